//
// Generated by NVIDIA NVVM Compiler
//
// Compiler Build ID: CL-36424714
// Cuda compilation tools, release 13.0, V13.0.88
// Based on NVVM 20.0.0
//

.version 9.0
.target sm_100
.address_size 64

	// .globl	_Z12RadixUpsweepPfPjS0_jj
// _ZZ12RadixUpsweepPfPjS0_jjE12s_globalHist has been demoted
// _ZZ9RadixScanPjjE6s_scan has been demoted
// _ZZ19RadixDownsweepPairsPfPjS_S0_S0_S0_jjE16s_warpHistograms has been demoted
// _ZZ19RadixDownsweepPairsPfPjS_S0_S0_S0_jjE16s_localHistogram has been demoted

.visible .entry _Z12RadixUpsweepPfPjS0_jj(
	.param .u64 .ptr .align 1 _Z12RadixUpsweepPfPjS0_jj_param_0,
	.param .u64 .ptr .align 1 _Z12RadixUpsweepPfPjS0_jj_param_1,
	.param .u64 .ptr .align 1 _Z12RadixUpsweepPfPjS0_jj_param_2,
	.param .u32 _Z12RadixUpsweepPfPjS0_jj_param_3,
	.param .u32 _Z12RadixUpsweepPfPjS0_jj_param_4
)
{
	.reg .pred 	%p<88>;
	.reg .b32 	%r<446>;
	.reg .b32 	%f<2>;
	.reg .b64 	%rd<41>;
	// demoted variable
	.shared .align 4 .b8 _ZZ12RadixUpsweepPfPjS0_jjE12s_globalHist[2048];
	ld.param.u64 	%rd4, [_Z12RadixUpsweepPfPjS0_jj_param_0];
	ld.param.u64 	%rd5, [_Z12RadixUpsweepPfPjS0_jj_param_1];
	ld.param.u64 	%rd6, [_Z12RadixUpsweepPfPjS0_jj_param_2];
	ld.param.u32 	%r139, [_Z12RadixUpsweepPfPjS0_jj_param_3];
	ld.param.u32 	%r140, [_Z12RadixUpsweepPfPjS0_jj_param_4];
	cvta.to.global.u64 	%rd1, %rd4;
	cvta.to.global.u64 	%rd2, %rd6;
	cvta.to.global.u64 	%rd3, %rd5;
	mov.u32 	%r429, %tid.x;
	setp.gt.u32 	%p1, %r429, 511;
	@%p1 bra 	$L__BB0_7;
	mov.u32 	%r2, %ntid.x;
	add.s32 	%r141, %r429, %r2;
	max.u32 	%r142, %r141, 512;
	setp.lt.u32 	%p2, %r141, 512;
	selp.u32 	%r143, 1, 0, %p2;
	add.s32 	%r144, %r141, %r143;
	sub.s32 	%r145, %r142, %r144;
	div.u32 	%r146, %r145, %r2;
	add.s32 	%r3, %r146, %r143;
	and.b32  	%r147, %r3, 3;
	setp.eq.s32 	%p3, %r147, 3;
	mov.u32 	%r413, %r429;
	@%p3 bra 	$L__BB0_4;
	add.s32 	%r148, %r3, 1;
	and.b32  	%r149, %r148, 3;
	shl.b32 	%r150, %r429, 2;
	mov.u32 	%r151, _ZZ12RadixUpsweepPfPjS0_jjE12s_globalHist;
	add.s32 	%r410, %r151, %r150;
	shl.b32 	%r5, %r2, 2;
	neg.s32 	%r409, %r149;
	mad.lo.s32 	%r413, %r2, %r149, %r429;
$L__BB0_3:
	.pragma "nounroll";
	mov.b32 	%r152, 0;
	st.shared.u32 	[%r410], %r152;
	add.s32 	%r410, %r410, %r5;
	add.s32 	%r409, %r409, 1;
	setp.ne.s32 	%p4, %r409, 0;
	@%p4 bra 	$L__BB0_3;
$L__BB0_4:
	setp.lt.u32 	%p5, %r3, 3;
	@%p5 bra 	$L__BB0_7;
	shl.b32 	%r13, %r2, 2;
	shl.b32 	%r153, %r413, 2;
	mov.u32 	%r154, _ZZ12RadixUpsweepPfPjS0_jjE12s_globalHist;
	add.s32 	%r412, %r154, %r153;
	shl.b32 	%r15, %r2, 4;
	shl.b32 	%r16, %r2, 3;
	mul.lo.s32 	%r17, %r2, 12;
$L__BB0_6:
	mov.b32 	%r155, 0;
	st.shared.u32 	[%r412], %r155;
	add.s32 	%r156, %r412, %r13;
	st.shared.u32 	[%r156], %r155;
	add.s32 	%r157, %r412, %r16;
	st.shared.u32 	[%r157], %r155;
	add.s32 	%r158, %r412, %r17;
	st.shared.u32 	[%r158], %r155;
	add.s32 	%r413, %r413, %r13;
	add.s32 	%r412, %r412, %r15;
	setp.lt.u32 	%p6, %r413, 512;
	@%p6 bra 	$L__BB0_6;
$L__BB0_7:
	bar.sync 	0;
	shl.b32 	%r22, %r429, 2;
	shl.b32 	%r159, %r429, 4;
	and.b32  	%r160, %r159, 15360;
	mov.u32 	%r161, _ZZ12RadixUpsweepPfPjS0_jjE12s_globalHist;
	add.s32 	%r23, %r161, %r160;
	mov.u32 	%r24, %ctaid.x;
	mov.u32 	%r25, %nctaid.x;
	add.s32 	%r26, %r25, -1;
	setp.ge.u32 	%p7, %r24, %r26;
	@%p7 bra 	$L__BB0_11;
	mul.lo.s32 	%r162, %r24, 1920;
	add.s32 	%r27, %r162, 1920;
	add.s32 	%r414, %r162, %r429;
	setp.ge.u32 	%p8, %r414, %r27;
	@%p8 bra 	$L__BB0_11;
	mov.u32 	%r29, %ntid.x;
$L__BB0_10:
	mul.wide.u32 	%rd7, %r414, 16;
	add.s64 	%rd8, %rd1, %rd7;
	ld.global.v4.u32 	{%r163, %r164, %r165, %r166}, [%rd8];
	shr.u32 	%r167, %r163, %r140;
	shl.b32 	%r168, %r167, 2;
	and.b32  	%r169, %r168, 1020;
	add.s32 	%r170, %r23, %r169;
	atom.shared.add.u32 	%r171, [%r170], 1;
	shr.u32 	%r172, %r164, %r140;
	shl.b32 	%r173, %r172, 2;
	and.b32  	%r174, %r173, 1020;
	add.s32 	%r175, %r23, %r174;
	atom.shared.add.u32 	%r176, [%r175], 1;
	shr.u32 	%r177, %r165, %r140;
	shl.b32 	%r178, %r177, 2;
	and.b32  	%r179, %r178, 1020;
	add.s32 	%r180, %r23, %r179;
	atom.shared.add.u32 	%r181, [%r180], 1;
	shr.u32 	%r182, %r166, %r140;
	shl.b32 	%r183, %r182, 2;
	and.b32  	%r184, %r183, 1020;
	add.s32 	%r185, %r23, %r184;
	atom.shared.add.u32 	%r186, [%r185], 1;
	add.s32 	%r414, %r414, %r29;
	setp.lt.u32 	%p9, %r414, %r27;
	@%p9 bra 	$L__BB0_10;
$L__BB0_11:
	setp.ne.s32 	%p10, %r24, %r26;
	@%p10 bra 	$L__BB0_15;
	mad.lo.s32 	%r415, %r24, 7680, %r429;
	setp.ge.u32 	%p11, %r415, %r139;
	@%p11 bra 	$L__BB0_15;
	mov.u32 	%r33, %ntid.x;
$L__BB0_14:
	mul.wide.u32 	%rd9, %r415, 4;
	add.s64 	%rd10, %rd1, %rd9;
	ld.global.f32 	%f1, [%rd10];
	cvt.rzi.u32.f32 	%r187, %f1;
	shr.u32 	%r188, %r187, %r140;
	shl.b32 	%r189, %r188, 2;
	and.b32  	%r190, %r189, 1020;
	add.s32 	%r191, %r23, %r190;
	atom.shared.add.u32 	%r192, [%r191], 1;
	add.s32 	%r415, %r415, %r33;
	setp.lt.u32 	%p12, %r415, %r139;
	@%p12 bra 	$L__BB0_14;
$L__BB0_15:
	bar.sync 	0;
	setp.gt.u32 	%p13, %r429, 255;
	@%p13 bra 	$L__BB0_22;
	mov.u32 	%r36, %ntid.x;
	add.s32 	%r193, %r429, %r36;
	max.u32 	%r194, %r193, 256;
	setp.lt.u32 	%p14, %r193, 256;
	selp.u32 	%r195, 1, 0, %p14;
	add.s32 	%r196, %r193, %r195;
	sub.s32 	%r197, %r194, %r196;
	div.u32 	%r198, %r197, %r36;
	add.s32 	%r37, %r198, %r195;
	and.b32  	%r199, %r37, 3;
	setp.eq.s32 	%p15, %r199, 3;
	mov.u32 	%r425, %r429;
	@%p15 bra 	$L__BB0_19;
	add.s32 	%r200, %r37, 1;
	and.b32  	%r201, %r200, 3;
	add.s32 	%r418, %r161, %r22;
	shl.b32 	%r39, %r36, 2;
	mad.lo.s32 	%r417, %r429, %r25, %r24;
	mul.lo.s32 	%r41, %r36, %r25;
	neg.s32 	%r416, %r201;
	mad.lo.s32 	%r425, %r36, %r201, %r429;
$L__BB0_18:
	.pragma "nounroll";
	ld.shared.u32 	%r204, [%r418+1024];
	ld.shared.u32 	%r205, [%r418];
	add.s32 	%r206, %r205, %r204;
	mul.wide.u32 	%rd11, %r417, 4;
	add.s64 	%rd12, %rd2, %rd11;
	st.global.u32 	[%rd12], %r206;
	shfl.sync.up.b32	%r207|%p16, %r206, 1, 0, -1;
	// begin inline asm
	mov.u32 %r203, %laneid;
	// end inline asm
	setp.eq.s32 	%p17, %r203, 0;
	selp.b32 	%r208, 0, %r207, %p17;
	add.s32 	%r209, %r208, %r206;
	shfl.sync.up.b32	%r210|%p18, %r209, 2, 0, -1;
	setp.lt.u32 	%p19, %r203, 2;
	selp.b32 	%r211, 0, %r210, %p19;
	add.s32 	%r212, %r211, %r209;
	shfl.sync.up.b32	%r213|%p20, %r212, 4, 0, -1;
	setp.lt.u32 	%p21, %r203, 4;
	selp.b32 	%r214, 0, %r213, %p21;
	add.s32 	%r215, %r214, %r212;
	shfl.sync.up.b32	%r216|%p22, %r215, 8, 0, -1;
	setp.lt.u32 	%p23, %r203, 8;
	selp.b32 	%r217, 0, %r216, %p23;
	add.s32 	%r218, %r217, %r215;
	shfl.sync.up.b32	%r219|%p24, %r218, 16, 0, -1;
	setp.lt.u32 	%p25, %r203, 16;
	selp.b32 	%r220, 0, %r219, %p25;
	add.s32 	%r221, %r220, %r218;
	add.s32 	%r222, %r203, -1;
	and.b32  	%r223, %r222, 31;
	shfl.sync.idx.b32	%r224|%p26, %r221, %r223, 31, -1;
	st.shared.u32 	[%r418], %r224;
	add.s32 	%r418, %r418, %r39;
	add.s32 	%r417, %r417, %r41;
	add.s32 	%r416, %r416, 1;
	setp.ne.s32 	%p27, %r416, 0;
	@%p27 bra 	$L__BB0_18;
$L__BB0_19:
	setp.lt.u32 	%p28, %r37, 3;
	@%p28 bra 	$L__BB0_22;
	shl.b32 	%r225, %r425, 2;
	add.s32 	%r227, %r225, %r161;
	add.s32 	%r424, %r227, 1024;
	shl.b32 	%r52, %r36, 4;
	shl.b32 	%r228, %r36, 1;
	add.s32 	%r229, %r425, %r228;
	mad.lo.s32 	%r423, %r25, %r229, %r24;
	mul.lo.s32 	%r230, %r36, %r25;
	shl.b32 	%r54, %r230, 2;
	mad.lo.s32 	%r231, %r36, 3, %r425;
	mad.lo.s32 	%r422, %r25, %r231, %r24;
	add.s32 	%r232, %r36, %r425;
	mad.lo.s32 	%r421, %r25, %r232, %r24;
	mad.lo.s32 	%r420, %r25, %r425, %r24;
	shl.b32 	%r58, %r36, 2;
$L__BB0_21:
	ld.shared.u32 	%r234, [%r424];
	ld.shared.u32 	%r235, [%r424+-1024];
	add.s32 	%r236, %r235, %r234;
	mul.wide.u32 	%rd13, %r420, 4;
	add.s64 	%rd14, %rd2, %rd13;
	st.global.u32 	[%rd14], %r236;
	shfl.sync.up.b32	%r237|%p29, %r236, 1, 0, -1;
	// begin inline asm
	mov.u32 %r233, %laneid;
	// end inline asm
	setp.eq.s32 	%p30, %r233, 0;
	selp.b32 	%r238, 0, %r237, %p30;
	add.s32 	%r239, %r238, %r236;
	shfl.sync.up.b32	%r240|%p31, %r239, 2, 0, -1;
	setp.lt.u32 	%p32, %r233, 2;
	selp.b32 	%r241, 0, %r240, %p32;
	add.s32 	%r242, %r241, %r239;
	shfl.sync.up.b32	%r243|%p33, %r242, 4, 0, -1;
	setp.lt.u32 	%p34, %r233, 4;
	selp.b32 	%r244, 0, %r243, %p34;
	add.s32 	%r245, %r244, %r242;
	shfl.sync.up.b32	%r246|%p35, %r245, 8, 0, -1;
	setp.lt.u32 	%p36, %r233, 8;
	selp.b32 	%r247, 0, %r246, %p36;
	add.s32 	%r248, %r247, %r245;
	shfl.sync.up.b32	%r249|%p37, %r248, 16, 0, -1;
	setp.lt.u32 	%p38, %r233, 16;
	selp.b32 	%r250, 0, %r249, %p38;
	add.s32 	%r251, %r250, %r248;
	add.s32 	%r252, %r233, -1;
	and.b32  	%r253, %r252, 31;
	shfl.sync.idx.b32	%r254|%p39, %r251, %r253, 31, -1;
	st.shared.u32 	[%r424+-1024], %r254;
	add.s32 	%r255, %r425, %r36;
	add.s32 	%r256, %r424, %r58;
	ld.shared.u32 	%r257, [%r256];
	ld.shared.u32 	%r258, [%r256+-1024];
	add.s32 	%r259, %r258, %r257;
	mul.wide.u32 	%rd15, %r421, 4;
	add.s64 	%rd16, %rd2, %rd15;
	st.global.u32 	[%rd16], %r259;
	shfl.sync.up.b32	%r260|%p40, %r259, 1, 0, -1;
	selp.b32 	%r261, 0, %r260, %p30;
	add.s32 	%r262, %r261, %r259;
	shfl.sync.up.b32	%r263|%p41, %r262, 2, 0, -1;
	selp.b32 	%r264, 0, %r263, %p32;
	add.s32 	%r265, %r264, %r262;
	shfl.sync.up.b32	%r266|%p42, %r265, 4, 0, -1;
	selp.b32 	%r267, 0, %r266, %p34;
	add.s32 	%r268, %r267, %r265;
	shfl.sync.up.b32	%r269|%p43, %r268, 8, 0, -1;
	selp.b32 	%r270, 0, %r269, %p36;
	add.s32 	%r271, %r270, %r268;
	shfl.sync.up.b32	%r272|%p44, %r271, 16, 0, -1;
	selp.b32 	%r273, 0, %r272, %p38;
	add.s32 	%r274, %r273, %r271;
	shfl.sync.idx.b32	%r275|%p45, %r274, %r253, 31, -1;
	st.shared.u32 	[%r256+-1024], %r275;
	add.s32 	%r276, %r255, %r36;
	add.s32 	%r277, %r256, %r58;
	ld.shared.u32 	%r278, [%r277];
	ld.shared.u32 	%r279, [%r277+-1024];
	add.s32 	%r280, %r279, %r278;
	mul.wide.u32 	%rd17, %r423, 4;
	add.s64 	%rd18, %rd2, %rd17;
	st.global.u32 	[%rd18], %r280;
	shfl.sync.up.b32	%r281|%p46, %r280, 1, 0, -1;
	selp.b32 	%r282, 0, %r281, %p30;
	add.s32 	%r283, %r282, %r280;
	shfl.sync.up.b32	%r284|%p47, %r283, 2, 0, -1;
	selp.b32 	%r285, 0, %r284, %p32;
	add.s32 	%r286, %r285, %r283;
	shfl.sync.up.b32	%r287|%p48, %r286, 4, 0, -1;
	selp.b32 	%r288, 0, %r287, %p34;
	add.s32 	%r289, %r288, %r286;
	shfl.sync.up.b32	%r290|%p49, %r289, 8, 0, -1;
	selp.b32 	%r291, 0, %r290, %p36;
	add.s32 	%r292, %r291, %r289;
	shfl.sync.up.b32	%r293|%p50, %r292, 16, 0, -1;
	selp.b32 	%r294, 0, %r293, %p38;
	add.s32 	%r295, %r294, %r292;
	shfl.sync.idx.b32	%r296|%p51, %r295, %r253, 31, -1;
	st.shared.u32 	[%r277+-1024], %r296;
	add.s32 	%r297, %r276, %r36;
	add.s32 	%r298, %r277, %r58;
	ld.shared.u32 	%r299, [%r298];
	ld.shared.u32 	%r300, [%r298+-1024];
	add.s32 	%r301, %r300, %r299;
	mul.wide.u32 	%rd19, %r422, 4;
	add.s64 	%rd20, %rd2, %rd19;
	st.global.u32 	[%rd20], %r301;
	shfl.sync.up.b32	%r302|%p52, %r301, 1, 0, -1;
	selp.b32 	%r303, 0, %r302, %p30;
	add.s32 	%r304, %r303, %r301;
	shfl.sync.up.b32	%r305|%p53, %r304, 2, 0, -1;
	selp.b32 	%r306, 0, %r305, %p32;
	add.s32 	%r307, %r306, %r304;
	shfl.sync.up.b32	%r308|%p54, %r307, 4, 0, -1;
	selp.b32 	%r309, 0, %r308, %p34;
	add.s32 	%r310, %r309, %r307;
	shfl.sync.up.b32	%r311|%p55, %r310, 8, 0, -1;
	selp.b32 	%r312, 0, %r311, %p36;
	add.s32 	%r313, %r312, %r310;
	shfl.sync.up.b32	%r314|%p56, %r313, 16, 0, -1;
	selp.b32 	%r315, 0, %r314, %p38;
	add.s32 	%r316, %r315, %r313;
	shfl.sync.idx.b32	%r317|%p57, %r316, %r253, 31, -1;
	st.shared.u32 	[%r298+-1024], %r317;
	add.s32 	%r425, %r297, %r36;
	add.s32 	%r424, %r424, %r52;
	add.s32 	%r423, %r423, %r54;
	add.s32 	%r422, %r422, %r54;
	add.s32 	%r421, %r421, %r54;
	add.s32 	%r420, %r420, %r54;
	setp.lt.u32 	%p58, %r425, 256;
	@%p58 bra 	$L__BB0_21;
$L__BB0_22:
	bar.sync 	0;
	setp.gt.u32 	%p59, %r429, 7;
	@%p59 bra 	$L__BB0_24;
	shl.b32 	%r320, %r429, 7;
	mov.u32 	%r321, _ZZ12RadixUpsweepPfPjS0_jjE12s_globalHist;
	add.s32 	%r322, %r321, %r320;
	ld.shared.u32 	%r323, [%r322];
	// begin inline asm
	activemask.b32 %r318;
	// end inline asm
	shfl.sync.up.b32	%r324|%p60, %r323, 1, 0, %r318;
	// begin inline asm
	mov.u32 %r319, %laneid;
	// end inline asm
	setp.eq.s32 	%p61, %r319, 0;
	selp.b32 	%r325, 0, %r324, %p61;
	add.s32 	%r326, %r325, %r323;
	shfl.sync.up.b32	%r327|%p62, %r326, 2, 0, %r318;
	setp.lt.u32 	%p63, %r319, 2;
	selp.b32 	%r328, 0, %r327, %p63;
	add.s32 	%r329, %r328, %r326;
	shfl.sync.up.b32	%r330|%p64, %r329, 4, 0, %r318;
	setp.lt.u32 	%p65, %r319, 4;
	selp.b32 	%r331, 0, %r330, %p65;
	add.s32 	%r332, %r331, %r329;
	shfl.sync.up.b32	%r333|%p66, %r332, 8, 0, %r318;
	setp.lt.u32 	%p67, %r319, 8;
	selp.b32 	%r334, 0, %r333, %p67;
	add.s32 	%r335, %r334, %r332;
	shfl.sync.up.b32	%r336|%p68, %r335, 16, 0, %r318;
	setp.lt.u32 	%p69, %r319, 16;
	selp.b32 	%r337, 0, %r336, %p69;
	add.s32 	%r338, %r337, %r335;
	shfl.sync.up.b32	%r339|%p70, %r338, 1, 0, %r318;
	selp.b32 	%r340, 0, %r339, %p61;
	st.shared.u32 	[%r322], %r340;
$L__BB0_24:
	setp.gt.u32 	%p71, %r429, 255;
	bar.sync 	0;
	@%p71 bra 	$L__BB0_38;
	shl.b32 	%r71, %r140, 5;
	// begin inline asm
	mov.u32 %r341, %laneid;
	// end inline asm
	setp.ne.s32 	%p72, %r341, 0;
	mov.u32 	%r72, %ntid.x;
	@%p72 bra 	$L__BB0_32;
	add.s32 	%r383, %r429, %r72;
	max.u32 	%r384, %r383, 256;
	setp.lt.u32 	%p83, %r383, 256;
	selp.u32 	%r385, 1, 0, %p83;
	add.s32 	%r386, %r383, %r385;
	sub.s32 	%r387, %r384, %r386;
	div.u32 	%r388, %r387, %r72;
	add.s32 	%r73, %r388, %r385;
	and.b32  	%r389, %r73, 3;
	setp.eq.s32 	%p84, %r389, 3;
	@%p84 bra 	$L__BB0_29;
	add.s32 	%r390, %r73, 1;
	and.b32  	%r391, %r390, 3;
	mov.u32 	%r392, _ZZ12RadixUpsweepPfPjS0_jjE12s_globalHist;
	add.s32 	%r428, %r392, %r22;
	shl.b32 	%r75, %r72, 2;
	add.s32 	%r427, %r429, %r71;
	neg.s32 	%r426, %r391;
	mad.lo.s32 	%r429, %r72, %r391, %r429;
$L__BB0_28:
	.pragma "nounroll";
	mul.wide.u32 	%rd31, %r427, 4;
	add.s64 	%rd32, %rd3, %rd31;
	ld.shared.u32 	%r393, [%r428];
	atom.global.add.u32 	%r394, [%rd32], %r393;
	add.s32 	%r428, %r428, %r75;
	add.s32 	%r427, %r427, %r72;
	add.s32 	%r426, %r426, 1;
	setp.ne.s32 	%p85, %r426, 0;
	@%p85 bra 	$L__BB0_28;
$L__BB0_29:
	setp.lt.u32 	%p86, %r73, 3;
	@%p86 bra 	$L__BB0_38;
	shl.b32 	%r86, %r72, 2;
	shl.b32 	%r395, %r429, 2;
	mov.u32 	%r396, _ZZ12RadixUpsweepPfPjS0_jjE12s_globalHist;
	add.s32 	%r434, %r396, %r395;
	shl.b32 	%r88, %r72, 4;
	shl.b32 	%r89, %r72, 3;
	mul.lo.s32 	%r90, %r72, 12;
	add.s32 	%r430, %r429, %r71;
	add.s32 	%r433, %r430, %r72;
	shl.b32 	%r397, %r72, 1;
	add.s32 	%r432, %r430, %r397;
	mad.lo.s32 	%r431, %r72, 3, %r430;
$L__BB0_31:
	mul.wide.u32 	%rd33, %r430, 4;
	add.s64 	%rd34, %rd3, %rd33;
	ld.shared.u32 	%r398, [%r434];
	atom.global.add.u32 	%r399, [%rd34], %r398;
	mul.wide.u32 	%rd35, %r433, 4;
	add.s64 	%rd36, %rd3, %rd35;
	add.s32 	%r400, %r434, %r86;
	ld.shared.u32 	%r401, [%r400];
	atom.global.add.u32 	%r402, [%rd36], %r401;
	mul.wide.u32 	%rd37, %r432, 4;
	add.s64 	%rd38, %rd3, %rd37;
	add.s32 	%r403, %r434, %r89;
	ld.shared.u32 	%r404, [%r403];
	atom.global.add.u32 	%r405, [%rd38], %r404;
	mul.wide.u32 	%rd39, %r431, 4;
	add.s64 	%rd40, %rd3, %rd39;
	add.s32 	%r406, %r434, %r90;
	ld.shared.u32 	%r407, [%r406];
	atom.global.add.u32 	%r408, [%rd40], %r407;
	add.s32 	%r429, %r429, %r86;
	add.s32 	%r434, %r434, %r88;
	add.s32 	%r433, %r433, %r86;
	add.s32 	%r432, %r432, %r86;
	add.s32 	%r431, %r431, %r86;
	add.s32 	%r430, %r430, %r86;
	setp.lt.u32 	%p87, %r429, 256;
	@%p87 bra 	$L__BB0_31;
	bra.uni 	$L__BB0_38;
$L__BB0_32:
	add.s32 	%r342, %r429, %r72;
	max.u32 	%r343, %r342, 256;
	setp.lt.u32 	%p73, %r342, 256;
	selp.u32 	%r344, 1, 0, %p73;
	add.s32 	%r345, %r342, %r344;
	sub.s32 	%r346, %r343, %r345;
	div.u32 	%r347, %r346, %r72;
	add.s32 	%r107, %r347, %r344;
	and.b32  	%r348, %r107, 3;
	setp.eq.s32 	%p74, %r348, 3;
	@%p74 bra 	$L__BB0_35;
	add.s32 	%r349, %r107, 1;
	and.b32  	%r350, %r349, 3;
	mov.u32 	%r351, _ZZ12RadixUpsweepPfPjS0_jjE12s_globalHist;
	add.s32 	%r438, %r351, %r22;
	shl.b32 	%r109, %r72, 2;
	add.s32 	%r437, %r429, %r71;
	neg.s32 	%r436, %r350;
	mad.lo.s32 	%r429, %r72, %r350, %r429;
$L__BB0_34:
	.pragma "nounroll";
	mul.wide.u32 	%rd21, %r437, 4;
	add.s64 	%rd22, %rd3, %rd21;
	ld.shared.u32 	%r352, [%r438];
	ld.shared.u32 	%r353, [%r438+-4];
	shfl.sync.idx.b32	%r354|%p75, %r353, 1, 31, -2;
	add.s32 	%r355, %r354, %r352;
	atom.global.add.u32 	%r356, [%rd22], %r355;
	add.s32 	%r438, %r438, %r109;
	add.s32 	%r437, %r437, %r72;
	add.s32 	%r436, %r436, 1;
	setp.ne.s32 	%p76, %r436, 0;
	@%p76 bra 	$L__BB0_34;
$L__BB0_35:
	setp.lt.u32 	%p77, %r107, 3;
	@%p77 bra 	$L__BB0_38;
	shl.b32 	%r120, %r72, 2;
	shl.b32 	%r357, %r429, 2;
	mov.u32 	%r358, _ZZ12RadixUpsweepPfPjS0_jjE12s_globalHist;
	add.s32 	%r444, %r358, %r357;
	shl.b32 	%r122, %r72, 4;
	add.s32 	%r440, %r429, %r71;
	add.s32 	%r443, %r440, %r72;
	shl.b32 	%r359, %r72, 1;
	add.s32 	%r442, %r440, %r359;
	mad.lo.s32 	%r441, %r72, 3, %r440;
$L__BB0_37:
	mul.wide.u32 	%rd23, %r440, 4;
	add.s64 	%rd24, %rd3, %rd23;
	ld.shared.u32 	%r360, [%r444];
	ld.shared.u32 	%r361, [%r444+-4];
	shfl.sync.idx.b32	%r362|%p78, %r361, 1, 31, -2;
	add.s32 	%r363, %r362, %r360;
	atom.global.add.u32 	%r364, [%rd24], %r363;
	mul.wide.u32 	%rd25, %r443, 4;
	add.s64 	%rd26, %rd3, %rd25;
	add.s32 	%r365, %r444, %r120;
	ld.shared.u32 	%r366, [%r365];
	ld.shared.u32 	%r367, [%r365+-4];
	shfl.sync.idx.b32	%r368|%p79, %r367, 1, 31, -2;
	add.s32 	%r369, %r368, %r366;
	atom.global.add.u32 	%r370, [%rd26], %r369;
	mul.wide.u32 	%rd27, %r442, 4;
	add.s64 	%rd28, %rd3, %rd27;
	add.s32 	%r371, %r365, %r120;
	ld.shared.u32 	%r372, [%r371];
	ld.shared.u32 	%r373, [%r371+-4];
	shfl.sync.idx.b32	%r374|%p80, %r373, 1, 31, -2;
	add.s32 	%r375, %r374, %r372;
	atom.global.add.u32 	%r376, [%rd28], %r375;
	mul.wide.u32 	%rd29, %r441, 4;
	add.s64 	%rd30, %rd3, %rd29;
	add.s32 	%r377, %r371, %r120;
	ld.shared.u32 	%r378, [%r377];
	ld.shared.u32 	%r379, [%r377+-4];
	shfl.sync.idx.b32	%r380|%p81, %r379, 1, 31, -2;
	add.s32 	%r381, %r380, %r378;
	atom.global.add.u32 	%r382, [%rd30], %r381;
	add.s32 	%r429, %r429, %r120;
	add.s32 	%r444, %r444, %r122;
	add.s32 	%r443, %r443, %r120;
	add.s32 	%r442, %r442, %r120;
	add.s32 	%r441, %r441, %r120;
	add.s32 	%r440, %r440, %r120;
	setp.lt.u32 	%p82, %r429, 256;
	@%p82 bra 	$L__BB0_37;
$L__BB0_38:
	ret;

}
	// .globl	_Z9RadixScanPjj
.visible .entry _Z9RadixScanPjj(
	.param .u64 .ptr .align 1 _Z9RadixScanPjj_param_0,
	.param .u32 _Z9RadixScanPjj_param_1
)
{
	.reg .pred 	%p<52>;
	.reg .b32 	%r<136>;
	.reg .b64 	%rd<11>;
	// demoted variable
	.shared .align 4 .b8 _ZZ9RadixScanPjjE6s_scan[512];
	ld.param.u64 	%rd2, [_Z9RadixScanPjj_param_0];
	ld.param.u32 	%r30, [_Z9RadixScanPjj_param_1];
	cvta.to.global.u64 	%rd1, %rd2;
	// begin inline asm
	mov.u32 %r31, %laneid;
	// end inline asm
	add.s32 	%r33, %r31, 1;
	and.b32  	%r2, %r33, 31;
	mov.u32 	%r3, %ntid.x;
	rem.u32 	%r34, %r30, %r3;
	sub.s32 	%r4, %r30, %r34;
	mov.u32 	%r35, %ctaid.x;
	mul.lo.s32 	%r5, %r30, %r35;
	mov.u32 	%r6, %tid.x;
	setp.ge.u32 	%p1, %r6, %r4;
	shl.b32 	%r36, %r6, 2;
	mov.u32 	%r37, _ZZ9RadixScanPjjE6s_scan;
	add.s32 	%r7, %r37, %r36;
	mad.lo.s32 	%r8, %r6, 124, %r7;
	mov.b32 	%r131, 0;
	mov.u32 	%r132, %r6;
	@%p1 bra 	$L__BB1_9;
	shr.u32 	%r9, %r3, 5;
	add.s32 	%r10, %r2, %r5;
	shl.b32 	%r39, %r3, 2;
	add.s32 	%r11, %r37, %r39;
	mov.b32 	%r131, 0;
	mov.u32 	%r132, %r6;
$L__BB1_2:
	setp.lt.u32 	%p2, %r31, 16;
	setp.lt.u32 	%p3, %r31, 8;
	setp.lt.u32 	%p4, %r31, 4;
	setp.lt.u32 	%p5, %r31, 2;
	setp.eq.s32 	%p6, %r31, 0;
	setp.ge.u32 	%p7, %r6, %r9;
	add.s32 	%r41, %r132, %r5;
	mul.wide.u32 	%rd3, %r41, 4;
	add.s64 	%rd4, %rd1, %rd3;
	ld.global.u32 	%r42, [%rd4];
	shfl.sync.up.b32	%r43|%p8, %r42, 1, 0, -1;
	selp.b32 	%r44, 0, %r43, %p6;
	add.s32 	%r45, %r44, %r42;
	shfl.sync.up.b32	%r46|%p9, %r45, 2, 0, -1;
	selp.b32 	%r47, 0, %r46, %p5;
	add.s32 	%r48, %r47, %r45;
	shfl.sync.up.b32	%r49|%p10, %r48, 4, 0, -1;
	selp.b32 	%r50, 0, %r49, %p4;
	add.s32 	%r51, %r50, %r48;
	shfl.sync.up.b32	%r52|%p11, %r51, 8, 0, -1;
	selp.b32 	%r53, 0, %r52, %p3;
	add.s32 	%r54, %r53, %r51;
	shfl.sync.up.b32	%r55|%p12, %r54, 16, 0, -1;
	selp.b32 	%r56, 0, %r55, %p2;
	add.s32 	%r57, %r56, %r54;
	st.shared.u32 	[%r7], %r57;
	bar.sync 	0;
	@%p7 bra 	$L__BB1_4;
	setp.lt.u32 	%p13, %r31, 16;
	setp.lt.u32 	%p14, %r31, 8;
	setp.lt.u32 	%p15, %r31, 4;
	setp.lt.u32 	%p16, %r31, 2;
	setp.eq.s32 	%p17, %r31, 0;
	ld.shared.u32 	%r59, [%r8+124];
	// begin inline asm
	activemask.b32 %r58;
	// end inline asm
	shfl.sync.up.b32	%r60|%p18, %r59, 1, 0, %r58;
	selp.b32 	%r61, 0, %r60, %p17;
	add.s32 	%r62, %r61, %r59;
	shfl.sync.up.b32	%r63|%p19, %r62, 2, 0, %r58;
	selp.b32 	%r64, 0, %r63, %p16;
	add.s32 	%r65, %r64, %r62;
	shfl.sync.up.b32	%r66|%p20, %r65, 4, 0, %r58;
	selp.b32 	%r67, 0, %r66, %p15;
	add.s32 	%r68, %r67, %r65;
	shfl.sync.up.b32	%r69|%p21, %r68, 8, 0, %r58;
	selp.b32 	%r70, 0, %r69, %p14;
	add.s32 	%r71, %r70, %r68;
	shfl.sync.up.b32	%r72|%p22, %r71, 16, 0, %r58;
	selp.b32 	%r73, 0, %r72, %p13;
	add.s32 	%r74, %r73, %r71;
	st.shared.u32 	[%r8+124], %r74;
$L__BB1_4:
	setp.eq.s32 	%p23, %r31, 31;
	bar.sync 	0;
	mov.b32 	%r129, 0;
	@%p23 bra 	$L__BB1_6;
	ld.shared.u32 	%r129, [%r7];
$L__BB1_6:
	setp.lt.u32 	%p24, %r6, 32;
	mov.b32 	%r130, 0;
	@%p24 bra 	$L__BB1_8;
	ld.shared.u32 	%r77, [%r7+-4];
	shfl.sync.idx.b32	%r130|%p25, %r77, 0, 31, -1;
$L__BB1_8:
	add.s32 	%r78, %r129, %r131;
	add.s32 	%r79, %r78, %r130;
	and.b32  	%r80, %r132, -32;
	add.s32 	%r81, %r10, %r80;
	mul.wide.u32 	%rd5, %r81, 4;
	add.s64 	%rd6, %rd1, %rd5;
	st.global.u32 	[%rd6], %r79;
	ld.shared.u32 	%r82, [%r11+-4];
	add.s32 	%r131, %r82, %r131;
	bar.sync 	0;
	add.s32 	%r132, %r132, %r3;
	setp.lt.u32 	%p26, %r132, %r4;
	@%p26 bra 	$L__BB1_2;
$L__BB1_9:
	setp.lt.u32 	%p27, %r132, %r30;
	@%p27 bra 	$L__BB1_11;
	ld.shared.u32 	%r133, [%r7];
	bra.uni 	$L__BB1_12;
$L__BB1_11:
	add.s32 	%r83, %r132, %r5;
	mul.wide.u32 	%rd7, %r83, 4;
	add.s64 	%rd8, %rd1, %rd7;
	ld.global.u32 	%r133, [%rd8];
$L__BB1_12:
	shfl.sync.up.b32	%r84|%p28, %r133, 1, 0, -1;
	setp.eq.s32 	%p29, %r31, 0;
	selp.b32 	%r85, 0, %r84, %p29;
	add.s32 	%r86, %r85, %r133;
	shfl.sync.up.b32	%r87|%p30, %r86, 2, 0, -1;
	setp.lt.u32 	%p31, %r31, 2;
	selp.b32 	%r88, 0, %r87, %p31;
	add.s32 	%r89, %r88, %r86;
	shfl.sync.up.b32	%r90|%p32, %r89, 4, 0, -1;
	setp.lt.u32 	%p33, %r31, 4;
	selp.b32 	%r91, 0, %r90, %p33;
	add.s32 	%r92, %r91, %r89;
	shfl.sync.up.b32	%r93|%p34, %r92, 8, 0, -1;
	setp.lt.u32 	%p35, %r31, 8;
	selp.b32 	%r94, 0, %r93, %p35;
	add.s32 	%r95, %r94, %r92;
	shfl.sync.up.b32	%r96|%p36, %r95, 16, 0, -1;
	setp.lt.u32 	%p37, %r31, 16;
	selp.b32 	%r97, 0, %r96, %p37;
	add.s32 	%r98, %r97, %r95;
	st.shared.u32 	[%r7], %r98;
	bar.sync 	0;
	shr.u32 	%r99, %r3, 5;
	setp.ge.u32 	%p38, %r6, %r99;
	@%p38 bra 	$L__BB1_14;
	setp.lt.u32 	%p39, %r31, 16;
	setp.lt.u32 	%p40, %r31, 8;
	setp.lt.u32 	%p41, %r31, 4;
	setp.lt.u32 	%p42, %r31, 2;
	setp.eq.s32 	%p43, %r31, 0;
	ld.shared.u32 	%r101, [%r8+124];
	// begin inline asm
	activemask.b32 %r100;
	// end inline asm
	shfl.sync.up.b32	%r102|%p44, %r101, 1, 0, %r100;
	selp.b32 	%r103, 0, %r102, %p43;
	add.s32 	%r104, %r103, %r101;
	shfl.sync.up.b32	%r105|%p45, %r104, 2, 0, %r100;
	selp.b32 	%r106, 0, %r105, %p42;
	add.s32 	%r107, %r106, %r104;
	shfl.sync.up.b32	%r108|%p46, %r107, 4, 0, %r100;
	selp.b32 	%r109, 0, %r108, %p41;
	add.s32 	%r110, %r109, %r107;
	shfl.sync.up.b32	%r111|%p47, %r110, 8, 0, %r100;
	selp.b32 	%r112, 0, %r111, %p40;
	add.s32 	%r113, %r112, %r110;
	shfl.sync.up.b32	%r114|%p48, %r113, 16, 0, %r100;
	selp.b32 	%r115, 0, %r114, %p39;
	add.s32 	%r116, %r115, %r113;
	st.shared.u32 	[%r8+124], %r116;
$L__BB1_14:
	bar.sync 	0;
	and.b32  	%r117, %r132, -32;
	or.b32  	%r25, %r117, %r2;
	setp.ge.u32 	%p49, %r25, %r30;
	@%p49 bra 	$L__BB1_20;
	setp.eq.s32 	%p50, %r31, 31;
	mov.b32 	%r134, 0;
	@%p50 bra 	$L__BB1_17;
	ld.shared.u32 	%r134, [%r7];
$L__BB1_17:
	setp.lt.u32 	%p51, %r6, 32;
	mov.b32 	%r135, 0;
	@%p51 bra 	$L__BB1_19;
	and.b32  	%r121, %r36, 3968;
	add.s32 	%r123, %r37, %r121;
	ld.shared.u32 	%r135, [%r123+-4];
$L__BB1_19:
	add.s32 	%r124, %r134, %r131;
	add.s32 	%r125, %r124, %r135;
	add.s32 	%r126, %r25, %r5;
	mul.wide.u32 	%rd9, %r126, 4;
	add.s64 	%rd10, %rd1, %rd9;
	st.global.u32 	[%rd10], %r125;
$L__BB1_20:
	ret;

}
	// .globl	_Z19RadixDownsweepPairsPfPjS_S0_S0_S0_jj
.visible .entry _Z19RadixDownsweepPairsPfPjS_S0_S0_S0_jj(
	.param .u64 .ptr .align 1 _Z19RadixDownsweepPairsPfPjS_S0_S0_S0_jj_param_0,
	.param .u64 .ptr .align 1 _Z19RadixDownsweepPairsPfPjS_S0_S0_S0_jj_param_1,
	.param .u64 .ptr .align 1 _Z19RadixDownsweepPairsPfPjS_S0_S0_S0_jj_param_2,
	.param .u64 .ptr .align 1 _Z19RadixDownsweepPairsPfPjS_S0_S0_S0_jj_param_3,
	.param .u64 .ptr .align 1 _Z19RadixDownsweepPairsPfPjS_S0_S0_S0_jj_param_4,
	.param .u64 .ptr .align 1 _Z19RadixDownsweepPairsPfPjS_S0_S0_S0_jj_param_5,
	.param .u32 _Z19RadixDownsweepPairsPfPjS_S0_S0_S0_jj_param_6,
	.param .u32 _Z19RadixDownsweepPairsPfPjS_S0_S0_S0_jj_param_7
)
{
	.reg .pred 	%p<368>;
	.reg .b16 	%rs<6>;
	.reg .b32 	%r<2226>;
	.reg .b32 	%f<106>;
	.reg .b64 	%rd<268>;
	// demoted variable
	.shared .align 4 .b8 _ZZ19RadixDownsweepPairsPfPjS_S0_S0_S0_jjE16s_warpHistograms[30720];
	// demoted variable
	.shared .align 4 .b8 _ZZ19RadixDownsweepPairsPfPjS_S0_S0_S0_jjE16s_localHistogram[1024];
	ld.param.u64 	%rd10, [_Z19RadixDownsweepPairsPfPjS_S0_S0_S0_jj_param_0];
	cvta.to.global.u64 	%rd1, %rd10;
	mov.u32 	%r1, %tid.x;
	shl.b32 	%r450, %r1, 3;
	and.b32  	%r2, %r450, 7936;
	mov.u32 	%r3, %ntid.x;
	add.s32 	%r451, %r1, %r3;
	cvt.u16.u32 	%rs2, %r451;
	xor.b16  	%rs3, %rs2, 4095;
	cvt.u16.u32 	%rs4, %r3;
	div.u16 	%rs5, %rs3, %rs4;
	and.b16  	%rs1, %rs5, 3;
	setp.eq.s16 	%p1, %rs1, 2;
	mov.u32 	%r2100, %r1;
	@%p1 bra 	$L__BB2_3;
	cvt.u32.u16 	%r4, %rs1;
	mov.b32 	%r2099, 0;
	mov.u32 	%r454, _ZZ19RadixDownsweepPairsPfPjS_S0_S0_S0_jjE16s_warpHistograms;
	mov.u32 	%r2100, %r1;
$L__BB2_2:
	.pragma "nounroll";
	shl.b32 	%r453, %r2100, 2;
	add.s32 	%r455, %r454, %r453;
	mov.b32 	%r456, 0;
	st.shared.u32 	[%r455], %r456;
	add.s32 	%r2100, %r2100, %r3;
	add.s32 	%r2099, %r2099, 1;
	xor.b32  	%r457, %r2099, %r4;
	setp.ne.s32 	%p2, %r457, 2;
	@%p2 bra 	$L__BB2_2;
$L__BB2_3:
	shl.b32 	%r10, %r3, 2;
	shl.b32 	%r458, %r2100, 2;
	mov.u32 	%r459, _ZZ19RadixDownsweepPairsPfPjS_S0_S0_S0_jjE16s_warpHistograms;
	add.s32 	%r2101, %r459, %r458;
	shl.b32 	%r12, %r3, 4;
	shl.b32 	%r13, %r3, 3;
	mul.lo.s32 	%r14, %r3, 12;
$L__BB2_4:
	mov.b32 	%r460, 0;
	st.shared.u32 	[%r2101], %r460;
	add.s32 	%r461, %r2101, %r10;
	st.shared.u32 	[%r461], %r460;
	add.s32 	%r462, %r2101, %r13;
	st.shared.u32 	[%r462], %r460;
	add.s32 	%r463, %r2101, %r14;
	st.shared.u32 	[%r463], %r460;
	add.s32 	%r2100, %r2100, %r10;
	add.s32 	%r2101, %r2101, %r12;
	setp.lt.u32 	%p3, %r2100, 4096;
	@%p3 bra 	$L__BB2_4;
	mov.u32 	%r19, %ctaid.x;
	mov.u32 	%r20, %nctaid.x;
	add.s32 	%r21, %r20, -1;
	setp.ge.u32 	%p4, %r19, %r21;
	@%p4 bra 	$L__BB2_7;
	// begin inline asm
	mov.u32 %r465, %laneid;
	// end inline asm
	shr.u32 	%r466, %r1, 5;
	mul.lo.s32 	%r467, %r19, 7680;
	mad.lo.s32 	%r468, %r466, 480, %r467;
	add.s32 	%r469, %r468, %r465;
	mul.wide.u32 	%rd11, %r469, 4;
	add.s64 	%rd12, %rd1, %rd11;
	ld.global.f32 	%f31, [%rd12];
	cvt.rzi.u32.f32 	%r2132, %f31;
	add.s32 	%r470, %r469, 32;
	mul.wide.u32 	%rd13, %r470, 4;
	add.s64 	%rd14, %rd1, %rd13;
	ld.global.f32 	%f32, [%rd14];
	cvt.rzi.u32.f32 	%r2131, %f32;
	add.s32 	%r471, %r469, 64;
	mul.wide.u32 	%rd15, %r471, 4;
	add.s64 	%rd16, %rd1, %rd15;
	ld.global.f32 	%f33, [%rd16];
	cvt.rzi.u32.f32 	%r2130, %f33;
	add.s32 	%r472, %r469, 96;
	mul.wide.u32 	%rd17, %r472, 4;
	add.s64 	%rd18, %rd1, %rd17;
	ld.global.f32 	%f34, [%rd18];
	cvt.rzi.u32.f32 	%r2129, %f34;
	add.s32 	%r473, %r469, 128;
	mul.wide.u32 	%rd19, %r473, 4;
	add.s64 	%rd20, %rd1, %rd19;
	ld.global.f32 	%f35, [%rd20];
	cvt.rzi.u32.f32 	%r2128, %f35;
	add.s32 	%r474, %r469, 160;
	mul.wide.u32 	%rd21, %r474, 4;
	add.s64 	%rd22, %rd1, %rd21;
	ld.global.f32 	%f36, [%rd22];
	cvt.rzi.u32.f32 	%r2127, %f36;
	add.s32 	%r475, %r469, 192;
	mul.wide.u32 	%rd23, %r475, 4;
	add.s64 	%rd24, %rd1, %rd23;
	ld.global.f32 	%f37, [%rd24];
	cvt.rzi.u32.f32 	%r2126, %f37;
	add.s32 	%r476, %r469, 224;
	mul.wide.u32 	%rd25, %r476, 4;
	add.s64 	%rd26, %rd1, %rd25;
	ld.global.f32 	%f38, [%rd26];
	cvt.rzi.u32.f32 	%r2125, %f38;
	add.s32 	%r477, %r469, 256;
	mul.wide.u32 	%rd27, %r477, 4;
	add.s64 	%rd28, %rd1, %rd27;
	ld.global.f32 	%f39, [%rd28];
	cvt.rzi.u32.f32 	%r2124, %f39;
	add.s32 	%r478, %r469, 288;
	mul.wide.u32 	%rd29, %r478, 4;
	add.s64 	%rd30, %rd1, %rd29;
	ld.global.f32 	%f40, [%rd30];
	cvt.rzi.u32.f32 	%r2123, %f40;
	add.s32 	%r479, %r469, 320;
	mul.wide.u32 	%rd31, %r479, 4;
	add.s64 	%rd32, %rd1, %rd31;
	ld.global.f32 	%f41, [%rd32];
	cvt.rzi.u32.f32 	%r2122, %f41;
	add.s32 	%r480, %r469, 352;
	mul.wide.u32 	%rd33, %r480, 4;
	add.s64 	%rd34, %rd1, %rd33;
	ld.global.f32 	%f42, [%rd34];
	cvt.rzi.u32.f32 	%r2121, %f42;
	add.s32 	%r481, %r469, 384;
	mul.wide.u32 	%rd35, %r481, 4;
	add.s64 	%rd36, %rd1, %rd35;
	ld.global.f32 	%f43, [%rd36];
	cvt.rzi.u32.f32 	%r2120, %f43;
	add.s32 	%r482, %r469, 416;
	mul.wide.u32 	%rd37, %r482, 4;
	add.s64 	%rd38, %rd1, %rd37;
	ld.global.f32 	%f44, [%rd38];
	cvt.rzi.u32.f32 	%r2119, %f44;
	add.s32 	%r483, %r469, 448;
	mul.wide.u32 	%rd39, %r483, 4;
	add.s64 	%rd40, %rd1, %rd39;
	ld.global.f32 	%f45, [%rd40];
	cvt.rzi.u32.f32 	%r2118, %f45;
$L__BB2_7:
	setp.ne.s32 	%p5, %r19, %r21;
	@%p5 bra 	$L__BB2_39;
	ld.param.u32 	%r2035, [_Z19RadixDownsweepPairsPfPjS_S0_S0_S0_jj_param_6];
	// begin inline asm
	mov.u32 %r484, %laneid;
	// end inline asm
	shr.u32 	%r485, %r1, 5;
	mul.lo.s32 	%r486, %r19, 7680;
	mad.lo.s32 	%r487, %r485, 480, %r486;
	add.s32 	%r52, %r487, %r484;
	setp.ge.u32 	%p6, %r52, %r2035;
	mov.f32 	%f91, 0f4F800000;
	@%p6 bra 	$L__BB2_10;
	mul.wide.u32 	%rd41, %r52, 4;
	add.s64 	%rd42, %rd1, %rd41;
	ld.global.f32 	%f91, [%rd42];
$L__BB2_10:
	ld.param.u32 	%r2036, [_Z19RadixDownsweepPairsPfPjS_S0_S0_S0_jj_param_6];
	add.s32 	%r53, %r52, 32;
	setp.ge.u32 	%p7, %r53, %r2036;
	mov.f32 	%f92, 0f4F800000;
	@%p7 bra 	$L__BB2_12;
	mul.wide.u32 	%rd43, %r53, 4;
	add.s64 	%rd44, %rd1, %rd43;
	ld.global.f32 	%f92, [%rd44];
$L__BB2_12:
	ld.param.u32 	%r2037, [_Z19RadixDownsweepPairsPfPjS_S0_S0_S0_jj_param_6];
	add.s32 	%r54, %r52, 64;
	setp.ge.u32 	%p8, %r54, %r2037;
	mov.f32 	%f93, 0f4F800000;
	@%p8 bra 	$L__BB2_14;
	mul.wide.u32 	%rd45, %r54, 4;
	add.s64 	%rd46, %rd1, %rd45;
	ld.global.f32 	%f93, [%rd46];
$L__BB2_14:
	ld.param.u32 	%r2038, [_Z19RadixDownsweepPairsPfPjS_S0_S0_S0_jj_param_6];
	add.s32 	%r55, %r52, 96;
	setp.ge.u32 	%p9, %r55, %r2038;
	mov.f32 	%f94, 0f4F800000;
	@%p9 bra 	$L__BB2_16;
	mul.wide.u32 	%rd47, %r55, 4;
	add.s64 	%rd48, %rd1, %rd47;
	ld.global.f32 	%f94, [%rd48];
$L__BB2_16:
	ld.param.u32 	%r2039, [_Z19RadixDownsweepPairsPfPjS_S0_S0_S0_jj_param_6];
	add.s32 	%r56, %r52, 128;
	setp.ge.u32 	%p10, %r56, %r2039;
	mov.f32 	%f95, 0f4F800000;
	@%p10 bra 	$L__BB2_18;
	mul.wide.u32 	%rd49, %r56, 4;
	add.s64 	%rd50, %rd1, %rd49;
	ld.global.f32 	%f95, [%rd50];
$L__BB2_18:
	ld.param.u32 	%r2040, [_Z19RadixDownsweepPairsPfPjS_S0_S0_S0_jj_param_6];
	add.s32 	%r57, %r52, 160;
	setp.ge.u32 	%p11, %r57, %r2040;
	mov.f32 	%f96, 0f4F800000;
	@%p11 bra 	$L__BB2_20;
	mul.wide.u32 	%rd51, %r57, 4;
	add.s64 	%rd52, %rd1, %rd51;
	ld.global.f32 	%f96, [%rd52];
$L__BB2_20:
	ld.param.u32 	%r2041, [_Z19RadixDownsweepPairsPfPjS_S0_S0_S0_jj_param_6];
	add.s32 	%r58, %r52, 192;
	setp.ge.u32 	%p12, %r58, %r2041;
	mov.f32 	%f97, 0f4F800000;
	@%p12 bra 	$L__BB2_22;
	mul.wide.u32 	%rd53, %r58, 4;
	add.s64 	%rd54, %rd1, %rd53;
	ld.global.f32 	%f97, [%rd54];
$L__BB2_22:
	ld.param.u32 	%r2042, [_Z19RadixDownsweepPairsPfPjS_S0_S0_S0_jj_param_6];
	add.s32 	%r59, %r52, 224;
	setp.ge.u32 	%p13, %r59, %r2042;
	mov.f32 	%f98, 0f4F800000;
	@%p13 bra 	$L__BB2_24;
	mul.wide.u32 	%rd55, %r59, 4;
	add.s64 	%rd56, %rd1, %rd55;
	ld.global.f32 	%f98, [%rd56];
$L__BB2_24:
	ld.param.u32 	%r2043, [_Z19RadixDownsweepPairsPfPjS_S0_S0_S0_jj_param_6];
	add.s32 	%r60, %r52, 256;
	setp.ge.u32 	%p14, %r60, %r2043;
	mov.f32 	%f99, 0f4F800000;
	@%p14 bra 	$L__BB2_26;
	mul.wide.u32 	%rd57, %r60, 4;
	add.s64 	%rd58, %rd1, %rd57;
	ld.global.f32 	%f99, [%rd58];
$L__BB2_26:
	ld.param.u32 	%r2044, [_Z19RadixDownsweepPairsPfPjS_S0_S0_S0_jj_param_6];
	add.s32 	%r61, %r52, 288;
	setp.ge.u32 	%p15, %r61, %r2044;
	mov.f32 	%f100, 0f4F800000;
	@%p15 bra 	$L__BB2_28;
	mul.wide.u32 	%rd59, %r61, 4;
	add.s64 	%rd60, %rd1, %rd59;
	ld.global.f32 	%f100, [%rd60];
$L__BB2_28:
	ld.param.u32 	%r2045, [_Z19RadixDownsweepPairsPfPjS_S0_S0_S0_jj_param_6];
	add.s32 	%r62, %r52, 320;
	setp.ge.u32 	%p16, %r62, %r2045;
	mov.f32 	%f101, 0f4F800000;
	@%p16 bra 	$L__BB2_30;
	mul.wide.u32 	%rd61, %r62, 4;
	add.s64 	%rd62, %rd1, %rd61;
	ld.global.f32 	%f101, [%rd62];
$L__BB2_30:
	ld.param.u32 	%r2046, [_Z19RadixDownsweepPairsPfPjS_S0_S0_S0_jj_param_6];
	add.s32 	%r63, %r52, 352;
	setp.ge.u32 	%p17, %r63, %r2046;
	mov.f32 	%f102, 0f4F800000;
	@%p17 bra 	$L__BB2_32;
	mul.wide.u32 	%rd63, %r63, 4;
	add.s64 	%rd64, %rd1, %rd63;
	ld.global.f32 	%f102, [%rd64];
$L__BB2_32:
	ld.param.u32 	%r2047, [_Z19RadixDownsweepPairsPfPjS_S0_S0_S0_jj_param_6];
	add.s32 	%r64, %r52, 384;
	setp.ge.u32 	%p18, %r64, %r2047;
	mov.f32 	%f103, 0f4F800000;
	@%p18 bra 	$L__BB2_34;
	mul.wide.u32 	%rd65, %r64, 4;
	add.s64 	%rd66, %rd1, %rd65;
	ld.global.f32 	%f103, [%rd66];
$L__BB2_34:
	ld.param.u32 	%r2048, [_Z19RadixDownsweepPairsPfPjS_S0_S0_S0_jj_param_6];
	add.s32 	%r65, %r52, 416;
	setp.ge.u32 	%p19, %r65, %r2048;
	mov.f32 	%f104, 0f4F800000;
	@%p19 bra 	$L__BB2_36;
	mul.wide.u32 	%rd67, %r65, 4;
	add.s64 	%rd68, %rd1, %rd67;
	ld.global.f32 	%f104, [%rd68];
$L__BB2_36:
	ld.param.u32 	%r2049, [_Z19RadixDownsweepPairsPfPjS_S0_S0_S0_jj_param_6];
	add.s32 	%r66, %r52, 448;
	setp.ge.u32 	%p20, %r66, %r2049;
	mov.f32 	%f105, 0f4F800000;
	@%p20 bra 	$L__BB2_38;
	mul.wide.u32 	%rd69, %r66, 4;
	add.s64 	%rd70, %rd1, %rd69;
	ld.global.f32 	%f105, [%rd70];
$L__BB2_38:
	cvt.rzi.u32.f32 	%r2118, %f105;
	cvt.rzi.u32.f32 	%r2132, %f91;
	cvt.rzi.u32.f32 	%r2131, %f92;
	cvt.rzi.u32.f32 	%r2130, %f93;
	cvt.rzi.u32.f32 	%r2129, %f94;
	cvt.rzi.u32.f32 	%r2128, %f95;
	cvt.rzi.u32.f32 	%r2127, %f96;
	cvt.rzi.u32.f32 	%r2126, %f97;
	cvt.rzi.u32.f32 	%r2125, %f98;
	cvt.rzi.u32.f32 	%r2124, %f99;
	cvt.rzi.u32.f32 	%r2123, %f100;
	cvt.rzi.u32.f32 	%r2122, %f101;
	cvt.rzi.u32.f32 	%r2121, %f102;
	cvt.rzi.u32.f32 	%r2120, %f103;
	cvt.rzi.u32.f32 	%r2119, %f104;
$L__BB2_39:
	ld.param.u32 	%r2066, [_Z19RadixDownsweepPairsPfPjS_S0_S0_S0_jj_param_7];
	bar.sync 	0;
	shr.u32 	%r490, %r2132, %r2066;
	and.b32  	%r491, %r490, 1;
	add.s32 	%r492, %r491, -1;
	setp.eq.b32 	%p21, %r491, 1;
	mov.b32 	%r493, -1;
	vote.sync.ballot.b32 	%r494, %p21, %r493;
	xor.b32  	%r495, %r494, %r492;
	add.s32 	%r97, %r2066, 1;
	shr.u32 	%r496, %r2132, %r97;
	and.b32  	%r497, %r496, 1;
	add.s32 	%r498, %r497, -1;
	setp.eq.b32 	%p23, %r497, 1;
	vote.sync.ballot.b32 	%r499, %p23, %r493;
	xor.b32  	%r500, %r499, %r498;
	and.b32  	%r501, %r500, %r495;
	add.s32 	%r98, %r2066, 2;
	shr.u32 	%r502, %r2132, %r98;
	and.b32  	%r503, %r502, 1;
	add.s32 	%r504, %r503, -1;
	setp.eq.b32 	%p25, %r503, 1;
	vote.sync.ballot.b32 	%r505, %p25, %r493;
	xor.b32  	%r506, %r505, %r504;
	and.b32  	%r507, %r506, %r501;
	add.s32 	%r99, %r2066, 3;
	shr.u32 	%r508, %r2132, %r99;
	and.b32  	%r509, %r508, 1;
	add.s32 	%r510, %r509, -1;
	setp.eq.b32 	%p27, %r509, 1;
	vote.sync.ballot.b32 	%r511, %p27, %r493;
	xor.b32  	%r512, %r511, %r510;
	and.b32  	%r513, %r512, %r507;
	add.s32 	%r100, %r2066, 4;
	shr.u32 	%r514, %r2132, %r100;
	and.b32  	%r515, %r514, 1;
	add.s32 	%r516, %r515, -1;
	setp.eq.b32 	%p29, %r515, 1;
	vote.sync.ballot.b32 	%r517, %p29, %r493;
	xor.b32  	%r518, %r517, %r516;
	and.b32  	%r519, %r518, %r513;
	add.s32 	%r101, %r2066, 5;
	shr.u32 	%r520, %r2132, %r101;
	and.b32  	%r521, %r520, 1;
	add.s32 	%r522, %r521, -1;
	setp.eq.b32 	%p31, %r521, 1;
	vote.sync.ballot.b32 	%r523, %p31, %r493;
	xor.b32  	%r524, %r523, %r522;
	and.b32  	%r525, %r524, %r519;
	add.s32 	%r102, %r2066, 6;
	shr.u32 	%r526, %r2132, %r102;
	and.b32  	%r527, %r526, 1;
	add.s32 	%r528, %r527, -1;
	setp.eq.b32 	%p33, %r527, 1;
	vote.sync.ballot.b32 	%r529, %p33, %r493;
	xor.b32  	%r530, %r529, %r528;
	and.b32  	%r531, %r530, %r525;
	add.s32 	%r103, %r2066, 7;
	shr.u32 	%r532, %r2132, %r103;
	and.b32  	%r533, %r532, 1;
	add.s32 	%r534, %r533, -1;
	setp.eq.b32 	%p35, %r533, 1;
	vote.sync.ballot.b32 	%r535, %p35, %r493;
	xor.b32  	%r536, %r535, %r534;
	and.b32  	%r104, %r536, %r531;
	// begin inline asm
	mov.u32 %r488, %lanemask_lt;
	// end inline asm
	and.b32  	%r106, %r488, %r104;
	setp.ne.s32 	%p37, %r106, 0;
	and.b32  	%r107, %r490, 255;
	add.s32 	%r537, %r2, %r107;
	shl.b32 	%r538, %r537, 2;
	mov.u32 	%r539, _ZZ19RadixDownsweepPairsPfPjS_S0_S0_S0_jjE16s_warpHistograms;
	add.s32 	%r108, %r539, %r538;
	@%p37 bra 	$L__BB2_41;
	popc.b32 	%r540, %r104;
	atom.shared.add.u32 	%r2134, [%r108], %r540;
$L__BB2_41:
	ld.param.u32 	%r2067, [_Z19RadixDownsweepPairsPfPjS_S0_S0_S0_jj_param_7];
	brev.b32 	%r541, %r104;
	bfind.shiftamt.u32 	%r542, %r541;
	shfl.sync.idx.b32	%r543|%p38, %r2134, %r542, 31, -1;
	popc.b32 	%r544, %r106;
	add.s32 	%r111, %r543, %r544;
	shr.u32 	%r545, %r2131, %r2067;
	and.b32  	%r546, %r545, 1;
	add.s32 	%r547, %r546, -1;
	setp.eq.b32 	%p39, %r546, 1;
	mov.b32 	%r548, -1;
	vote.sync.ballot.b32 	%r549, %p39, %r548;
	xor.b32  	%r550, %r549, %r547;
	shr.u32 	%r551, %r2131, %r97;
	and.b32  	%r552, %r551, 1;
	add.s32 	%r553, %r552, -1;
	setp.eq.b32 	%p41, %r552, 1;
	vote.sync.ballot.b32 	%r554, %p41, %r548;
	xor.b32  	%r555, %r554, %r553;
	and.b32  	%r556, %r555, %r550;
	shr.u32 	%r557, %r2131, %r98;
	and.b32  	%r558, %r557, 1;
	add.s32 	%r559, %r558, -1;
	setp.eq.b32 	%p43, %r558, 1;
	vote.sync.ballot.b32 	%r560, %p43, %r548;
	xor.b32  	%r561, %r560, %r559;
	and.b32  	%r562, %r561, %r556;
	shr.u32 	%r563, %r2131, %r99;
	and.b32  	%r564, %r563, 1;
	add.s32 	%r565, %r564, -1;
	setp.eq.b32 	%p45, %r564, 1;
	vote.sync.ballot.b32 	%r566, %p45, %r548;
	xor.b32  	%r567, %r566, %r565;
	and.b32  	%r568, %r567, %r562;
	shr.u32 	%r569, %r2131, %r100;
	and.b32  	%r570, %r569, 1;
	add.s32 	%r571, %r570, -1;
	setp.eq.b32 	%p47, %r570, 1;
	vote.sync.ballot.b32 	%r572, %p47, %r548;
	xor.b32  	%r573, %r572, %r571;
	and.b32  	%r574, %r573, %r568;
	shr.u32 	%r575, %r2131, %r101;
	and.b32  	%r576, %r575, 1;
	add.s32 	%r577, %r576, -1;
	setp.eq.b32 	%p49, %r576, 1;
	vote.sync.ballot.b32 	%r578, %p49, %r548;
	xor.b32  	%r579, %r578, %r577;
	and.b32  	%r580, %r579, %r574;
	shr.u32 	%r581, %r2131, %r102;
	and.b32  	%r582, %r581, 1;
	add.s32 	%r583, %r582, -1;
	setp.eq.b32 	%p51, %r582, 1;
	vote.sync.ballot.b32 	%r584, %p51, %r548;
	xor.b32  	%r585, %r584, %r583;
	and.b32  	%r586, %r585, %r580;
	shr.u32 	%r587, %r2131, %r103;
	and.b32  	%r588, %r587, 1;
	add.s32 	%r589, %r588, -1;
	setp.eq.b32 	%p53, %r588, 1;
	vote.sync.ballot.b32 	%r590, %p53, %r548;
	xor.b32  	%r591, %r590, %r589;
	and.b32  	%r112, %r591, %r586;
	and.b32  	%r113, %r488, %r112;
	setp.ne.s32 	%p55, %r113, 0;
	and.b32  	%r114, %r545, 255;
	add.s32 	%r592, %r2, %r114;
	shl.b32 	%r593, %r592, 2;
	mov.u32 	%r594, _ZZ19RadixDownsweepPairsPfPjS_S0_S0_S0_jjE16s_warpHistograms;
	add.s32 	%r115, %r594, %r593;
	@%p55 bra 	$L__BB2_43;
	popc.b32 	%r595, %r112;
	atom.shared.add.u32 	%r2134, [%r115], %r595;
$L__BB2_43:
	ld.param.u32 	%r2068, [_Z19RadixDownsweepPairsPfPjS_S0_S0_S0_jj_param_7];
	brev.b32 	%r596, %r112;
	bfind.shiftamt.u32 	%r597, %r596;
	shfl.sync.idx.b32	%r598|%p56, %r2134, %r597, 31, -1;
	popc.b32 	%r599, %r113;
	add.s32 	%r118, %r598, %r599;
	shr.u32 	%r600, %r2130, %r2068;
	and.b32  	%r601, %r600, 1;
	add.s32 	%r602, %r601, -1;
	setp.eq.b32 	%p57, %r601, 1;
	mov.b32 	%r603, -1;
	vote.sync.ballot.b32 	%r604, %p57, %r603;
	xor.b32  	%r605, %r604, %r602;
	shr.u32 	%r606, %r2130, %r97;
	and.b32  	%r607, %r606, 1;
	add.s32 	%r608, %r607, -1;
	setp.eq.b32 	%p59, %r607, 1;
	vote.sync.ballot.b32 	%r609, %p59, %r603;
	xor.b32  	%r610, %r609, %r608;
	and.b32  	%r611, %r610, %r605;
	shr.u32 	%r612, %r2130, %r98;
	and.b32  	%r613, %r612, 1;
	add.s32 	%r614, %r613, -1;
	setp.eq.b32 	%p61, %r613, 1;
	vote.sync.ballot.b32 	%r615, %p61, %r603;
	xor.b32  	%r616, %r615, %r614;
	and.b32  	%r617, %r616, %r611;
	shr.u32 	%r618, %r2130, %r99;
	and.b32  	%r619, %r618, 1;
	add.s32 	%r620, %r619, -1;
	setp.eq.b32 	%p63, %r619, 1;
	vote.sync.ballot.b32 	%r621, %p63, %r603;
	xor.b32  	%r622, %r621, %r620;
	and.b32  	%r623, %r622, %r617;
	shr.u32 	%r624, %r2130, %r100;
	and.b32  	%r625, %r624, 1;
	add.s32 	%r626, %r625, -1;
	setp.eq.b32 	%p65, %r625, 1;
	vote.sync.ballot.b32 	%r627, %p65, %r603;
	xor.b32  	%r628, %r627, %r626;
	and.b32  	%r629, %r628, %r623;
	shr.u32 	%r630, %r2130, %r101;
	and.b32  	%r631, %r630, 1;
	add.s32 	%r632, %r631, -1;
	setp.eq.b32 	%p67, %r631, 1;
	vote.sync.ballot.b32 	%r633, %p67, %r603;
	xor.b32  	%r634, %r633, %r632;
	and.b32  	%r635, %r634, %r629;
	shr.u32 	%r636, %r2130, %r102;
	and.b32  	%r637, %r636, 1;
	add.s32 	%r638, %r637, -1;
	setp.eq.b32 	%p69, %r637, 1;
	vote.sync.ballot.b32 	%r639, %p69, %r603;
	xor.b32  	%r640, %r639, %r638;
	and.b32  	%r641, %r640, %r635;
	shr.u32 	%r642, %r2130, %r103;
	and.b32  	%r643, %r642, 1;
	add.s32 	%r644, %r643, -1;
	setp.eq.b32 	%p71, %r643, 1;
	vote.sync.ballot.b32 	%r645, %p71, %r603;
	xor.b32  	%r646, %r645, %r644;
	and.b32  	%r119, %r646, %r641;
	and.b32  	%r120, %r488, %r119;
	setp.ne.s32 	%p73, %r120, 0;
	and.b32  	%r121, %r600, 255;
	add.s32 	%r647, %r2, %r121;
	shl.b32 	%r648, %r647, 2;
	mov.u32 	%r649, _ZZ19RadixDownsweepPairsPfPjS_S0_S0_S0_jjE16s_warpHistograms;
	add.s32 	%r122, %r649, %r648;
	@%p73 bra 	$L__BB2_45;
	popc.b32 	%r650, %r119;
	atom.shared.add.u32 	%r2134, [%r122], %r650;
$L__BB2_45:
	ld.param.u32 	%r2069, [_Z19RadixDownsweepPairsPfPjS_S0_S0_S0_jj_param_7];
	brev.b32 	%r651, %r119;
	bfind.shiftamt.u32 	%r652, %r651;
	shfl.sync.idx.b32	%r653|%p74, %r2134, %r652, 31, -1;
	popc.b32 	%r654, %r120;
	add.s32 	%r125, %r653, %r654;
	shr.u32 	%r655, %r2129, %r2069;
	and.b32  	%r656, %r655, 1;
	add.s32 	%r657, %r656, -1;
	setp.eq.b32 	%p75, %r656, 1;
	mov.b32 	%r658, -1;
	vote.sync.ballot.b32 	%r659, %p75, %r658;
	xor.b32  	%r660, %r659, %r657;
	shr.u32 	%r661, %r2129, %r97;
	and.b32  	%r662, %r661, 1;
	add.s32 	%r663, %r662, -1;
	setp.eq.b32 	%p77, %r662, 1;
	vote.sync.ballot.b32 	%r664, %p77, %r658;
	xor.b32  	%r665, %r664, %r663;
	and.b32  	%r666, %r665, %r660;
	shr.u32 	%r667, %r2129, %r98;
	and.b32  	%r668, %r667, 1;
	add.s32 	%r669, %r668, -1;
	setp.eq.b32 	%p79, %r668, 1;
	vote.sync.ballot.b32 	%r670, %p79, %r658;
	xor.b32  	%r671, %r670, %r669;
	and.b32  	%r672, %r671, %r666;
	shr.u32 	%r673, %r2129, %r99;
	and.b32  	%r674, %r673, 1;
	add.s32 	%r675, %r674, -1;
	setp.eq.b32 	%p81, %r674, 1;
	vote.sync.ballot.b32 	%r676, %p81, %r658;
	xor.b32  	%r677, %r676, %r675;
	and.b32  	%r678, %r677, %r672;
	shr.u32 	%r679, %r2129, %r100;
	and.b32  	%r680, %r679, 1;
	add.s32 	%r681, %r680, -1;
	setp.eq.b32 	%p83, %r680, 1;
	vote.sync.ballot.b32 	%r682, %p83, %r658;
	xor.b32  	%r683, %r682, %r681;
	and.b32  	%r684, %r683, %r678;
	shr.u32 	%r685, %r2129, %r101;
	and.b32  	%r686, %r685, 1;
	add.s32 	%r687, %r686, -1;
	setp.eq.b32 	%p85, %r686, 1;
	vote.sync.ballot.b32 	%r688, %p85, %r658;
	xor.b32  	%r689, %r688, %r687;
	and.b32  	%r690, %r689, %r684;
	shr.u32 	%r691, %r2129, %r102;
	and.b32  	%r692, %r691, 1;
	add.s32 	%r693, %r692, -1;
	setp.eq.b32 	%p87, %r692, 1;
	vote.sync.ballot.b32 	%r694, %p87, %r658;
	xor.b32  	%r695, %r694, %r693;
	and.b32  	%r696, %r695, %r690;
	shr.u32 	%r697, %r2129, %r103;
	and.b32  	%r698, %r697, 1;
	add.s32 	%r699, %r698, -1;
	setp.eq.b32 	%p89, %r698, 1;
	vote.sync.ballot.b32 	%r700, %p89, %r658;
	xor.b32  	%r701, %r700, %r699;
	and.b32  	%r126, %r701, %r696;
	and.b32  	%r127, %r488, %r126;
	setp.ne.s32 	%p91, %r127, 0;
	and.b32  	%r128, %r655, 255;
	add.s32 	%r702, %r2, %r128;
	shl.b32 	%r703, %r702, 2;
	mov.u32 	%r704, _ZZ19RadixDownsweepPairsPfPjS_S0_S0_S0_jjE16s_warpHistograms;
	add.s32 	%r129, %r704, %r703;
	@%p91 bra 	$L__BB2_47;
	popc.b32 	%r705, %r126;
	atom.shared.add.u32 	%r2134, [%r129], %r705;
$L__BB2_47:
	ld.param.u32 	%r2070, [_Z19RadixDownsweepPairsPfPjS_S0_S0_S0_jj_param_7];
	brev.b32 	%r706, %r126;
	bfind.shiftamt.u32 	%r707, %r706;
	shfl.sync.idx.b32	%r708|%p92, %r2134, %r707, 31, -1;
	popc.b32 	%r709, %r127;
	add.s32 	%r132, %r708, %r709;
	shr.u32 	%r710, %r2128, %r2070;
	and.b32  	%r711, %r710, 1;
	add.s32 	%r712, %r711, -1;
	setp.eq.b32 	%p93, %r711, 1;
	mov.b32 	%r713, -1;
	vote.sync.ballot.b32 	%r714, %p93, %r713;
	xor.b32  	%r715, %r714, %r712;
	shr.u32 	%r716, %r2128, %r97;
	and.b32  	%r717, %r716, 1;
	add.s32 	%r718, %r717, -1;
	setp.eq.b32 	%p95, %r717, 1;
	vote.sync.ballot.b32 	%r719, %p95, %r713;
	xor.b32  	%r720, %r719, %r718;
	and.b32  	%r721, %r720, %r715;
	shr.u32 	%r722, %r2128, %r98;
	and.b32  	%r723, %r722, 1;
	add.s32 	%r724, %r723, -1;
	setp.eq.b32 	%p97, %r723, 1;
	vote.sync.ballot.b32 	%r725, %p97, %r713;
	xor.b32  	%r726, %r725, %r724;
	and.b32  	%r727, %r726, %r721;
	shr.u32 	%r728, %r2128, %r99;
	and.b32  	%r729, %r728, 1;
	add.s32 	%r730, %r729, -1;
	setp.eq.b32 	%p99, %r729, 1;
	vote.sync.ballot.b32 	%r731, %p99, %r713;
	xor.b32  	%r732, %r731, %r730;
	and.b32  	%r733, %r732, %r727;
	shr.u32 	%r734, %r2128, %r100;
	and.b32  	%r735, %r734, 1;
	add.s32 	%r736, %r735, -1;
	setp.eq.b32 	%p101, %r735, 1;
	vote.sync.ballot.b32 	%r737, %p101, %r713;
	xor.b32  	%r738, %r737, %r736;
	and.b32  	%r739, %r738, %r733;
	shr.u32 	%r740, %r2128, %r101;
	and.b32  	%r741, %r740, 1;
	add.s32 	%r742, %r741, -1;
	setp.eq.b32 	%p103, %r741, 1;
	vote.sync.ballot.b32 	%r743, %p103, %r713;
	xor.b32  	%r744, %r743, %r742;
	and.b32  	%r745, %r744, %r739;
	shr.u32 	%r746, %r2128, %r102;
	and.b32  	%r747, %r746, 1;
	add.s32 	%r748, %r747, -1;
	setp.eq.b32 	%p105, %r747, 1;
	vote.sync.ballot.b32 	%r749, %p105, %r713;
	xor.b32  	%r750, %r749, %r748;
	and.b32  	%r751, %r750, %r745;
	shr.u32 	%r752, %r2128, %r103;
	and.b32  	%r753, %r752, 1;
	add.s32 	%r754, %r753, -1;
	setp.eq.b32 	%p107, %r753, 1;
	vote.sync.ballot.b32 	%r755, %p107, %r713;
	xor.b32  	%r756, %r755, %r754;
	and.b32  	%r133, %r756, %r751;
	and.b32  	%r134, %r488, %r133;
	setp.ne.s32 	%p109, %r134, 0;
	and.b32  	%r135, %r710, 255;
	add.s32 	%r757, %r2, %r135;
	shl.b32 	%r758, %r757, 2;
	mov.u32 	%r759, _ZZ19RadixDownsweepPairsPfPjS_S0_S0_S0_jjE16s_warpHistograms;
	add.s32 	%r136, %r759, %r758;
	@%p109 bra 	$L__BB2_49;
	popc.b32 	%r760, %r133;
	atom.shared.add.u32 	%r2134, [%r136], %r760;
$L__BB2_49:
	ld.param.u32 	%r2071, [_Z19RadixDownsweepPairsPfPjS_S0_S0_S0_jj_param_7];
	brev.b32 	%r761, %r133;
	bfind.shiftamt.u32 	%r762, %r761;
	shfl.sync.idx.b32	%r763|%p110, %r2134, %r762, 31, -1;
	popc.b32 	%r764, %r134;
	add.s32 	%r139, %r763, %r764;
	shr.u32 	%r765, %r2127, %r2071;
	and.b32  	%r766, %r765, 1;
	add.s32 	%r767, %r766, -1;
	setp.eq.b32 	%p111, %r766, 1;
	mov.b32 	%r768, -1;
	vote.sync.ballot.b32 	%r769, %p111, %r768;
	xor.b32  	%r770, %r769, %r767;
	shr.u32 	%r771, %r2127, %r97;
	and.b32  	%r772, %r771, 1;
	add.s32 	%r773, %r772, -1;
	setp.eq.b32 	%p113, %r772, 1;
	vote.sync.ballot.b32 	%r774, %p113, %r768;
	xor.b32  	%r775, %r774, %r773;
	and.b32  	%r776, %r775, %r770;
	shr.u32 	%r777, %r2127, %r98;
	and.b32  	%r778, %r777, 1;
	add.s32 	%r779, %r778, -1;
	setp.eq.b32 	%p115, %r778, 1;
	vote.sync.ballot.b32 	%r780, %p115, %r768;
	xor.b32  	%r781, %r780, %r779;
	and.b32  	%r782, %r781, %r776;
	shr.u32 	%r783, %r2127, %r99;
	and.b32  	%r784, %r783, 1;
	add.s32 	%r785, %r784, -1;
	setp.eq.b32 	%p117, %r784, 1;
	vote.sync.ballot.b32 	%r786, %p117, %r768;
	xor.b32  	%r787, %r786, %r785;
	and.b32  	%r788, %r787, %r782;
	shr.u32 	%r789, %r2127, %r100;
	and.b32  	%r790, %r789, 1;
	add.s32 	%r791, %r790, -1;
	setp.eq.b32 	%p119, %r790, 1;
	vote.sync.ballot.b32 	%r792, %p119, %r768;
	xor.b32  	%r793, %r792, %r791;
	and.b32  	%r794, %r793, %r788;
	shr.u32 	%r795, %r2127, %r101;
	and.b32  	%r796, %r795, 1;
	add.s32 	%r797, %r796, -1;
	setp.eq.b32 	%p121, %r796, 1;
	vote.sync.ballot.b32 	%r798, %p121, %r768;
	xor.b32  	%r799, %r798, %r797;
	and.b32  	%r800, %r799, %r794;
	shr.u32 	%r801, %r2127, %r102;
	and.b32  	%r802, %r801, 1;
	add.s32 	%r803, %r802, -1;
	setp.eq.b32 	%p123, %r802, 1;
	vote.sync.ballot.b32 	%r804, %p123, %r768;
	xor.b32  	%r805, %r804, %r803;
	and.b32  	%r806, %r805, %r800;
	shr.u32 	%r807, %r2127, %r103;
	and.b32  	%r808, %r807, 1;
	add.s32 	%r809, %r808, -1;
	setp.eq.b32 	%p125, %r808, 1;
	vote.sync.ballot.b32 	%r810, %p125, %r768;
	xor.b32  	%r811, %r810, %r809;
	and.b32  	%r140, %r811, %r806;
	and.b32  	%r141, %r488, %r140;
	setp.ne.s32 	%p127, %r141, 0;
	and.b32  	%r142, %r765, 255;
	add.s32 	%r812, %r2, %r142;
	shl.b32 	%r813, %r812, 2;
	mov.u32 	%r814, _ZZ19RadixDownsweepPairsPfPjS_S0_S0_S0_jjE16s_warpHistograms;
	add.s32 	%r143, %r814, %r813;
	@%p127 bra 	$L__BB2_51;
	popc.b32 	%r815, %r140;
	atom.shared.add.u32 	%r2134, [%r143], %r815;
$L__BB2_51:
	ld.param.u32 	%r2072, [_Z19RadixDownsweepPairsPfPjS_S0_S0_S0_jj_param_7];
	brev.b32 	%r816, %r140;
	bfind.shiftamt.u32 	%r817, %r816;
	shfl.sync.idx.b32	%r818|%p128, %r2134, %r817, 31, -1;
	popc.b32 	%r819, %r141;
	add.s32 	%r146, %r818, %r819;
	shr.u32 	%r820, %r2126, %r2072;
	and.b32  	%r821, %r820, 1;
	add.s32 	%r822, %r821, -1;
	setp.eq.b32 	%p129, %r821, 1;
	mov.b32 	%r823, -1;
	vote.sync.ballot.b32 	%r824, %p129, %r823;
	xor.b32  	%r825, %r824, %r822;
	shr.u32 	%r826, %r2126, %r97;
	and.b32  	%r827, %r826, 1;
	add.s32 	%r828, %r827, -1;
	setp.eq.b32 	%p131, %r827, 1;
	vote.sync.ballot.b32 	%r829, %p131, %r823;
	xor.b32  	%r830, %r829, %r828;
	and.b32  	%r831, %r830, %r825;
	shr.u32 	%r832, %r2126, %r98;
	and.b32  	%r833, %r832, 1;
	add.s32 	%r834, %r833, -1;
	setp.eq.b32 	%p133, %r833, 1;
	vote.sync.ballot.b32 	%r835, %p133, %r823;
	xor.b32  	%r836, %r835, %r834;
	and.b32  	%r837, %r836, %r831;
	shr.u32 	%r838, %r2126, %r99;
	and.b32  	%r839, %r838, 1;
	add.s32 	%r840, %r839, -1;
	setp.eq.b32 	%p135, %r839, 1;
	vote.sync.ballot.b32 	%r841, %p135, %r823;
	xor.b32  	%r842, %r841, %r840;
	and.b32  	%r843, %r842, %r837;
	shr.u32 	%r844, %r2126, %r100;
	and.b32  	%r845, %r844, 1;
	add.s32 	%r846, %r845, -1;
	setp.eq.b32 	%p137, %r845, 1;
	vote.sync.ballot.b32 	%r847, %p137, %r823;
	xor.b32  	%r848, %r847, %r846;
	and.b32  	%r849, %r848, %r843;
	shr.u32 	%r850, %r2126, %r101;
	and.b32  	%r851, %r850, 1;
	add.s32 	%r852, %r851, -1;
	setp.eq.b32 	%p139, %r851, 1;
	vote.sync.ballot.b32 	%r853, %p139, %r823;
	xor.b32  	%r854, %r853, %r852;
	and.b32  	%r855, %r854, %r849;
	shr.u32 	%r856, %r2126, %r102;
	and.b32  	%r857, %r856, 1;
	add.s32 	%r858, %r857, -1;
	setp.eq.b32 	%p141, %r857, 1;
	vote.sync.ballot.b32 	%r859, %p141, %r823;
	xor.b32  	%r860, %r859, %r858;
	and.b32  	%r861, %r860, %r855;
	shr.u32 	%r862, %r2126, %r103;
	and.b32  	%r863, %r862, 1;
	add.s32 	%r864, %r863, -1;
	setp.eq.b32 	%p143, %r863, 1;
	vote.sync.ballot.b32 	%r865, %p143, %r823;
	xor.b32  	%r866, %r865, %r864;
	and.b32  	%r147, %r866, %r861;
	and.b32  	%r148, %r488, %r147;
	setp.ne.s32 	%p145, %r148, 0;
	and.b32  	%r149, %r820, 255;
	add.s32 	%r867, %r2, %r149;
	shl.b32 	%r868, %r867, 2;
	mov.u32 	%r869, _ZZ19RadixDownsweepPairsPfPjS_S0_S0_S0_jjE16s_warpHistograms;
	add.s32 	%r150, %r869, %r868;
	@%p145 bra 	$L__BB2_53;
	popc.b32 	%r870, %r147;
	atom.shared.add.u32 	%r2134, [%r150], %r870;
$L__BB2_53:
	ld.param.u32 	%r2073, [_Z19RadixDownsweepPairsPfPjS_S0_S0_S0_jj_param_7];
	brev.b32 	%r871, %r147;
	bfind.shiftamt.u32 	%r872, %r871;
	shfl.sync.idx.b32	%r873|%p146, %r2134, %r872, 31, -1;
	popc.b32 	%r874, %r148;
	add.s32 	%r153, %r873, %r874;
	shr.u32 	%r875, %r2125, %r2073;
	and.b32  	%r876, %r875, 1;
	add.s32 	%r877, %r876, -1;
	setp.eq.b32 	%p147, %r876, 1;
	mov.b32 	%r878, -1;
	vote.sync.ballot.b32 	%r879, %p147, %r878;
	xor.b32  	%r880, %r879, %r877;
	shr.u32 	%r881, %r2125, %r97;
	and.b32  	%r882, %r881, 1;
	add.s32 	%r883, %r882, -1;
	setp.eq.b32 	%p149, %r882, 1;
	vote.sync.ballot.b32 	%r884, %p149, %r878;
	xor.b32  	%r885, %r884, %r883;
	and.b32  	%r886, %r885, %r880;
	shr.u32 	%r887, %r2125, %r98;
	and.b32  	%r888, %r887, 1;
	add.s32 	%r889, %r888, -1;
	setp.eq.b32 	%p151, %r888, 1;
	vote.sync.ballot.b32 	%r890, %p151, %r878;
	xor.b32  	%r891, %r890, %r889;
	and.b32  	%r892, %r891, %r886;
	shr.u32 	%r893, %r2125, %r99;
	and.b32  	%r894, %r893, 1;
	add.s32 	%r895, %r894, -1;
	setp.eq.b32 	%p153, %r894, 1;
	vote.sync.ballot.b32 	%r896, %p153, %r878;
	xor.b32  	%r897, %r896, %r895;
	and.b32  	%r898, %r897, %r892;
	shr.u32 	%r899, %r2125, %r100;
	and.b32  	%r900, %r899, 1;
	add.s32 	%r901, %r900, -1;
	setp.eq.b32 	%p155, %r900, 1;
	vote.sync.ballot.b32 	%r902, %p155, %r878;
	xor.b32  	%r903, %r902, %r901;
	and.b32  	%r904, %r903, %r898;
	shr.u32 	%r905, %r2125, %r101;
	and.b32  	%r906, %r905, 1;
	add.s32 	%r907, %r906, -1;
	setp.eq.b32 	%p157, %r906, 1;
	vote.sync.ballot.b32 	%r908, %p157, %r878;
	xor.b32  	%r909, %r908, %r907;
	and.b32  	%r910, %r909, %r904;
	shr.u32 	%r911, %r2125, %r102;
	and.b32  	%r912, %r911, 1;
	add.s32 	%r913, %r912, -1;
	setp.eq.b32 	%p159, %r912, 1;
	vote.sync.ballot.b32 	%r914, %p159, %r878;
	xor.b32  	%r915, %r914, %r913;
	and.b32  	%r916, %r915, %r910;
	shr.u32 	%r917, %r2125, %r103;
	and.b32  	%r918, %r917, 1;
	add.s32 	%r919, %r918, -1;
	setp.eq.b32 	%p161, %r918, 1;
	vote.sync.ballot.b32 	%r920, %p161, %r878;
	xor.b32  	%r921, %r920, %r919;
	and.b32  	%r154, %r921, %r916;
	and.b32  	%r155, %r488, %r154;
	setp.ne.s32 	%p163, %r155, 0;
	and.b32  	%r156, %r875, 255;
	add.s32 	%r922, %r2, %r156;
	shl.b32 	%r923, %r922, 2;
	mov.u32 	%r924, _ZZ19RadixDownsweepPairsPfPjS_S0_S0_S0_jjE16s_warpHistograms;
	add.s32 	%r157, %r924, %r923;
	@%p163 bra 	$L__BB2_55;
	popc.b32 	%r925, %r154;
	atom.shared.add.u32 	%r2134, [%r157], %r925;
$L__BB2_55:
	ld.param.u32 	%r2074, [_Z19RadixDownsweepPairsPfPjS_S0_S0_S0_jj_param_7];
	brev.b32 	%r926, %r154;
	bfind.shiftamt.u32 	%r927, %r926;
	shfl.sync.idx.b32	%r928|%p164, %r2134, %r927, 31, -1;
	popc.b32 	%r929, %r155;
	add.s32 	%r160, %r928, %r929;
	shr.u32 	%r930, %r2124, %r2074;
	and.b32  	%r931, %r930, 1;
	add.s32 	%r932, %r931, -1;
	setp.eq.b32 	%p165, %r931, 1;
	mov.b32 	%r933, -1;
	vote.sync.ballot.b32 	%r934, %p165, %r933;
	xor.b32  	%r935, %r934, %r932;
	shr.u32 	%r936, %r2124, %r97;
	and.b32  	%r937, %r936, 1;
	add.s32 	%r938, %r937, -1;
	setp.eq.b32 	%p167, %r937, 1;
	vote.sync.ballot.b32 	%r939, %p167, %r933;
	xor.b32  	%r940, %r939, %r938;
	and.b32  	%r941, %r940, %r935;
	shr.u32 	%r942, %r2124, %r98;
	and.b32  	%r943, %r942, 1;
	add.s32 	%r944, %r943, -1;
	setp.eq.b32 	%p169, %r943, 1;
	vote.sync.ballot.b32 	%r945, %p169, %r933;
	xor.b32  	%r946, %r945, %r944;
	and.b32  	%r947, %r946, %r941;
	shr.u32 	%r948, %r2124, %r99;
	and.b32  	%r949, %r948, 1;
	add.s32 	%r950, %r949, -1;
	setp.eq.b32 	%p171, %r949, 1;
	vote.sync.ballot.b32 	%r951, %p171, %r933;
	xor.b32  	%r952, %r951, %r950;
	and.b32  	%r953, %r952, %r947;
	shr.u32 	%r954, %r2124, %r100;
	and.b32  	%r955, %r954, 1;
	add.s32 	%r956, %r955, -1;
	setp.eq.b32 	%p173, %r955, 1;
	vote.sync.ballot.b32 	%r957, %p173, %r933;
	xor.b32  	%r958, %r957, %r956;
	and.b32  	%r959, %r958, %r953;
	shr.u32 	%r960, %r2124, %r101;
	and.b32  	%r961, %r960, 1;
	add.s32 	%r962, %r961, -1;
	setp.eq.b32 	%p175, %r961, 1;
	vote.sync.ballot.b32 	%r963, %p175, %r933;
	xor.b32  	%r964, %r963, %r962;
	and.b32  	%r965, %r964, %r959;
	shr.u32 	%r966, %r2124, %r102;
	and.b32  	%r967, %r966, 1;
	add.s32 	%r968, %r967, -1;
	setp.eq.b32 	%p177, %r967, 1;
	vote.sync.ballot.b32 	%r969, %p177, %r933;
	xor.b32  	%r970, %r969, %r968;
	and.b32  	%r971, %r970, %r965;
	shr.u32 	%r972, %r2124, %r103;
	and.b32  	%r973, %r972, 1;
	add.s32 	%r974, %r973, -1;
	setp.eq.b32 	%p179, %r973, 1;
	vote.sync.ballot.b32 	%r975, %p179, %r933;
	xor.b32  	%r976, %r975, %r974;
	and.b32  	%r161, %r976, %r971;
	and.b32  	%r162, %r488, %r161;
	setp.ne.s32 	%p181, %r162, 0;
	and.b32  	%r163, %r930, 255;
	add.s32 	%r977, %r2, %r163;
	shl.b32 	%r978, %r977, 2;
	mov.u32 	%r979, _ZZ19RadixDownsweepPairsPfPjS_S0_S0_S0_jjE16s_warpHistograms;
	add.s32 	%r164, %r979, %r978;
	@%p181 bra 	$L__BB2_57;
	popc.b32 	%r980, %r161;
	atom.shared.add.u32 	%r2134, [%r164], %r980;
$L__BB2_57:
	ld.param.u32 	%r2075, [_Z19RadixDownsweepPairsPfPjS_S0_S0_S0_jj_param_7];
	brev.b32 	%r981, %r161;
	bfind.shiftamt.u32 	%r982, %r981;
	shfl.sync.idx.b32	%r983|%p182, %r2134, %r982, 31, -1;
	popc.b32 	%r984, %r162;
	add.s32 	%r167, %r983, %r984;
	shr.u32 	%r985, %r2123, %r2075;
	and.b32  	%r986, %r985, 1;
	add.s32 	%r987, %r986, -1;
	setp.eq.b32 	%p183, %r986, 1;
	mov.b32 	%r988, -1;
	vote.sync.ballot.b32 	%r989, %p183, %r988;
	xor.b32  	%r990, %r989, %r987;
	shr.u32 	%r991, %r2123, %r97;
	and.b32  	%r992, %r991, 1;
	add.s32 	%r993, %r992, -1;
	setp.eq.b32 	%p185, %r992, 1;
	vote.sync.ballot.b32 	%r994, %p185, %r988;
	xor.b32  	%r995, %r994, %r993;
	and.b32  	%r996, %r995, %r990;
	shr.u32 	%r997, %r2123, %r98;
	and.b32  	%r998, %r997, 1;
	add.s32 	%r999, %r998, -1;
	setp.eq.b32 	%p187, %r998, 1;
	vote.sync.ballot.b32 	%r1000, %p187, %r988;
	xor.b32  	%r1001, %r1000, %r999;
	and.b32  	%r1002, %r1001, %r996;
	shr.u32 	%r1003, %r2123, %r99;
	and.b32  	%r1004, %r1003, 1;
	add.s32 	%r1005, %r1004, -1;
	setp.eq.b32 	%p189, %r1004, 1;
	vote.sync.ballot.b32 	%r1006, %p189, %r988;
	xor.b32  	%r1007, %r1006, %r1005;
	and.b32  	%r1008, %r1007, %r1002;
	shr.u32 	%r1009, %r2123, %r100;
	and.b32  	%r1010, %r1009, 1;
	add.s32 	%r1011, %r1010, -1;
	setp.eq.b32 	%p191, %r1010, 1;
	vote.sync.ballot.b32 	%r1012, %p191, %r988;
	xor.b32  	%r1013, %r1012, %r1011;
	and.b32  	%r1014, %r1013, %r1008;
	shr.u32 	%r1015, %r2123, %r101;
	and.b32  	%r1016, %r1015, 1;
	add.s32 	%r1017, %r1016, -1;
	setp.eq.b32 	%p193, %r1016, 1;
	vote.sync.ballot.b32 	%r1018, %p193, %r988;
	xor.b32  	%r1019, %r1018, %r1017;
	and.b32  	%r1020, %r1019, %r1014;
	shr.u32 	%r1021, %r2123, %r102;
	and.b32  	%r1022, %r1021, 1;
	add.s32 	%r1023, %r1022, -1;
	setp.eq.b32 	%p195, %r1022, 1;
	vote.sync.ballot.b32 	%r1024, %p195, %r988;
	xor.b32  	%r1025, %r1024, %r1023;
	and.b32  	%r1026, %r1025, %r1020;
	shr.u32 	%r1027, %r2123, %r103;
	and.b32  	%r1028, %r1027, 1;
	add.s32 	%r1029, %r1028, -1;
	setp.eq.b32 	%p197, %r1028, 1;
	vote.sync.ballot.b32 	%r1030, %p197, %r988;
	xor.b32  	%r1031, %r1030, %r1029;
	and.b32  	%r168, %r1031, %r1026;
	and.b32  	%r169, %r488, %r168;
	setp.ne.s32 	%p199, %r169, 0;
	and.b32  	%r170, %r985, 255;
	add.s32 	%r1032, %r2, %r170;
	shl.b32 	%r1033, %r1032, 2;
	mov.u32 	%r1034, _ZZ19RadixDownsweepPairsPfPjS_S0_S0_S0_jjE16s_warpHistograms;
	add.s32 	%r171, %r1034, %r1033;
	@%p199 bra 	$L__BB2_59;
	popc.b32 	%r1035, %r168;
	atom.shared.add.u32 	%r2134, [%r171], %r1035;
$L__BB2_59:
	ld.param.u32 	%r2076, [_Z19RadixDownsweepPairsPfPjS_S0_S0_S0_jj_param_7];
	brev.b32 	%r1036, %r168;
	bfind.shiftamt.u32 	%r1037, %r1036;
	shfl.sync.idx.b32	%r1038|%p200, %r2134, %r1037, 31, -1;
	popc.b32 	%r1039, %r169;
	add.s32 	%r174, %r1038, %r1039;
	shr.u32 	%r1040, %r2122, %r2076;
	and.b32  	%r1041, %r1040, 1;
	add.s32 	%r1042, %r1041, -1;
	setp.eq.b32 	%p201, %r1041, 1;
	mov.b32 	%r1043, -1;
	vote.sync.ballot.b32 	%r1044, %p201, %r1043;
	xor.b32  	%r1045, %r1044, %r1042;
	shr.u32 	%r1046, %r2122, %r97;
	and.b32  	%r1047, %r1046, 1;
	add.s32 	%r1048, %r1047, -1;
	setp.eq.b32 	%p203, %r1047, 1;
	vote.sync.ballot.b32 	%r1049, %p203, %r1043;
	xor.b32  	%r1050, %r1049, %r1048;
	and.b32  	%r1051, %r1050, %r1045;
	shr.u32 	%r1052, %r2122, %r98;
	and.b32  	%r1053, %r1052, 1;
	add.s32 	%r1054, %r1053, -1;
	setp.eq.b32 	%p205, %r1053, 1;
	vote.sync.ballot.b32 	%r1055, %p205, %r1043;
	xor.b32  	%r1056, %r1055, %r1054;
	and.b32  	%r1057, %r1056, %r1051;
	shr.u32 	%r1058, %r2122, %r99;
	and.b32  	%r1059, %r1058, 1;
	add.s32 	%r1060, %r1059, -1;
	setp.eq.b32 	%p207, %r1059, 1;
	vote.sync.ballot.b32 	%r1061, %p207, %r1043;
	xor.b32  	%r1062, %r1061, %r1060;
	and.b32  	%r1063, %r1062, %r1057;
	shr.u32 	%r1064, %r2122, %r100;
	and.b32  	%r1065, %r1064, 1;
	add.s32 	%r1066, %r1065, -1;
	setp.eq.b32 	%p209, %r1065, 1;
	vote.sync.ballot.b32 	%r1067, %p209, %r1043;
	xor.b32  	%r1068, %r1067, %r1066;
	and.b32  	%r1069, %r1068, %r1063;
	shr.u32 	%r1070, %r2122, %r101;
	and.b32  	%r1071, %r1070, 1;
	add.s32 	%r1072, %r1071, -1;
	setp.eq.b32 	%p211, %r1071, 1;
	vote.sync.ballot.b32 	%r1073, %p211, %r1043;
	xor.b32  	%r1074, %r1073, %r1072;
	and.b32  	%r1075, %r1074, %r1069;
	shr.u32 	%r1076, %r2122, %r102;
	and.b32  	%r1077, %r1076, 1;
	add.s32 	%r1078, %r1077, -1;
	setp.eq.b32 	%p213, %r1077, 1;
	vote.sync.ballot.b32 	%r1079, %p213, %r1043;
	xor.b32  	%r1080, %r1079, %r1078;
	and.b32  	%r1081, %r1080, %r1075;
	shr.u32 	%r1082, %r2122, %r103;
	and.b32  	%r1083, %r1082, 1;
	add.s32 	%r1084, %r1083, -1;
	setp.eq.b32 	%p215, %r1083, 1;
	vote.sync.ballot.b32 	%r1085, %p215, %r1043;
	xor.b32  	%r1086, %r1085, %r1084;
	and.b32  	%r175, %r1086, %r1081;
	and.b32  	%r176, %r488, %r175;
	setp.ne.s32 	%p217, %r176, 0;
	and.b32  	%r177, %r1040, 255;
	@%p217 bra 	$L__BB2_61;
	popc.b32 	%r1087, %r175;
	add.s32 	%r1088, %r2, %r177;
	shl.b32 	%r1089, %r1088, 2;
	mov.u32 	%r1090, _ZZ19RadixDownsweepPairsPfPjS_S0_S0_S0_jjE16s_warpHistograms;
	add.s32 	%r1091, %r1090, %r1089;
	atom.shared.add.u32 	%r2134, [%r1091], %r1087;
$L__BB2_61:
	ld.param.u32 	%r2077, [_Z19RadixDownsweepPairsPfPjS_S0_S0_S0_jj_param_7];
	brev.b32 	%r1092, %r175;
	bfind.shiftamt.u32 	%r1093, %r1092;
	shfl.sync.idx.b32	%r1094|%p218, %r2134, %r1093, 31, -1;
	popc.b32 	%r1095, %r176;
	add.s32 	%r180, %r1094, %r1095;
	shr.u32 	%r1096, %r2121, %r2077;
	and.b32  	%r1097, %r1096, 1;
	add.s32 	%r1098, %r1097, -1;
	setp.eq.b32 	%p219, %r1097, 1;
	mov.b32 	%r1099, -1;
	vote.sync.ballot.b32 	%r1100, %p219, %r1099;
	xor.b32  	%r1101, %r1100, %r1098;
	shr.u32 	%r1102, %r2121, %r97;
	and.b32  	%r1103, %r1102, 1;
	add.s32 	%r1104, %r1103, -1;
	setp.eq.b32 	%p221, %r1103, 1;
	vote.sync.ballot.b32 	%r1105, %p221, %r1099;
	xor.b32  	%r1106, %r1105, %r1104;
	and.b32  	%r1107, %r1106, %r1101;
	shr.u32 	%r1108, %r2121, %r98;
	and.b32  	%r1109, %r1108, 1;
	add.s32 	%r1110, %r1109, -1;
	setp.eq.b32 	%p223, %r1109, 1;
	vote.sync.ballot.b32 	%r1111, %p223, %r1099;
	xor.b32  	%r1112, %r1111, %r1110;
	and.b32  	%r1113, %r1112, %r1107;
	shr.u32 	%r1114, %r2121, %r99;
	and.b32  	%r1115, %r1114, 1;
	add.s32 	%r1116, %r1115, -1;
	setp.eq.b32 	%p225, %r1115, 1;
	vote.sync.ballot.b32 	%r1117, %p225, %r1099;
	xor.b32  	%r1118, %r1117, %r1116;
	and.b32  	%r1119, %r1118, %r1113;
	shr.u32 	%r1120, %r2121, %r100;
	and.b32  	%r1121, %r1120, 1;
	add.s32 	%r1122, %r1121, -1;
	setp.eq.b32 	%p227, %r1121, 1;
	vote.sync.ballot.b32 	%r1123, %p227, %r1099;
	xor.b32  	%r1124, %r1123, %r1122;
	and.b32  	%r1125, %r1124, %r1119;
	shr.u32 	%r1126, %r2121, %r101;
	and.b32  	%r1127, %r1126, 1;
	add.s32 	%r1128, %r1127, -1;
	setp.eq.b32 	%p229, %r1127, 1;
	vote.sync.ballot.b32 	%r1129, %p229, %r1099;
	xor.b32  	%r1130, %r1129, %r1128;
	and.b32  	%r1131, %r1130, %r1125;
	shr.u32 	%r1132, %r2121, %r102;
	and.b32  	%r1133, %r1132, 1;
	add.s32 	%r1134, %r1133, -1;
	setp.eq.b32 	%p231, %r1133, 1;
	vote.sync.ballot.b32 	%r1135, %p231, %r1099;
	xor.b32  	%r1136, %r1135, %r1134;
	and.b32  	%r1137, %r1136, %r1131;
	shr.u32 	%r1138, %r2121, %r103;
	and.b32  	%r1139, %r1138, 1;
	add.s32 	%r1140, %r1139, -1;
	setp.eq.b32 	%p233, %r1139, 1;
	vote.sync.ballot.b32 	%r1141, %p233, %r1099;
	xor.b32  	%r1142, %r1141, %r1140;
	and.b32  	%r181, %r1142, %r1137;
	and.b32  	%r182, %r488, %r181;
	setp.ne.s32 	%p235, %r182, 0;
	and.b32  	%r183, %r1096, 255;
	add.s32 	%r1143, %r2, %r183;
	shl.b32 	%r1144, %r1143, 2;
	mov.u32 	%r1145, _ZZ19RadixDownsweepPairsPfPjS_S0_S0_S0_jjE16s_warpHistograms;
	add.s32 	%r184, %r1145, %r1144;
	@%p235 bra 	$L__BB2_63;
	popc.b32 	%r1146, %r181;
	atom.shared.add.u32 	%r2134, [%r184], %r1146;
$L__BB2_63:
	ld.param.u32 	%r2078, [_Z19RadixDownsweepPairsPfPjS_S0_S0_S0_jj_param_7];
	brev.b32 	%r1147, %r181;
	bfind.shiftamt.u32 	%r1148, %r1147;
	shfl.sync.idx.b32	%r1149|%p236, %r2134, %r1148, 31, -1;
	popc.b32 	%r1150, %r182;
	add.s32 	%r187, %r1149, %r1150;
	shr.u32 	%r1151, %r2120, %r2078;
	and.b32  	%r1152, %r1151, 1;
	add.s32 	%r1153, %r1152, -1;
	setp.eq.b32 	%p237, %r1152, 1;
	mov.b32 	%r1154, -1;
	vote.sync.ballot.b32 	%r1155, %p237, %r1154;
	xor.b32  	%r1156, %r1155, %r1153;
	shr.u32 	%r1157, %r2120, %r97;
	and.b32  	%r1158, %r1157, 1;
	add.s32 	%r1159, %r1158, -1;
	setp.eq.b32 	%p239, %r1158, 1;
	vote.sync.ballot.b32 	%r1160, %p239, %r1154;
	xor.b32  	%r1161, %r1160, %r1159;
	and.b32  	%r1162, %r1161, %r1156;
	shr.u32 	%r1163, %r2120, %r98;
	and.b32  	%r1164, %r1163, 1;
	add.s32 	%r1165, %r1164, -1;
	setp.eq.b32 	%p241, %r1164, 1;
	vote.sync.ballot.b32 	%r1166, %p241, %r1154;
	xor.b32  	%r1167, %r1166, %r1165;
	and.b32  	%r1168, %r1167, %r1162;
	shr.u32 	%r1169, %r2120, %r99;
	and.b32  	%r1170, %r1169, 1;
	add.s32 	%r1171, %r1170, -1;
	setp.eq.b32 	%p243, %r1170, 1;
	vote.sync.ballot.b32 	%r1172, %p243, %r1154;
	xor.b32  	%r1173, %r1172, %r1171;
	and.b32  	%r1174, %r1173, %r1168;
	shr.u32 	%r1175, %r2120, %r100;
	and.b32  	%r1176, %r1175, 1;
	add.s32 	%r1177, %r1176, -1;
	setp.eq.b32 	%p245, %r1176, 1;
	vote.sync.ballot.b32 	%r1178, %p245, %r1154;
	xor.b32  	%r1179, %r1178, %r1177;
	and.b32  	%r1180, %r1179, %r1174;
	shr.u32 	%r1181, %r2120, %r101;
	and.b32  	%r1182, %r1181, 1;
	add.s32 	%r1183, %r1182, -1;
	setp.eq.b32 	%p247, %r1182, 1;
	vote.sync.ballot.b32 	%r1184, %p247, %r1154;
	xor.b32  	%r1185, %r1184, %r1183;
	and.b32  	%r1186, %r1185, %r1180;
	shr.u32 	%r1187, %r2120, %r102;
	and.b32  	%r1188, %r1187, 1;
	add.s32 	%r1189, %r1188, -1;
	setp.eq.b32 	%p249, %r1188, 1;
	vote.sync.ballot.b32 	%r1190, %p249, %r1154;
	xor.b32  	%r1191, %r1190, %r1189;
	and.b32  	%r1192, %r1191, %r1186;
	shr.u32 	%r1193, %r2120, %r103;
	and.b32  	%r1194, %r1193, 1;
	add.s32 	%r1195, %r1194, -1;
	setp.eq.b32 	%p251, %r1194, 1;
	vote.sync.ballot.b32 	%r1196, %p251, %r1154;
	xor.b32  	%r1197, %r1196, %r1195;
	and.b32  	%r188, %r1197, %r1192;
	and.b32  	%r189, %r488, %r188;
	setp.ne.s32 	%p253, %r189, 0;
	and.b32  	%r190, %r1151, 255;
	add.s32 	%r1198, %r2, %r190;
	shl.b32 	%r1199, %r1198, 2;
	mov.u32 	%r1200, _ZZ19RadixDownsweepPairsPfPjS_S0_S0_S0_jjE16s_warpHistograms;
	add.s32 	%r191, %r1200, %r1199;
	@%p253 bra 	$L__BB2_65;
	popc.b32 	%r1201, %r188;
	atom.shared.add.u32 	%r2134, [%r191], %r1201;
$L__BB2_65:
	ld.param.u32 	%r2079, [_Z19RadixDownsweepPairsPfPjS_S0_S0_S0_jj_param_7];
	brev.b32 	%r1202, %r188;
	bfind.shiftamt.u32 	%r1203, %r1202;
	shfl.sync.idx.b32	%r1204|%p254, %r2134, %r1203, 31, -1;
	popc.b32 	%r1205, %r189;
	add.s32 	%r194, %r1204, %r1205;
	shr.u32 	%r1206, %r2119, %r2079;
	and.b32  	%r1207, %r1206, 1;
	add.s32 	%r1208, %r1207, -1;
	setp.eq.b32 	%p255, %r1207, 1;
	mov.b32 	%r1209, -1;
	vote.sync.ballot.b32 	%r1210, %p255, %r1209;
	xor.b32  	%r1211, %r1210, %r1208;
	shr.u32 	%r1212, %r2119, %r97;
	and.b32  	%r1213, %r1212, 1;
	add.s32 	%r1214, %r1213, -1;
	setp.eq.b32 	%p257, %r1213, 1;
	vote.sync.ballot.b32 	%r1215, %p257, %r1209;
	xor.b32  	%r1216, %r1215, %r1214;
	and.b32  	%r1217, %r1216, %r1211;
	shr.u32 	%r1218, %r2119, %r98;
	and.b32  	%r1219, %r1218, 1;
	add.s32 	%r1220, %r1219, -1;
	setp.eq.b32 	%p259, %r1219, 1;
	vote.sync.ballot.b32 	%r1221, %p259, %r1209;
	xor.b32  	%r1222, %r1221, %r1220;
	and.b32  	%r1223, %r1222, %r1217;
	shr.u32 	%r1224, %r2119, %r99;
	and.b32  	%r1225, %r1224, 1;
	add.s32 	%r1226, %r1225, -1;
	setp.eq.b32 	%p261, %r1225, 1;
	vote.sync.ballot.b32 	%r1227, %p261, %r1209;
	xor.b32  	%r1228, %r1227, %r1226;
	and.b32  	%r1229, %r1228, %r1223;
	shr.u32 	%r1230, %r2119, %r100;
	and.b32  	%r1231, %r1230, 1;
	add.s32 	%r1232, %r1231, -1;
	setp.eq.b32 	%p263, %r1231, 1;
	vote.sync.ballot.b32 	%r1233, %p263, %r1209;
	xor.b32  	%r1234, %r1233, %r1232;
	and.b32  	%r1235, %r1234, %r1229;
	shr.u32 	%r1236, %r2119, %r101;
	and.b32  	%r1237, %r1236, 1;
	add.s32 	%r1238, %r1237, -1;
	setp.eq.b32 	%p265, %r1237, 1;
	vote.sync.ballot.b32 	%r1239, %p265, %r1209;
	xor.b32  	%r1240, %r1239, %r1238;
	and.b32  	%r1241, %r1240, %r1235;
	shr.u32 	%r1242, %r2119, %r102;
	and.b32  	%r1243, %r1242, 1;
	add.s32 	%r1244, %r1243, -1;
	setp.eq.b32 	%p267, %r1243, 1;
	vote.sync.ballot.b32 	%r1245, %p267, %r1209;
	xor.b32  	%r1246, %r1245, %r1244;
	and.b32  	%r1247, %r1246, %r1241;
	shr.u32 	%r1248, %r2119, %r103;
	and.b32  	%r1249, %r1248, 1;
	add.s32 	%r1250, %r1249, -1;
	setp.eq.b32 	%p269, %r1249, 1;
	vote.sync.ballot.b32 	%r1251, %p269, %r1209;
	xor.b32  	%r1252, %r1251, %r1250;
	and.b32  	%r195, %r1252, %r1247;
	and.b32  	%r196, %r488, %r195;
	setp.ne.s32 	%p271, %r196, 0;
	and.b32  	%r197, %r1206, 255;
	add.s32 	%r1253, %r2, %r197;
	shl.b32 	%r1254, %r1253, 2;
	mov.u32 	%r1255, _ZZ19RadixDownsweepPairsPfPjS_S0_S0_S0_jjE16s_warpHistograms;
	add.s32 	%r198, %r1255, %r1254;
	@%p271 bra 	$L__BB2_67;
	popc.b32 	%r1256, %r195;
	atom.shared.add.u32 	%r2134, [%r198], %r1256;
$L__BB2_67:
	ld.param.u32 	%r2080, [_Z19RadixDownsweepPairsPfPjS_S0_S0_S0_jj_param_7];
	brev.b32 	%r1257, %r195;
	bfind.shiftamt.u32 	%r1258, %r1257;
	shfl.sync.idx.b32	%r1259|%p272, %r2134, %r1258, 31, -1;
	popc.b32 	%r1260, %r196;
	add.s32 	%r201, %r1259, %r1260;
	shr.u32 	%r1261, %r2118, %r2080;
	and.b32  	%r1262, %r1261, 1;
	add.s32 	%r1263, %r1262, -1;
	setp.eq.b32 	%p273, %r1262, 1;
	mov.b32 	%r1264, -1;
	vote.sync.ballot.b32 	%r1265, %p273, %r1264;
	xor.b32  	%r1266, %r1265, %r1263;
	shr.u32 	%r1267, %r2118, %r97;
	and.b32  	%r1268, %r1267, 1;
	add.s32 	%r1269, %r1268, -1;
	setp.eq.b32 	%p275, %r1268, 1;
	vote.sync.ballot.b32 	%r1270, %p275, %r1264;
	xor.b32  	%r1271, %r1270, %r1269;
	and.b32  	%r1272, %r1271, %r1266;
	shr.u32 	%r1273, %r2118, %r98;
	and.b32  	%r1274, %r1273, 1;
	add.s32 	%r1275, %r1274, -1;
	setp.eq.b32 	%p277, %r1274, 1;
	vote.sync.ballot.b32 	%r1276, %p277, %r1264;
	xor.b32  	%r1277, %r1276, %r1275;
	and.b32  	%r1278, %r1277, %r1272;
	shr.u32 	%r1279, %r2118, %r99;
	and.b32  	%r1280, %r1279, 1;
	add.s32 	%r1281, %r1280, -1;
	setp.eq.b32 	%p279, %r1280, 1;
	vote.sync.ballot.b32 	%r1282, %p279, %r1264;
	xor.b32  	%r1283, %r1282, %r1281;
	and.b32  	%r1284, %r1283, %r1278;
	shr.u32 	%r1285, %r2118, %r100;
	and.b32  	%r1286, %r1285, 1;
	add.s32 	%r1287, %r1286, -1;
	setp.eq.b32 	%p281, %r1286, 1;
	vote.sync.ballot.b32 	%r1288, %p281, %r1264;
	xor.b32  	%r1289, %r1288, %r1287;
	and.b32  	%r1290, %r1289, %r1284;
	shr.u32 	%r1291, %r2118, %r101;
	and.b32  	%r1292, %r1291, 1;
	add.s32 	%r1293, %r1292, -1;
	setp.eq.b32 	%p283, %r1292, 1;
	vote.sync.ballot.b32 	%r1294, %p283, %r1264;
	xor.b32  	%r1295, %r1294, %r1293;
	and.b32  	%r1296, %r1295, %r1290;
	shr.u32 	%r1297, %r2118, %r102;
	and.b32  	%r1298, %r1297, 1;
	add.s32 	%r1299, %r1298, -1;
	setp.eq.b32 	%p285, %r1298, 1;
	vote.sync.ballot.b32 	%r1300, %p285, %r1264;
	xor.b32  	%r1301, %r1300, %r1299;
	and.b32  	%r1302, %r1301, %r1296;
	shr.u32 	%r1303, %r2118, %r103;
	and.b32  	%r1304, %r1303, 1;
	add.s32 	%r1305, %r1304, -1;
	setp.eq.b32 	%p287, %r1304, 1;
	vote.sync.ballot.b32 	%r1306, %p287, %r1264;
	xor.b32  	%r1307, %r1306, %r1305;
	and.b32  	%r202, %r1307, %r1302;
	and.b32  	%r203, %r488, %r202;
	setp.ne.s32 	%p289, %r203, 0;
	and.b32  	%r204, %r1261, 255;
	add.s32 	%r1308, %r2, %r204;
	shl.b32 	%r1309, %r1308, 2;
	mov.u32 	%r1310, _ZZ19RadixDownsweepPairsPfPjS_S0_S0_S0_jjE16s_warpHistograms;
	add.s32 	%r205, %r1310, %r1309;
	@%p289 bra 	$L__BB2_69;
	popc.b32 	%r1311, %r202;
	atom.shared.add.u32 	%r2134, [%r205], %r1311;
$L__BB2_69:
	brev.b32 	%r1312, %r202;
	bfind.shiftamt.u32 	%r1313, %r1312;
	shfl.sync.idx.b32	%r1314|%p290, %r2134, %r1313, 31, -1;
	popc.b32 	%r1315, %r203;
	add.s32 	%r208, %r1314, %r1315;
	bar.sync 	0;
	setp.gt.u32 	%p291, %r1, 255;
	shl.b32 	%r1316, %r1, 2;
	add.s32 	%r209, %r1310, %r1316;
	@%p291 bra 	$L__BB2_73;
	ld.shared.u32 	%r2150, [%r209];
	add.s32 	%r1320, %r1316, %r1310;
	add.s32 	%r2148, %r1320, 1024;
	mov.u32 	%r2149, %r1;
$L__BB2_71:
	add.s32 	%r215, %r2149, 256;
	ld.shared.u32 	%r1321, [%r2148];
	add.s32 	%r216, %r1321, %r2150;
	st.shared.u32 	[%r2148], %r2150;
	add.s32 	%r2148, %r2148, 1024;
	setp.lt.u32 	%p292, %r2149, 3584;
	mov.u32 	%r2149, %r215;
	mov.u32 	%r2150, %r216;
	@%p292 bra 	$L__BB2_71;
	shfl.sync.up.b32	%r1323|%p293, %r216, 1, 0, -1;
	// begin inline asm
	mov.u32 %r1322, %laneid;
	// end inline asm
	setp.eq.s32 	%p294, %r1322, 0;
	selp.b32 	%r1324, 0, %r1323, %p294;
	add.s32 	%r1325, %r1324, %r216;
	shfl.sync.up.b32	%r1326|%p295, %r1325, 2, 0, -1;
	setp.lt.u32 	%p296, %r1322, 2;
	selp.b32 	%r1327, 0, %r1326, %p296;
	add.s32 	%r1328, %r1327, %r1325;
	shfl.sync.up.b32	%r1329|%p297, %r1328, 4, 0, -1;
	setp.lt.u32 	%p298, %r1322, 4;
	selp.b32 	%r1330, 0, %r1329, %p298;
	add.s32 	%r1331, %r1330, %r1328;
	shfl.sync.up.b32	%r1332|%p299, %r1331, 8, 0, -1;
	setp.lt.u32 	%p300, %r1322, 8;
	selp.b32 	%r1333, 0, %r1332, %p300;
	add.s32 	%r1334, %r1333, %r1331;
	shfl.sync.up.b32	%r1335|%p301, %r1334, 16, 0, -1;
	setp.lt.u32 	%p302, %r1322, 16;
	selp.b32 	%r1336, 0, %r1335, %p302;
	add.s32 	%r1337, %r1336, %r1334;
	add.s32 	%r1338, %r1322, -1;
	and.b32  	%r1339, %r1338, 31;
	shfl.sync.idx.b32	%r1340|%p303, %r1337, %r1339, 31, -1;
	st.shared.u32 	[%r209], %r1340;
$L__BB2_73:
	bar.sync 	0;
	setp.gt.u32 	%p304, %r1, 7;
	@%p304 bra 	$L__BB2_75;
	mad.lo.s32 	%r1343, %r1, 124, %r209;
	ld.shared.u32 	%r1344, [%r1343];
	// begin inline asm
	activemask.b32 %r1341;
	// end inline asm
	shfl.sync.up.b32	%r1345|%p305, %r1344, 1, 0, %r1341;
	// begin inline asm
	mov.u32 %r1342, %laneid;
	// end inline asm
	setp.eq.s32 	%p306, %r1342, 0;
	selp.b32 	%r1346, 0, %r1345, %p306;
	add.s32 	%r1347, %r1346, %r1344;
	shfl.sync.up.b32	%r1348|%p307, %r1347, 2, 0, %r1341;
	setp.lt.u32 	%p308, %r1342, 2;
	selp.b32 	%r1349, 0, %r1348, %p308;
	add.s32 	%r1350, %r1349, %r1347;
	shfl.sync.up.b32	%r1351|%p309, %r1350, 4, 0, %r1341;
	setp.lt.u32 	%p310, %r1342, 4;
	selp.b32 	%r1352, 0, %r1351, %p310;
	add.s32 	%r1353, %r1352, %r1350;
	shfl.sync.up.b32	%r1354|%p311, %r1353, 8, 0, %r1341;
	setp.lt.u32 	%p312, %r1342, 8;
	selp.b32 	%r1355, 0, %r1354, %p312;
	add.s32 	%r1356, %r1355, %r1353;
	shfl.sync.up.b32	%r1357|%p313, %r1356, 16, 0, %r1341;
	setp.lt.u32 	%p314, %r1342, 16;
	selp.b32 	%r1358, 0, %r1357, %p314;
	add.s32 	%r1359, %r1358, %r1356;
	shfl.sync.up.b32	%r1360|%p315, %r1359, 1, 0, %r1341;
	selp.b32 	%r1361, 0, %r1360, %p306;
	st.shared.u32 	[%r1343], %r1361;
$L__BB2_75:
	setp.gt.u32 	%p316, %r1, 255;
	bar.sync 	0;
	@%p316 bra 	$L__BB2_78;
	// begin inline asm
	mov.u32 %r1362, %laneid;
	// end inline asm
	setp.eq.s32 	%p317, %r1362, 0;
	@%p317 bra 	$L__BB2_78;
	ld.shared.u32 	%r1363, [%r209+-4];
	shfl.sync.idx.b32	%r1364|%p318, %r1363, 1, 31, -2;
	ld.shared.u32 	%r1365, [%r209];
	add.s32 	%r1366, %r1365, %r1364;
	st.shared.u32 	[%r209], %r1366;
$L__BB2_78:
	bar.sync 	0;
	setp.lt.u32 	%p319, %r1, 32;
	@%p319 bra 	$L__BB2_80;
	shl.b32 	%r1367, %r1, 3;
	and.b32  	%r1368, %r1367, 7936;
	or.b32  	%r1369, %r1368, %r107;
	shl.b32 	%r1370, %r1369, 2;
	add.s32 	%r1372, %r1310, %r1370;
	ld.volatile.shared.u32 	%r1373, [%r1372];
	shl.b32 	%r1374, %r107, 2;
	add.s32 	%r1375, %r1310, %r1374;
	ld.shared.u32 	%r1376, [%r1375];
	add.s32 	%r2165, %r1376, %r1373;
	or.b32  	%r1377, %r1368, %r114;
	shl.b32 	%r1378, %r1377, 2;
	add.s32 	%r1379, %r1310, %r1378;
	ld.volatile.shared.u32 	%r1380, [%r1379];
	shl.b32 	%r1381, %r114, 2;
	add.s32 	%r1382, %r1310, %r1381;
	ld.shared.u32 	%r1383, [%r1382];
	add.s32 	%r2164, %r1383, %r1380;
	or.b32  	%r1384, %r1368, %r121;
	shl.b32 	%r1385, %r1384, 2;
	add.s32 	%r1386, %r1310, %r1385;
	ld.volatile.shared.u32 	%r1387, [%r1386];
	shl.b32 	%r1388, %r121, 2;
	add.s32 	%r1389, %r1310, %r1388;
	ld.shared.u32 	%r1390, [%r1389];
	add.s32 	%r2163, %r1390, %r1387;
	or.b32  	%r1391, %r1368, %r128;
	shl.b32 	%r1392, %r1391, 2;
	add.s32 	%r1393, %r1310, %r1392;
	ld.volatile.shared.u32 	%r1394, [%r1393];
	shl.b32 	%r1395, %r128, 2;
	add.s32 	%r1396, %r1310, %r1395;
	ld.shared.u32 	%r1397, [%r1396];
	add.s32 	%r2162, %r1397, %r1394;
	or.b32  	%r1398, %r1368, %r135;
	shl.b32 	%r1399, %r1398, 2;
	add.s32 	%r1400, %r1310, %r1399;
	ld.volatile.shared.u32 	%r1401, [%r1400];
	shl.b32 	%r1402, %r135, 2;
	add.s32 	%r1403, %r1310, %r1402;
	ld.shared.u32 	%r1404, [%r1403];
	add.s32 	%r2161, %r1404, %r1401;
	or.b32  	%r1405, %r1368, %r142;
	shl.b32 	%r1406, %r1405, 2;
	add.s32 	%r1407, %r1310, %r1406;
	ld.volatile.shared.u32 	%r1408, [%r1407];
	shl.b32 	%r1409, %r142, 2;
	add.s32 	%r1410, %r1310, %r1409;
	ld.shared.u32 	%r1411, [%r1410];
	add.s32 	%r2160, %r1411, %r1408;
	or.b32  	%r1412, %r1368, %r149;
	shl.b32 	%r1413, %r1412, 2;
	add.s32 	%r1414, %r1310, %r1413;
	ld.volatile.shared.u32 	%r1415, [%r1414];
	shl.b32 	%r1416, %r149, 2;
	add.s32 	%r1417, %r1310, %r1416;
	ld.shared.u32 	%r1418, [%r1417];
	add.s32 	%r2159, %r1418, %r1415;
	or.b32  	%r1419, %r1368, %r156;
	shl.b32 	%r1420, %r1419, 2;
	add.s32 	%r1421, %r1310, %r1420;
	ld.volatile.shared.u32 	%r1422, [%r1421];
	shl.b32 	%r1423, %r156, 2;
	add.s32 	%r1424, %r1310, %r1423;
	ld.shared.u32 	%r1425, [%r1424];
	add.s32 	%r2158, %r1425, %r1422;
	or.b32  	%r1426, %r1368, %r163;
	shl.b32 	%r1427, %r1426, 2;
	add.s32 	%r1428, %r1310, %r1427;
	ld.volatile.shared.u32 	%r1429, [%r1428];
	shl.b32 	%r1430, %r163, 2;
	add.s32 	%r1431, %r1310, %r1430;
	ld.shared.u32 	%r1432, [%r1431];
	add.s32 	%r2157, %r1432, %r1429;
	or.b32  	%r1433, %r1368, %r170;
	shl.b32 	%r1434, %r1433, 2;
	add.s32 	%r1435, %r1310, %r1434;
	ld.volatile.shared.u32 	%r1436, [%r1435];
	shl.b32 	%r1437, %r170, 2;
	add.s32 	%r1438, %r1310, %r1437;
	ld.shared.u32 	%r1439, [%r1438];
	add.s32 	%r2156, %r1439, %r1436;
	or.b32  	%r1440, %r1368, %r177;
	shl.b32 	%r1441, %r1440, 2;
	add.s32 	%r1442, %r1310, %r1441;
	ld.volatile.shared.u32 	%r1443, [%r1442];
	shl.b32 	%r1444, %r177, 2;
	add.s32 	%r1445, %r1310, %r1444;
	ld.shared.u32 	%r1446, [%r1445];
	add.s32 	%r2155, %r1446, %r1443;
	or.b32  	%r1447, %r1368, %r183;
	shl.b32 	%r1448, %r1447, 2;
	add.s32 	%r1449, %r1310, %r1448;
	ld.volatile.shared.u32 	%r1450, [%r1449];
	shl.b32 	%r1451, %r183, 2;
	add.s32 	%r1452, %r1310, %r1451;
	ld.shared.u32 	%r1453, [%r1452];
	add.s32 	%r2154, %r1453, %r1450;
	or.b32  	%r1454, %r1368, %r190;
	shl.b32 	%r1455, %r1454, 2;
	add.s32 	%r1456, %r1310, %r1455;
	ld.volatile.shared.u32 	%r1457, [%r1456];
	shl.b32 	%r1458, %r190, 2;
	add.s32 	%r1459, %r1310, %r1458;
	ld.shared.u32 	%r1460, [%r1459];
	add.s32 	%r2153, %r1460, %r1457;
	ld.volatile.shared.u32 	%r1461, [%r198];
	shl.b32 	%r1462, %r197, 2;
	add.s32 	%r1463, %r1310, %r1462;
	ld.shared.u32 	%r1464, [%r1463];
	add.s32 	%r2152, %r1464, %r1461;
	ld.volatile.shared.u32 	%r1465, [%r205];
	shl.b32 	%r1466, %r204, 2;
	add.s32 	%r1467, %r1310, %r1466;
	ld.shared.u32 	%r1468, [%r1467];
	add.s32 	%r2151, %r1468, %r1465;
	bra.uni 	$L__BB2_81;
$L__BB2_80:
	shl.b32 	%r1469, %r107, 2;
	add.s32 	%r1471, %r1310, %r1469;
	ld.shared.u32 	%r2165, [%r1471];
	shl.b32 	%r1472, %r114, 2;
	add.s32 	%r1473, %r1310, %r1472;
	ld.shared.u32 	%r2164, [%r1473];
	shl.b32 	%r1474, %r121, 2;
	add.s32 	%r1475, %r1310, %r1474;
	ld.shared.u32 	%r2163, [%r1475];
	shl.b32 	%r1476, %r128, 2;
	add.s32 	%r1477, %r1310, %r1476;
	ld.shared.u32 	%r2162, [%r1477];
	shl.b32 	%r1478, %r135, 2;
	add.s32 	%r1479, %r1310, %r1478;
	ld.shared.u32 	%r2161, [%r1479];
	shl.b32 	%r1480, %r142, 2;
	add.s32 	%r1481, %r1310, %r1480;
	ld.shared.u32 	%r2160, [%r1481];
	shl.b32 	%r1482, %r149, 2;
	add.s32 	%r1483, %r1310, %r1482;
	ld.shared.u32 	%r2159, [%r1483];
	shl.b32 	%r1484, %r156, 2;
	add.s32 	%r1485, %r1310, %r1484;
	ld.shared.u32 	%r2158, [%r1485];
	shl.b32 	%r1486, %r163, 2;
	add.s32 	%r1487, %r1310, %r1486;
	ld.shared.u32 	%r2157, [%r1487];
	shl.b32 	%r1488, %r170, 2;
	add.s32 	%r1489, %r1310, %r1488;
	ld.shared.u32 	%r2156, [%r1489];
	shl.b32 	%r1490, %r177, 2;
	add.s32 	%r1491, %r1310, %r1490;
	ld.shared.u32 	%r2155, [%r1491];
	shl.b32 	%r1492, %r183, 2;
	add.s32 	%r1493, %r1310, %r1492;
	ld.shared.u32 	%r2154, [%r1493];
	shl.b32 	%r1494, %r190, 2;
	add.s32 	%r1495, %r1310, %r1494;
	ld.shared.u32 	%r2153, [%r1495];
	shl.b32 	%r1496, %r197, 2;
	add.s32 	%r1497, %r1310, %r1496;
	ld.shared.u32 	%r2152, [%r1497];
	shl.b32 	%r1498, %r204, 2;
	add.s32 	%r1499, %r1310, %r1498;
	ld.shared.u32 	%r2151, [%r1499];
$L__BB2_81:
	setp.gt.u32 	%p320, %r1, 255;
	add.s32 	%r263, %r111, %r2165;
	add.s32 	%r264, %r118, %r2164;
	add.s32 	%r265, %r125, %r2163;
	add.s32 	%r266, %r132, %r2162;
	add.s32 	%r267, %r139, %r2161;
	add.s32 	%r268, %r146, %r2160;
	add.s32 	%r269, %r153, %r2159;
	add.s32 	%r270, %r160, %r2158;
	add.s32 	%r271, %r167, %r2157;
	add.s32 	%r272, %r174, %r2156;
	add.s32 	%r273, %r180, %r2155;
	add.s32 	%r274, %r187, %r2154;
	add.s32 	%r275, %r194, %r2153;
	add.s32 	%r276, %r201, %r2152;
	add.s32 	%r277, %r208, %r2151;
	@%p320 bra 	$L__BB2_83;
	ld.param.u32 	%r2081, [_Z19RadixDownsweepPairsPfPjS_S0_S0_S0_jj_param_7];
	ld.param.u64 	%rd267, [_Z19RadixDownsweepPairsPfPjS_S0_S0_S0_jj_param_5];
	ld.param.u64 	%rd266, [_Z19RadixDownsweepPairsPfPjS_S0_S0_S0_jj_param_4];
	shl.b32 	%r1500, %r2081, 5;
	add.s32 	%r1501, %r1500, %r1;
	cvta.to.global.u64 	%rd71, %rd266;
	mul.wide.u32 	%rd72, %r1501, 4;
	add.s64 	%rd73, %rd71, %rd72;
	ld.global.u32 	%r1502, [%rd73];
	mad.lo.s32 	%r1503, %r1, %r20, %r19;
	cvta.to.global.u64 	%rd74, %rd267;
	mul.wide.u32 	%rd75, %r1503, 4;
	add.s64 	%rd76, %rd74, %rd75;
	ld.global.u32 	%r1504, [%rd76];
	add.s32 	%r1505, %r1504, %r1502;
	ld.shared.u32 	%r1506, [%r209];
	sub.s32 	%r1507, %r1505, %r1506;
	mov.u32 	%r1509, _ZZ19RadixDownsweepPairsPfPjS_S0_S0_S0_jjE16s_localHistogram;
	add.s32 	%r1510, %r1509, %r1316;
	st.shared.u32 	[%r1510], %r1507;
$L__BB2_83:
	setp.ge.u32 	%p321, %r19, %r21;
	bar.sync 	0;
	shl.b32 	%r1512, %r263, 2;
	and.b32  	%r1513, %r1512, 262140;
	add.s32 	%r278, %r1310, %r1513;
	st.shared.u32 	[%r278], %r2132;
	shl.b32 	%r1515, %r264, 2;
	and.b32  	%r1516, %r1515, 262140;
	add.s32 	%r279, %r1310, %r1516;
	st.shared.u32 	[%r279], %r2131;
	shl.b32 	%r1517, %r265, 2;
	and.b32  	%r1518, %r1517, 262140;
	add.s32 	%r280, %r1310, %r1518;
	st.shared.u32 	[%r280], %r2130;
	shl.b32 	%r1519, %r266, 2;
	and.b32  	%r1520, %r1519, 262140;
	add.s32 	%r281, %r1310, %r1520;
	st.shared.u32 	[%r281], %r2129;
	shl.b32 	%r1521, %r267, 2;
	and.b32  	%r1522, %r1521, 262140;
	add.s32 	%r282, %r1310, %r1522;
	st.shared.u32 	[%r282], %r2128;
	shl.b32 	%r1523, %r268, 2;
	and.b32  	%r1524, %r1523, 262140;
	add.s32 	%r283, %r1310, %r1524;
	st.shared.u32 	[%r283], %r2127;
	shl.b32 	%r1525, %r269, 2;
	and.b32  	%r1526, %r1525, 262140;
	add.s32 	%r284, %r1310, %r1526;
	st.shared.u32 	[%r284], %r2126;
	shl.b32 	%r1527, %r270, 2;
	and.b32  	%r1528, %r1527, 262140;
	add.s32 	%r285, %r1310, %r1528;
	st.shared.u32 	[%r285], %r2125;
	shl.b32 	%r1529, %r271, 2;
	and.b32  	%r1530, %r1529, 262140;
	add.s32 	%r286, %r1310, %r1530;
	st.shared.u32 	[%r286], %r2124;
	shl.b32 	%r1531, %r272, 2;
	and.b32  	%r1532, %r1531, 262140;
	add.s32 	%r287, %r1310, %r1532;
	st.shared.u32 	[%r287], %r2123;
	shl.b32 	%r1533, %r273, 2;
	and.b32  	%r1534, %r1533, 262140;
	add.s32 	%r288, %r1310, %r1534;
	st.shared.u32 	[%r288], %r2122;
	shl.b32 	%r1535, %r274, 2;
	and.b32  	%r1536, %r1535, 262140;
	add.s32 	%r289, %r1310, %r1536;
	st.shared.u32 	[%r289], %r2121;
	shl.b32 	%r1537, %r275, 2;
	and.b32  	%r1538, %r1537, 262140;
	add.s32 	%r290, %r1310, %r1538;
	st.shared.u32 	[%r290], %r2120;
	shl.b32 	%r1539, %r276, 2;
	and.b32  	%r1540, %r1539, 262140;
	add.s32 	%r291, %r1310, %r1540;
	st.shared.u32 	[%r291], %r2119;
	shl.b32 	%r1541, %r277, 2;
	and.b32  	%r1542, %r1541, 262140;
	add.s32 	%r292, %r1310, %r1542;
	st.shared.u32 	[%r292], %r2118;
	bar.sync 	0;
	mov.b32 	%r2210, 0;
	mov.u32 	%r2209, %r2210;
	mov.u32 	%r2208, %r2210;
	mov.u32 	%r2207, %r2210;
	mov.u32 	%r2206, %r2210;
	mov.u32 	%r2205, %r2210;
	mov.u32 	%r2204, %r2210;
	mov.u32 	%r2203, %r2210;
	mov.u32 	%r2202, %r2210;
	mov.u32 	%r2201, %r2210;
	mov.u32 	%r2200, %r2210;
	mov.u32 	%r2199, %r2210;
	mov.u32 	%r2198, %r2210;
	mov.u32 	%r2197, %r2210;
	mov.u32 	%r2196, %r2210;
	@%p321 bra 	$L__BB2_85;
	ld.param.u32 	%r2082, [_Z19RadixDownsweepPairsPfPjS_S0_S0_S0_jj_param_7];
	ld.param.u64 	%rd264, [_Z19RadixDownsweepPairsPfPjS_S0_S0_S0_jj_param_3];
	ld.param.u64 	%rd262, [_Z19RadixDownsweepPairsPfPjS_S0_S0_S0_jj_param_2];
	ld.param.u64 	%rd260, [_Z19RadixDownsweepPairsPfPjS_S0_S0_S0_jj_param_1];
	mov.u32 	%r1544, %tid.x;
	shl.b32 	%r1545, %r1544, 2;
	mov.u32 	%r1546, _ZZ19RadixDownsweepPairsPfPjS_S0_S0_S0_jjE16s_warpHistograms;
	add.s32 	%r1547, %r1546, %r1545;
	ld.shared.u32 	%r1548, [%r1547];
	shr.u32 	%r2196, %r1548, %r2082;
	cvt.rn.f32.u32 	%f61, %r1548;
	shl.b32 	%r1549, %r2196, 2;
	and.b32  	%r1550, %r1549, 1020;
	mov.u32 	%r1551, _ZZ19RadixDownsweepPairsPfPjS_S0_S0_S0_jjE16s_localHistogram;
	add.s32 	%r1552, %r1551, %r1550;
	ld.shared.u32 	%r1553, [%r1552];
	add.s32 	%r1554, %r1553, %r1544;
	cvta.to.global.u64 	%rd77, %rd262;
	mul.wide.u32 	%rd78, %r1554, 4;
	add.s64 	%rd79, %rd77, %rd78;
	st.global.f32 	[%rd79], %f61;
	mov.u32 	%r1555, %ntid.x;
	shl.b32 	%r1556, %r1555, 2;
	add.s32 	%r1557, %r1547, %r1556;
	ld.shared.u32 	%r1558, [%r1557];
	shr.u32 	%r2197, %r1558, %r2082;
	cvt.rn.f32.u32 	%f62, %r1558;
	shl.b32 	%r1559, %r2197, 2;
	and.b32  	%r1560, %r1559, 1020;
	add.s32 	%r1561, %r1551, %r1560;
	ld.shared.u32 	%r1562, [%r1561];
	add.s32 	%r1563, %r1544, %r1555;
	add.s32 	%r1564, %r1562, %r1563;
	mul.wide.u32 	%rd80, %r1564, 4;
	add.s64 	%rd81, %rd77, %rd80;
	st.global.f32 	[%rd81], %f62;
	add.s32 	%r1565, %r1563, %r1555;
	add.s32 	%r1566, %r1557, %r1556;
	ld.shared.u32 	%r1567, [%r1566];
	shr.u32 	%r2198, %r1567, %r2082;
	cvt.rn.f32.u32 	%f63, %r1567;
	shl.b32 	%r1568, %r2198, 2;
	and.b32  	%r1569, %r1568, 1020;
	add.s32 	%r1570, %r1551, %r1569;
	ld.shared.u32 	%r1571, [%r1570];
	add.s32 	%r1572, %r1571, %r1565;
	mul.wide.u32 	%rd82, %r1572, 4;
	add.s64 	%rd83, %rd77, %rd82;
	st.global.f32 	[%rd83], %f63;
	add.s32 	%r1573, %r1565, %r1555;
	add.s32 	%r1574, %r1566, %r1556;
	ld.shared.u32 	%r1575, [%r1574];
	shr.u32 	%r2199, %r1575, %r2082;
	cvt.rn.f32.u32 	%f64, %r1575;
	shl.b32 	%r1576, %r2199, 2;
	and.b32  	%r1577, %r1576, 1020;
	add.s32 	%r1578, %r1551, %r1577;
	ld.shared.u32 	%r1579, [%r1578];
	add.s32 	%r1580, %r1579, %r1573;
	mul.wide.u32 	%rd84, %r1580, 4;
	add.s64 	%rd85, %rd77, %rd84;
	st.global.f32 	[%rd85], %f64;
	add.s32 	%r1581, %r1573, %r1555;
	add.s32 	%r1582, %r1574, %r1556;
	ld.shared.u32 	%r1583, [%r1582];
	shr.u32 	%r2200, %r1583, %r2082;
	cvt.rn.f32.u32 	%f65, %r1583;
	shl.b32 	%r1584, %r2200, 2;
	and.b32  	%r1585, %r1584, 1020;
	add.s32 	%r1586, %r1551, %r1585;
	ld.shared.u32 	%r1587, [%r1586];
	add.s32 	%r1588, %r1587, %r1581;
	mul.wide.u32 	%rd86, %r1588, 4;
	add.s64 	%rd87, %rd77, %rd86;
	st.global.f32 	[%rd87], %f65;
	add.s32 	%r1589, %r1581, %r1555;
	add.s32 	%r1590, %r1582, %r1556;
	ld.shared.u32 	%r1591, [%r1590];
	shr.u32 	%r2201, %r1591, %r2082;
	cvt.rn.f32.u32 	%f66, %r1591;
	shl.b32 	%r1592, %r2201, 2;
	and.b32  	%r1593, %r1592, 1020;
	add.s32 	%r1594, %r1551, %r1593;
	ld.shared.u32 	%r1595, [%r1594];
	add.s32 	%r1596, %r1595, %r1589;
	mul.wide.u32 	%rd88, %r1596, 4;
	add.s64 	%rd89, %rd77, %rd88;
	st.global.f32 	[%rd89], %f66;
	add.s32 	%r1597, %r1589, %r1555;
	add.s32 	%r1598, %r1590, %r1556;
	ld.shared.u32 	%r1599, [%r1598];
	shr.u32 	%r2202, %r1599, %r2082;
	cvt.rn.f32.u32 	%f67, %r1599;
	shl.b32 	%r1600, %r2202, 2;
	and.b32  	%r1601, %r1600, 1020;
	add.s32 	%r1602, %r1551, %r1601;
	ld.shared.u32 	%r1603, [%r1602];
	add.s32 	%r1604, %r1603, %r1597;
	mul.wide.u32 	%rd90, %r1604, 4;
	add.s64 	%rd91, %rd77, %rd90;
	st.global.f32 	[%rd91], %f67;
	add.s32 	%r1605, %r1597, %r1555;
	add.s32 	%r1606, %r1598, %r1556;
	ld.shared.u32 	%r1607, [%r1606];
	shr.u32 	%r2203, %r1607, %r2082;
	cvt.rn.f32.u32 	%f68, %r1607;
	shl.b32 	%r1608, %r2203, 2;
	and.b32  	%r1609, %r1608, 1020;
	add.s32 	%r1610, %r1551, %r1609;
	ld.shared.u32 	%r1611, [%r1610];
	add.s32 	%r1612, %r1611, %r1605;
	mul.wide.u32 	%rd92, %r1612, 4;
	add.s64 	%rd93, %rd77, %rd92;
	st.global.f32 	[%rd93], %f68;
	add.s32 	%r1613, %r1605, %r1555;
	add.s32 	%r1614, %r1606, %r1556;
	ld.shared.u32 	%r1615, [%r1614];
	shr.u32 	%r2204, %r1615, %r2082;
	cvt.rn.f32.u32 	%f69, %r1615;
	shl.b32 	%r1616, %r2204, 2;
	and.b32  	%r1617, %r1616, 1020;
	add.s32 	%r1618, %r1551, %r1617;
	ld.shared.u32 	%r1619, [%r1618];
	add.s32 	%r1620, %r1619, %r1613;
	mul.wide.u32 	%rd94, %r1620, 4;
	add.s64 	%rd95, %rd77, %rd94;
	st.global.f32 	[%rd95], %f69;
	add.s32 	%r1621, %r1613, %r1555;
	add.s32 	%r1622, %r1614, %r1556;
	ld.shared.u32 	%r1623, [%r1622];
	shr.u32 	%r2205, %r1623, %r2082;
	cvt.rn.f32.u32 	%f70, %r1623;
	shl.b32 	%r1624, %r2205, 2;
	and.b32  	%r1625, %r1624, 1020;
	add.s32 	%r1626, %r1551, %r1625;
	ld.shared.u32 	%r1627, [%r1626];
	add.s32 	%r1628, %r1627, %r1621;
	mul.wide.u32 	%rd96, %r1628, 4;
	add.s64 	%rd97, %rd77, %rd96;
	st.global.f32 	[%rd97], %f70;
	add.s32 	%r1629, %r1621, %r1555;
	add.s32 	%r1630, %r1622, %r1556;
	ld.shared.u32 	%r1631, [%r1630];
	shr.u32 	%r2206, %r1631, %r2082;
	cvt.rn.f32.u32 	%f71, %r1631;
	shl.b32 	%r1632, %r2206, 2;
	and.b32  	%r1633, %r1632, 1020;
	add.s32 	%r1634, %r1551, %r1633;
	ld.shared.u32 	%r1635, [%r1634];
	add.s32 	%r1636, %r1635, %r1629;
	mul.wide.u32 	%rd98, %r1636, 4;
	add.s64 	%rd99, %rd77, %rd98;
	st.global.f32 	[%rd99], %f71;
	add.s32 	%r1637, %r1629, %r1555;
	add.s32 	%r1638, %r1630, %r1556;
	ld.shared.u32 	%r1639, [%r1638];
	shr.u32 	%r2207, %r1639, %r2082;
	cvt.rn.f32.u32 	%f72, %r1639;
	shl.b32 	%r1640, %r2207, 2;
	and.b32  	%r1641, %r1640, 1020;
	add.s32 	%r1642, %r1551, %r1641;
	ld.shared.u32 	%r1643, [%r1642];
	add.s32 	%r1644, %r1643, %r1637;
	mul.wide.u32 	%rd100, %r1644, 4;
	add.s64 	%rd101, %rd77, %rd100;
	st.global.f32 	[%rd101], %f72;
	add.s32 	%r1645, %r1637, %r1555;
	add.s32 	%r1646, %r1638, %r1556;
	ld.shared.u32 	%r1647, [%r1646];
	shr.u32 	%r2208, %r1647, %r2082;
	cvt.rn.f32.u32 	%f73, %r1647;
	shl.b32 	%r1648, %r2208, 2;
	and.b32  	%r1649, %r1648, 1020;
	add.s32 	%r1650, %r1551, %r1649;
	ld.shared.u32 	%r1651, [%r1650];
	add.s32 	%r1652, %r1651, %r1645;
	mul.wide.u32 	%rd102, %r1652, 4;
	add.s64 	%rd103, %rd77, %rd102;
	st.global.f32 	[%rd103], %f73;
	add.s32 	%r1653, %r1645, %r1555;
	add.s32 	%r1654, %r1646, %r1556;
	ld.shared.u32 	%r1655, [%r1654];
	shr.u32 	%r2209, %r1655, %r2082;
	cvt.rn.f32.u32 	%f74, %r1655;
	shl.b32 	%r1656, %r2209, 2;
	and.b32  	%r1657, %r1656, 1020;
	add.s32 	%r1658, %r1551, %r1657;
	ld.shared.u32 	%r1659, [%r1658];
	add.s32 	%r1660, %r1659, %r1653;
	mul.wide.u32 	%rd104, %r1660, 4;
	add.s64 	%rd105, %rd77, %rd104;
	st.global.f32 	[%rd105], %f74;
	add.s32 	%r1661, %r1653, %r1555;
	add.s32 	%r1662, %r1654, %r1556;
	ld.shared.u32 	%r1663, [%r1662];
	shr.u32 	%r2210, %r1663, %r2082;
	cvt.rn.f32.u32 	%f75, %r1663;
	shl.b32 	%r1664, %r2210, 2;
	and.b32  	%r1665, %r1664, 1020;
	add.s32 	%r1666, %r1551, %r1665;
	ld.shared.u32 	%r1667, [%r1666];
	add.s32 	%r1668, %r1667, %r1661;
	mul.wide.u32 	%rd106, %r1668, 4;
	add.s64 	%rd107, %rd77, %rd106;
	st.global.f32 	[%rd107], %f75;
	bar.sync 	0;
	// begin inline asm
	mov.u32 %r1543, %laneid;
	// end inline asm
	shr.u32 	%r1669, %r1544, 5;
	mov.u32 	%r1670, %ctaid.x;
	mul.lo.s32 	%r1671, %r1670, 7680;
	mad.lo.s32 	%r1672, %r1669, 480, %r1671;
	add.s32 	%r1673, %r1672, %r1543;
	cvta.to.global.u64 	%rd108, %rd260;
	mul.wide.u32 	%rd109, %r1673, 4;
	add.s64 	%rd110, %rd108, %rd109;
	ld.global.u32 	%r2132, [%rd110];
	add.s32 	%r1674, %r1673, 32;
	mul.wide.u32 	%rd111, %r1674, 4;
	add.s64 	%rd112, %rd108, %rd111;
	ld.global.u32 	%r2131, [%rd112];
	add.s32 	%r1675, %r1673, 64;
	mul.wide.u32 	%rd113, %r1675, 4;
	add.s64 	%rd114, %rd108, %rd113;
	ld.global.u32 	%r2130, [%rd114];
	add.s32 	%r1676, %r1673, 96;
	mul.wide.u32 	%rd115, %r1676, 4;
	add.s64 	%rd116, %rd108, %rd115;
	ld.global.u32 	%r2129, [%rd116];
	add.s32 	%r1677, %r1673, 128;
	mul.wide.u32 	%rd117, %r1677, 4;
	add.s64 	%rd118, %rd108, %rd117;
	ld.global.u32 	%r2128, [%rd118];
	add.s32 	%r1678, %r1673, 160;
	mul.wide.u32 	%rd119, %r1678, 4;
	add.s64 	%rd120, %rd108, %rd119;
	ld.global.u32 	%r2127, [%rd120];
	add.s32 	%r1679, %r1673, 192;
	mul.wide.u32 	%rd121, %r1679, 4;
	add.s64 	%rd122, %rd108, %rd121;
	ld.global.u32 	%r2126, [%rd122];
	add.s32 	%r1680, %r1673, 224;
	mul.wide.u32 	%rd123, %r1680, 4;
	add.s64 	%rd124, %rd108, %rd123;
	ld.global.u32 	%r2125, [%rd124];
	add.s32 	%r1681, %r1673, 256;
	mul.wide.u32 	%rd125, %r1681, 4;
	add.s64 	%rd126, %rd108, %rd125;
	ld.global.u32 	%r2124, [%rd126];
	add.s32 	%r1682, %r1673, 288;
	mul.wide.u32 	%rd127, %r1682, 4;
	add.s64 	%rd128, %rd108, %rd127;
	ld.global.u32 	%r2123, [%rd128];
	add.s32 	%r1683, %r1673, 320;
	mul.wide.u32 	%rd129, %r1683, 4;
	add.s64 	%rd130, %rd108, %rd129;
	ld.global.u32 	%r2122, [%rd130];
	add.s32 	%r1684, %r1673, 352;
	mul.wide.u32 	%rd131, %r1684, 4;
	add.s64 	%rd132, %rd108, %rd131;
	ld.global.u32 	%r2121, [%rd132];
	add.s32 	%r1685, %r1673, 384;
	mul.wide.u32 	%rd133, %r1685, 4;
	add.s64 	%rd134, %rd108, %rd133;
	ld.global.u32 	%r2120, [%rd134];
	add.s32 	%r1686, %r1673, 416;
	mul.wide.u32 	%rd135, %r1686, 4;
	add.s64 	%rd136, %rd108, %rd135;
	ld.global.u32 	%r2119, [%rd136];
	add.s32 	%r1687, %r1673, 448;
	mul.wide.u32 	%rd137, %r1687, 4;
	add.s64 	%rd138, %rd108, %rd137;
	ld.global.u32 	%r2118, [%rd138];
	st.shared.u32 	[%r278], %r2132;
	st.shared.u32 	[%r279], %r2131;
	st.shared.u32 	[%r280], %r2130;
	st.shared.u32 	[%r281], %r2129;
	st.shared.u32 	[%r282], %r2128;
	st.shared.u32 	[%r283], %r2127;
	st.shared.u32 	[%r284], %r2126;
	st.shared.u32 	[%r285], %r2125;
	st.shared.u32 	[%r286], %r2124;
	st.shared.u32 	[%r287], %r2123;
	st.shared.u32 	[%r288], %r2122;
	st.shared.u32 	[%r289], %r2121;
	st.shared.u32 	[%r290], %r2120;
	st.shared.u32 	[%r291], %r2119;
	st.shared.u32 	[%r292], %r2118;
	bar.sync 	0;
	ld.shared.u32 	%r1688, [%r1547];
	ld.shared.u32 	%r1689, [%r1552];
	add.s32 	%r1690, %r1689, %r1544;
	cvta.to.global.u64 	%rd139, %rd264;
	mul.wide.u32 	%rd140, %r1690, 4;
	add.s64 	%rd141, %rd139, %rd140;
	st.global.u32 	[%rd141], %r1688;
	ld.shared.u32 	%r1691, [%r1557];
	ld.shared.u32 	%r1692, [%r1561];
	add.s32 	%r1693, %r1692, %r1563;
	mul.wide.u32 	%rd142, %r1693, 4;
	add.s64 	%rd143, %rd139, %rd142;
	st.global.u32 	[%rd143], %r1691;
	ld.shared.u32 	%r1694, [%r1566];
	ld.shared.u32 	%r1695, [%r1570];
	add.s32 	%r1696, %r1695, %r1565;
	mul.wide.u32 	%rd144, %r1696, 4;
	add.s64 	%rd145, %rd139, %rd144;
	st.global.u32 	[%rd145], %r1694;
	ld.shared.u32 	%r1697, [%r1574];
	ld.shared.u32 	%r1698, [%r1578];
	add.s32 	%r1699, %r1698, %r1573;
	mul.wide.u32 	%rd146, %r1699, 4;
	add.s64 	%rd147, %rd139, %rd146;
	st.global.u32 	[%rd147], %r1697;
	ld.shared.u32 	%r1700, [%r1582];
	ld.shared.u32 	%r1701, [%r1586];
	add.s32 	%r1702, %r1701, %r1581;
	mul.wide.u32 	%rd148, %r1702, 4;
	add.s64 	%rd149, %rd139, %rd148;
	st.global.u32 	[%rd149], %r1700;
	ld.shared.u32 	%r1703, [%r1590];
	ld.shared.u32 	%r1704, [%r1594];
	add.s32 	%r1705, %r1704, %r1589;
	mul.wide.u32 	%rd150, %r1705, 4;
	add.s64 	%rd151, %rd139, %rd150;
	st.global.u32 	[%rd151], %r1703;
	ld.shared.u32 	%r1706, [%r1598];
	ld.shared.u32 	%r1707, [%r1602];
	add.s32 	%r1708, %r1707, %r1597;
	mul.wide.u32 	%rd152, %r1708, 4;
	add.s64 	%rd153, %rd139, %rd152;
	st.global.u32 	[%rd153], %r1706;
	ld.shared.u32 	%r1709, [%r1606];
	ld.shared.u32 	%r1710, [%r1610];
	add.s32 	%r1711, %r1710, %r1605;
	mul.wide.u32 	%rd154, %r1711, 4;
	add.s64 	%rd155, %rd139, %rd154;
	st.global.u32 	[%rd155], %r1709;
	ld.shared.u32 	%r1712, [%r1614];
	ld.shared.u32 	%r1713, [%r1618];
	add.s32 	%r1714, %r1713, %r1613;
	mul.wide.u32 	%rd156, %r1714, 4;
	add.s64 	%rd157, %rd139, %rd156;
	st.global.u32 	[%rd157], %r1712;
	ld.shared.u32 	%r1715, [%r1622];
	ld.shared.u32 	%r1716, [%r1626];
	add.s32 	%r1717, %r1716, %r1621;
	mul.wide.u32 	%rd158, %r1717, 4;
	add.s64 	%rd159, %rd139, %rd158;
	st.global.u32 	[%rd159], %r1715;
	ld.shared.u32 	%r1718, [%r1630];
	ld.shared.u32 	%r1719, [%r1634];
	add.s32 	%r1720, %r1719, %r1629;
	mul.wide.u32 	%rd160, %r1720, 4;
	add.s64 	%rd161, %rd139, %rd160;
	st.global.u32 	[%rd161], %r1718;
	ld.shared.u32 	%r1721, [%r1638];
	ld.shared.u32 	%r1722, [%r1642];
	add.s32 	%r1723, %r1722, %r1637;
	mul.wide.u32 	%rd162, %r1723, 4;
	add.s64 	%rd163, %rd139, %rd162;
	st.global.u32 	[%rd163], %r1721;
	ld.shared.u32 	%r1724, [%r1646];
	ld.shared.u32 	%r1725, [%r1650];
	add.s32 	%r1726, %r1725, %r1645;
	mul.wide.u32 	%rd164, %r1726, 4;
	add.s64 	%rd165, %rd139, %rd164;
	st.global.u32 	[%rd165], %r1724;
	ld.shared.u32 	%r1727, [%r1654];
	ld.shared.u32 	%r1728, [%r1658];
	add.s32 	%r1729, %r1728, %r1653;
	mul.wide.u32 	%rd166, %r1729, 4;
	add.s64 	%rd167, %rd139, %rd166;
	st.global.u32 	[%rd167], %r1727;
	ld.shared.u32 	%r1730, [%r1662];
	ld.shared.u32 	%r1731, [%r1666];
	add.s32 	%r1732, %r1731, %r1661;
	mul.wide.u32 	%rd168, %r1732, 4;
	add.s64 	%rd169, %rd139, %rd168;
	st.global.u32 	[%rd169], %r1730;
$L__BB2_85:
	mov.u32 	%r1733, %nctaid.x;
	add.s32 	%r1734, %r1733, -1;
	mov.u32 	%r353, %ctaid.x;
	setp.ne.s32 	%p322, %r353, %r1734;
	@%p322 bra 	$L__BB2_176;
	ld.param.u32 	%r2050, [_Z19RadixDownsweepPairsPfPjS_S0_S0_S0_jj_param_6];
	ld.param.u64 	%rd263, [_Z19RadixDownsweepPairsPfPjS_S0_S0_S0_jj_param_2];
	cvta.to.global.u64 	%rd2, %rd263;
	mov.u32 	%r354, %tid.x;
	shl.b32 	%r1735, %r354, 2;
	mov.u32 	%r1736, _ZZ19RadixDownsweepPairsPfPjS_S0_S0_S0_jjE16s_warpHistograms;
	add.s32 	%r355, %r1736, %r1735;
	mad.lo.s32 	%r356, %r353, -7680, %r2050;
	setp.ge.u32 	%p323, %r354, %r356;
	@%p323 bra 	$L__BB2_88;
	ld.param.u32 	%r2083, [_Z19RadixDownsweepPairsPfPjS_S0_S0_S0_jj_param_7];
	ld.shared.u32 	%r1737, [%r355];
	shr.u32 	%r2196, %r1737, %r2083;
	cvt.rn.f32.u32 	%f76, %r1737;
	shl.b32 	%r1738, %r2196, 2;
	and.b32  	%r1739, %r1738, 1020;
	mov.u32 	%r1740, _ZZ19RadixDownsweepPairsPfPjS_S0_S0_S0_jjE16s_localHistogram;
	add.s32 	%r1741, %r1740, %r1739;
	ld.shared.u32 	%r1742, [%r1741];
	add.s32 	%r1743, %r1742, %r354;
	mul.wide.u32 	%rd170, %r1743, 4;
	add.s64 	%rd171, %rd2, %rd170;
	st.global.f32 	[%rd171], %f76;
$L__BB2_88:
	mov.u32 	%r359, %ntid.x;
	add.s32 	%r360, %r354, %r359;
	setp.ge.u32 	%p324, %r360, %r356;
	@%p324 bra 	$L__BB2_90;
	ld.param.u32 	%r2084, [_Z19RadixDownsweepPairsPfPjS_S0_S0_S0_jj_param_7];
	shl.b32 	%r1744, %r359, 2;
	add.s32 	%r1745, %r355, %r1744;
	ld.shared.u32 	%r1746, [%r1745];
	shr.u32 	%r2197, %r1746, %r2084;
	cvt.rn.f32.u32 	%f77, %r1746;
	shl.b32 	%r1747, %r2197, 2;
	and.b32  	%r1748, %r1747, 1020;
	mov.u32 	%r1749, _ZZ19RadixDownsweepPairsPfPjS_S0_S0_S0_jjE16s_localHistogram;
	add.s32 	%r1750, %r1749, %r1748;
	ld.shared.u32 	%r1751, [%r1750];
	add.s32 	%r1752, %r1751, %r360;
	mul.wide.u32 	%rd172, %r1752, 4;
	add.s64 	%rd173, %rd2, %rd172;
	st.global.f32 	[%rd173], %f77;
$L__BB2_90:
	add.s32 	%r363, %r360, %r359;
	setp.ge.u32 	%p325, %r363, %r356;
	@%p325 bra 	$L__BB2_92;
	ld.param.u32 	%r2085, [_Z19RadixDownsweepPairsPfPjS_S0_S0_S0_jj_param_7];
	shl.b32 	%r1753, %r363, 2;
	add.s32 	%r1755, %r1736, %r1753;
	ld.shared.u32 	%r1756, [%r1755];
	shr.u32 	%r2198, %r1756, %r2085;
	cvt.rn.f32.u32 	%f78, %r1756;
	shl.b32 	%r1757, %r2198, 2;
	and.b32  	%r1758, %r1757, 1020;
	mov.u32 	%r1759, _ZZ19RadixDownsweepPairsPfPjS_S0_S0_S0_jjE16s_localHistogram;
	add.s32 	%r1760, %r1759, %r1758;
	ld.shared.u32 	%r1761, [%r1760];
	add.s32 	%r1762, %r1761, %r363;
	mul.wide.u32 	%rd174, %r1762, 4;
	add.s64 	%rd175, %rd2, %rd174;
	st.global.f32 	[%rd175], %f78;
$L__BB2_92:
	add.s32 	%r366, %r363, %r359;
	setp.ge.u32 	%p326, %r366, %r356;
	@%p326 bra 	$L__BB2_94;
	ld.param.u32 	%r2086, [_Z19RadixDownsweepPairsPfPjS_S0_S0_S0_jj_param_7];
	shl.b32 	%r1763, %r366, 2;
	add.s32 	%r1765, %r1736, %r1763;
	ld.shared.u32 	%r1766, [%r1765];
	shr.u32 	%r2199, %r1766, %r2086;
	cvt.rn.f32.u32 	%f79, %r1766;
	shl.b32 	%r1767, %r2199, 2;
	and.b32  	%r1768, %r1767, 1020;
	mov.u32 	%r1769, _ZZ19RadixDownsweepPairsPfPjS_S0_S0_S0_jjE16s_localHistogram;
	add.s32 	%r1770, %r1769, %r1768;
	ld.shared.u32 	%r1771, [%r1770];
	add.s32 	%r1772, %r1771, %r366;
	mul.wide.u32 	%rd176, %r1772, 4;
	add.s64 	%rd177, %rd2, %rd176;
	st.global.f32 	[%rd177], %f79;
$L__BB2_94:
	add.s32 	%r369, %r366, %r359;
	setp.ge.u32 	%p327, %r369, %r356;
	@%p327 bra 	$L__BB2_96;
	ld.param.u32 	%r2087, [_Z19RadixDownsweepPairsPfPjS_S0_S0_S0_jj_param_7];
	shl.b32 	%r1773, %r369, 2;
	add.s32 	%r1775, %r1736, %r1773;
	ld.shared.u32 	%r1776, [%r1775];
	shr.u32 	%r2200, %r1776, %r2087;
	cvt.rn.f32.u32 	%f80, %r1776;
	shl.b32 	%r1777, %r2200, 2;
	and.b32  	%r1778, %r1777, 1020;
	mov.u32 	%r1779, _ZZ19RadixDownsweepPairsPfPjS_S0_S0_S0_jjE16s_localHistogram;
	add.s32 	%r1780, %r1779, %r1778;
	ld.shared.u32 	%r1781, [%r1780];
	add.s32 	%r1782, %r1781, %r369;
	mul.wide.u32 	%rd178, %r1782, 4;
	add.s64 	%rd179, %rd2, %rd178;
	st.global.f32 	[%rd179], %f80;
$L__BB2_96:
	add.s32 	%r372, %r369, %r359;
	setp.ge.u32 	%p328, %r372, %r356;
	@%p328 bra 	$L__BB2_98;
	ld.param.u32 	%r2088, [_Z19RadixDownsweepPairsPfPjS_S0_S0_S0_jj_param_7];
	shl.b32 	%r1783, %r372, 2;
	add.s32 	%r1785, %r1736, %r1783;
	ld.shared.u32 	%r1786, [%r1785];
	shr.u32 	%r2201, %r1786, %r2088;
	cvt.rn.f32.u32 	%f81, %r1786;
	shl.b32 	%r1787, %r2201, 2;
	and.b32  	%r1788, %r1787, 1020;
	mov.u32 	%r1789, _ZZ19RadixDownsweepPairsPfPjS_S0_S0_S0_jjE16s_localHistogram;
	add.s32 	%r1790, %r1789, %r1788;
	ld.shared.u32 	%r1791, [%r1790];
	add.s32 	%r1792, %r1791, %r372;
	mul.wide.u32 	%rd180, %r1792, 4;
	add.s64 	%rd181, %rd2, %rd180;
	st.global.f32 	[%rd181], %f81;
$L__BB2_98:
	add.s32 	%r375, %r372, %r359;
	setp.ge.u32 	%p329, %r375, %r356;
	@%p329 bra 	$L__BB2_100;
	ld.param.u32 	%r2089, [_Z19RadixDownsweepPairsPfPjS_S0_S0_S0_jj_param_7];
	shl.b32 	%r1793, %r375, 2;
	add.s32 	%r1795, %r1736, %r1793;
	ld.shared.u32 	%r1796, [%r1795];
	shr.u32 	%r2202, %r1796, %r2089;
	cvt.rn.f32.u32 	%f82, %r1796;
	shl.b32 	%r1797, %r2202, 2;
	and.b32  	%r1798, %r1797, 1020;
	mov.u32 	%r1799, _ZZ19RadixDownsweepPairsPfPjS_S0_S0_S0_jjE16s_localHistogram;
	add.s32 	%r1800, %r1799, %r1798;
	ld.shared.u32 	%r1801, [%r1800];
	add.s32 	%r1802, %r1801, %r375;
	mul.wide.u32 	%rd182, %r1802, 4;
	add.s64 	%rd183, %rd2, %rd182;
	st.global.f32 	[%rd183], %f82;
$L__BB2_100:
	add.s32 	%r378, %r375, %r359;
	setp.ge.u32 	%p330, %r378, %r356;
	@%p330 bra 	$L__BB2_102;
	ld.param.u32 	%r2090, [_Z19RadixDownsweepPairsPfPjS_S0_S0_S0_jj_param_7];
	shl.b32 	%r1803, %r378, 2;
	add.s32 	%r1805, %r1736, %r1803;
	ld.shared.u32 	%r1806, [%r1805];
	shr.u32 	%r2203, %r1806, %r2090;
	cvt.rn.f32.u32 	%f83, %r1806;
	shl.b32 	%r1807, %r2203, 2;
	and.b32  	%r1808, %r1807, 1020;
	mov.u32 	%r1809, _ZZ19RadixDownsweepPairsPfPjS_S0_S0_S0_jjE16s_localHistogram;
	add.s32 	%r1810, %r1809, %r1808;
	ld.shared.u32 	%r1811, [%r1810];
	add.s32 	%r1812, %r1811, %r378;
	mul.wide.u32 	%rd184, %r1812, 4;
	add.s64 	%rd185, %rd2, %rd184;
	st.global.f32 	[%rd185], %f83;
$L__BB2_102:
	add.s32 	%r381, %r378, %r359;
	setp.ge.u32 	%p331, %r381, %r356;
	@%p331 bra 	$L__BB2_104;
	ld.param.u32 	%r2091, [_Z19RadixDownsweepPairsPfPjS_S0_S0_S0_jj_param_7];
	shl.b32 	%r1813, %r381, 2;
	add.s32 	%r1815, %r1736, %r1813;
	ld.shared.u32 	%r1816, [%r1815];
	shr.u32 	%r2204, %r1816, %r2091;
	cvt.rn.f32.u32 	%f84, %r1816;
	shl.b32 	%r1817, %r2204, 2;
	and.b32  	%r1818, %r1817, 1020;
	mov.u32 	%r1819, _ZZ19RadixDownsweepPairsPfPjS_S0_S0_S0_jjE16s_localHistogram;
	add.s32 	%r1820, %r1819, %r1818;
	ld.shared.u32 	%r1821, [%r1820];
	add.s32 	%r1822, %r1821, %r381;
	mul.wide.u32 	%rd186, %r1822, 4;
	add.s64 	%rd187, %rd2, %rd186;
	st.global.f32 	[%rd187], %f84;
$L__BB2_104:
	add.s32 	%r384, %r381, %r359;
	setp.ge.u32 	%p332, %r384, %r356;
	@%p332 bra 	$L__BB2_106;
	ld.param.u32 	%r2092, [_Z19RadixDownsweepPairsPfPjS_S0_S0_S0_jj_param_7];
	shl.b32 	%r1823, %r384, 2;
	add.s32 	%r1825, %r1736, %r1823;
	ld.shared.u32 	%r1826, [%r1825];
	shr.u32 	%r2205, %r1826, %r2092;
	cvt.rn.f32.u32 	%f85, %r1826;
	shl.b32 	%r1827, %r2205, 2;
	and.b32  	%r1828, %r1827, 1020;
	mov.u32 	%r1829, _ZZ19RadixDownsweepPairsPfPjS_S0_S0_S0_jjE16s_localHistogram;
	add.s32 	%r1830, %r1829, %r1828;
	ld.shared.u32 	%r1831, [%r1830];
	add.s32 	%r1832, %r1831, %r384;
	mul.wide.u32 	%rd188, %r1832, 4;
	add.s64 	%rd189, %rd2, %rd188;
	st.global.f32 	[%rd189], %f85;
$L__BB2_106:
	add.s32 	%r387, %r384, %r359;
	setp.ge.u32 	%p333, %r387, %r356;
	@%p333 bra 	$L__BB2_108;
	ld.param.u32 	%r2093, [_Z19RadixDownsweepPairsPfPjS_S0_S0_S0_jj_param_7];
	shl.b32 	%r1833, %r387, 2;
	add.s32 	%r1835, %r1736, %r1833;
	ld.shared.u32 	%r1836, [%r1835];
	shr.u32 	%r2206, %r1836, %r2093;
	cvt.rn.f32.u32 	%f86, %r1836;
	shl.b32 	%r1837, %r2206, 2;
	and.b32  	%r1838, %r1837, 1020;
	mov.u32 	%r1839, _ZZ19RadixDownsweepPairsPfPjS_S0_S0_S0_jjE16s_localHistogram;
	add.s32 	%r1840, %r1839, %r1838;
	ld.shared.u32 	%r1841, [%r1840];
	add.s32 	%r1842, %r1841, %r387;
	mul.wide.u32 	%rd190, %r1842, 4;
	add.s64 	%rd191, %rd2, %rd190;
	st.global.f32 	[%rd191], %f86;
$L__BB2_108:
	add.s32 	%r390, %r387, %r359;
	setp.ge.u32 	%p334, %r390, %r356;
	@%p334 bra 	$L__BB2_110;
	ld.param.u32 	%r2094, [_Z19RadixDownsweepPairsPfPjS_S0_S0_S0_jj_param_7];
	shl.b32 	%r1843, %r390, 2;
	add.s32 	%r1845, %r1736, %r1843;
	ld.shared.u32 	%r1846, [%r1845];
	shr.u32 	%r2207, %r1846, %r2094;
	cvt.rn.f32.u32 	%f87, %r1846;
	shl.b32 	%r1847, %r2207, 2;
	and.b32  	%r1848, %r1847, 1020;
	mov.u32 	%r1849, _ZZ19RadixDownsweepPairsPfPjS_S0_S0_S0_jjE16s_localHistogram;
	add.s32 	%r1850, %r1849, %r1848;
	ld.shared.u32 	%r1851, [%r1850];
	add.s32 	%r1852, %r1851, %r390;
	mul.wide.u32 	%rd192, %r1852, 4;
	add.s64 	%rd193, %rd2, %rd192;
	st.global.f32 	[%rd193], %f87;
$L__BB2_110:
	add.s32 	%r393, %r390, %r359;
	setp.ge.u32 	%p335, %r393, %r356;
	@%p335 bra 	$L__BB2_112;
	ld.param.u32 	%r2095, [_Z19RadixDownsweepPairsPfPjS_S0_S0_S0_jj_param_7];
	shl.b32 	%r1853, %r393, 2;
	add.s32 	%r1855, %r1736, %r1853;
	ld.shared.u32 	%r1856, [%r1855];
	shr.u32 	%r2208, %r1856, %r2095;
	cvt.rn.f32.u32 	%f88, %r1856;
	shl.b32 	%r1857, %r2208, 2;
	and.b32  	%r1858, %r1857, 1020;
	mov.u32 	%r1859, _ZZ19RadixDownsweepPairsPfPjS_S0_S0_S0_jjE16s_localHistogram;
	add.s32 	%r1860, %r1859, %r1858;
	ld.shared.u32 	%r1861, [%r1860];
	add.s32 	%r1862, %r1861, %r393;
	mul.wide.u32 	%rd194, %r1862, 4;
	add.s64 	%rd195, %rd2, %rd194;
	st.global.f32 	[%rd195], %f88;
$L__BB2_112:
	add.s32 	%r396, %r393, %r359;
	setp.ge.u32 	%p336, %r396, %r356;
	@%p336 bra 	$L__BB2_114;
	ld.param.u32 	%r2096, [_Z19RadixDownsweepPairsPfPjS_S0_S0_S0_jj_param_7];
	shl.b32 	%r1863, %r396, 2;
	add.s32 	%r1865, %r1736, %r1863;
	ld.shared.u32 	%r1866, [%r1865];
	shr.u32 	%r2209, %r1866, %r2096;
	cvt.rn.f32.u32 	%f89, %r1866;
	shl.b32 	%r1867, %r2209, 2;
	and.b32  	%r1868, %r1867, 1020;
	mov.u32 	%r1869, _ZZ19RadixDownsweepPairsPfPjS_S0_S0_S0_jjE16s_localHistogram;
	add.s32 	%r1870, %r1869, %r1868;
	ld.shared.u32 	%r1871, [%r1870];
	add.s32 	%r1872, %r1871, %r396;
	mul.wide.u32 	%rd196, %r1872, 4;
	add.s64 	%rd197, %rd2, %rd196;
	st.global.f32 	[%rd197], %f89;
$L__BB2_114:
	add.s32 	%r399, %r396, %r359;
	setp.ge.u32 	%p337, %r399, %r356;
	@%p337 bra 	$L__BB2_116;
	ld.param.u32 	%r2097, [_Z19RadixDownsweepPairsPfPjS_S0_S0_S0_jj_param_7];
	shl.b32 	%r1873, %r399, 2;
	add.s32 	%r1875, %r1736, %r1873;
	ld.shared.u32 	%r1876, [%r1875];
	shr.u32 	%r2210, %r1876, %r2097;
	cvt.rn.f32.u32 	%f90, %r1876;
	shl.b32 	%r1877, %r2210, 2;
	and.b32  	%r1878, %r1877, 1020;
	mov.u32 	%r1879, _ZZ19RadixDownsweepPairsPfPjS_S0_S0_S0_jjE16s_localHistogram;
	add.s32 	%r1880, %r1879, %r1878;
	ld.shared.u32 	%r1881, [%r1880];
	add.s32 	%r1882, %r1881, %r399;
	mul.wide.u32 	%rd198, %r1882, 4;
	add.s64 	%rd199, %rd2, %rd198;
	st.global.f32 	[%rd199], %f90;
$L__BB2_116:
	ld.param.u32 	%r2051, [_Z19RadixDownsweepPairsPfPjS_S0_S0_S0_jj_param_6];
	ld.param.u64 	%rd261, [_Z19RadixDownsweepPairsPfPjS_S0_S0_S0_jj_param_1];
	cvta.to.global.u64 	%rd3, %rd261;
	bar.sync 	0;
	// begin inline asm
	mov.u32 %r1883, %laneid;
	// end inline asm
	shr.u32 	%r1884, %r354, 5;
	mul.lo.s32 	%r1885, %r353, 7680;
	mad.lo.s32 	%r1886, %r1884, 480, %r1885;
	add.s32 	%r402, %r1886, %r1883;
	setp.ge.u32 	%p338, %r402, %r2051;
	@%p338 bra 	$L__BB2_118;
	mul.wide.u32 	%rd200, %r402, 4;
	add.s64 	%rd201, %rd3, %rd200;
	ld.global.u32 	%r2132, [%rd201];
$L__BB2_118:
	ld.param.u32 	%r2052, [_Z19RadixDownsweepPairsPfPjS_S0_S0_S0_jj_param_6];
	add.s32 	%r405, %r402, 32;
	setp.ge.u32 	%p339, %r405, %r2052;
	@%p339 bra 	$L__BB2_120;
	mul.wide.u32 	%rd202, %r405, 4;
	add.s64 	%rd203, %rd3, %rd202;
	ld.global.u32 	%r2131, [%rd203];
$L__BB2_120:
	ld.param.u32 	%r2053, [_Z19RadixDownsweepPairsPfPjS_S0_S0_S0_jj_param_6];
	add.s32 	%r408, %r402, 64;
	setp.ge.u32 	%p340, %r408, %r2053;
	@%p340 bra 	$L__BB2_122;
	mul.wide.u32 	%rd204, %r408, 4;
	add.s64 	%rd205, %rd3, %rd204;
	ld.global.u32 	%r2130, [%rd205];
$L__BB2_122:
	ld.param.u32 	%r2054, [_Z19RadixDownsweepPairsPfPjS_S0_S0_S0_jj_param_6];
	add.s32 	%r411, %r402, 96;
	setp.ge.u32 	%p341, %r411, %r2054;
	@%p341 bra 	$L__BB2_124;
	mul.wide.u32 	%rd206, %r411, 4;
	add.s64 	%rd207, %rd3, %rd206;
	ld.global.u32 	%r2129, [%rd207];
$L__BB2_124:
	ld.param.u32 	%r2055, [_Z19RadixDownsweepPairsPfPjS_S0_S0_S0_jj_param_6];
	add.s32 	%r414, %r402, 128;
	setp.ge.u32 	%p342, %r414, %r2055;
	@%p342 bra 	$L__BB2_126;
	mul.wide.u32 	%rd208, %r414, 4;
	add.s64 	%rd209, %rd3, %rd208;
	ld.global.u32 	%r2128, [%rd209];
$L__BB2_126:
	ld.param.u32 	%r2056, [_Z19RadixDownsweepPairsPfPjS_S0_S0_S0_jj_param_6];
	add.s32 	%r417, %r402, 160;
	setp.ge.u32 	%p343, %r417, %r2056;
	@%p343 bra 	$L__BB2_128;
	mul.wide.u32 	%rd210, %r417, 4;
	add.s64 	%rd211, %rd3, %rd210;
	ld.global.u32 	%r2127, [%rd211];
$L__BB2_128:
	ld.param.u32 	%r2057, [_Z19RadixDownsweepPairsPfPjS_S0_S0_S0_jj_param_6];
	add.s32 	%r420, %r402, 192;
	setp.ge.u32 	%p344, %r420, %r2057;
	@%p344 bra 	$L__BB2_130;
	mul.wide.u32 	%rd212, %r420, 4;
	add.s64 	%rd213, %rd3, %rd212;
	ld.global.u32 	%r2126, [%rd213];
$L__BB2_130:
	ld.param.u32 	%r2058, [_Z19RadixDownsweepPairsPfPjS_S0_S0_S0_jj_param_6];
	add.s32 	%r423, %r402, 224;
	setp.ge.u32 	%p345, %r423, %r2058;
	@%p345 bra 	$L__BB2_132;
	mul.wide.u32 	%rd214, %r423, 4;
	add.s64 	%rd215, %rd3, %rd214;
	ld.global.u32 	%r2125, [%rd215];
$L__BB2_132:
	ld.param.u32 	%r2059, [_Z19RadixDownsweepPairsPfPjS_S0_S0_S0_jj_param_6];
	add.s32 	%r426, %r402, 256;
	setp.ge.u32 	%p346, %r426, %r2059;
	@%p346 bra 	$L__BB2_134;
	mul.wide.u32 	%rd216, %r426, 4;
	add.s64 	%rd217, %rd3, %rd216;
	ld.global.u32 	%r2124, [%rd217];
$L__BB2_134:
	ld.param.u32 	%r2060, [_Z19RadixDownsweepPairsPfPjS_S0_S0_S0_jj_param_6];
	add.s32 	%r429, %r402, 288;
	setp.ge.u32 	%p347, %r429, %r2060;
	@%p347 bra 	$L__BB2_136;
	mul.wide.u32 	%rd218, %r429, 4;
	add.s64 	%rd219, %rd3, %rd218;
	ld.global.u32 	%r2123, [%rd219];
$L__BB2_136:
	ld.param.u32 	%r2061, [_Z19RadixDownsweepPairsPfPjS_S0_S0_S0_jj_param_6];
	add.s32 	%r432, %r402, 320;
	setp.ge.u32 	%p348, %r432, %r2061;
	@%p348 bra 	$L__BB2_138;
	mul.wide.u32 	%rd220, %r432, 4;
	add.s64 	%rd221, %rd3, %rd220;
	ld.global.u32 	%r2122, [%rd221];
$L__BB2_138:
	ld.param.u32 	%r2062, [_Z19RadixDownsweepPairsPfPjS_S0_S0_S0_jj_param_6];
	add.s32 	%r435, %r402, 352;
	setp.ge.u32 	%p349, %r435, %r2062;
	@%p349 bra 	$L__BB2_140;
	mul.wide.u32 	%rd222, %r435, 4;
	add.s64 	%rd223, %rd3, %rd222;
	ld.global.u32 	%r2121, [%rd223];
$L__BB2_140:
	ld.param.u32 	%r2063, [_Z19RadixDownsweepPairsPfPjS_S0_S0_S0_jj_param_6];
	add.s32 	%r438, %r402, 384;
	setp.ge.u32 	%p350, %r438, %r2063;
	@%p350 bra 	$L__BB2_142;
	mul.wide.u32 	%rd224, %r438, 4;
	add.s64 	%rd225, %rd3, %rd224;
	ld.global.u32 	%r2120, [%rd225];
$L__BB2_142:
	ld.param.u32 	%r2064, [_Z19RadixDownsweepPairsPfPjS_S0_S0_S0_jj_param_6];
	add.s32 	%r441, %r402, 416;
	setp.ge.u32 	%p351, %r441, %r2064;
	@%p351 bra 	$L__BB2_144;
	mul.wide.u32 	%rd226, %r441, 4;
	add.s64 	%rd227, %rd3, %rd226;
	ld.global.u32 	%r2119, [%rd227];
$L__BB2_144:
	ld.param.u32 	%r2065, [_Z19RadixDownsweepPairsPfPjS_S0_S0_S0_jj_param_6];
	add.s32 	%r444, %r402, 448;
	setp.ge.u32 	%p352, %r444, %r2065;
	@%p352 bra 	$L__BB2_146;
	mul.wide.u32 	%rd228, %r444, 4;
	add.s64 	%rd229, %rd3, %rd228;
	ld.global.u32 	%r2118, [%rd229];
$L__BB2_146:
	ld.param.u64 	%rd265, [_Z19RadixDownsweepPairsPfPjS_S0_S0_S0_jj_param_3];
	cvta.to.global.u64 	%rd4, %rd265;
	setp.ge.u32 	%p353, %r354, %r356;
	st.shared.u32 	[%r278], %r2132;
	st.shared.u32 	[%r279], %r2131;
	st.shared.u32 	[%r280], %r2130;
	st.shared.u32 	[%r281], %r2129;
	st.shared.u32 	[%r282], %r2128;
	st.shared.u32 	[%r283], %r2127;
	st.shared.u32 	[%r284], %r2126;
	st.shared.u32 	[%r285], %r2125;
	st.shared.u32 	[%r286], %r2124;
	st.shared.u32 	[%r287], %r2123;
	st.shared.u32 	[%r288], %r2122;
	st.shared.u32 	[%r289], %r2121;
	st.shared.u32 	[%r290], %r2120;
	st.shared.u32 	[%r291], %r2119;
	st.shared.u32 	[%r292], %r2118;
	bar.sync 	0;
	@%p353 bra 	$L__BB2_148;
	ld.shared.u32 	%r1889, [%r355];
	shl.b32 	%r1890, %r2196, 2;
	and.b32  	%r1891, %r1890, 1020;
	mov.u32 	%r1892, _ZZ19RadixDownsweepPairsPfPjS_S0_S0_S0_jjE16s_localHistogram;
	add.s32 	%r1893, %r1892, %r1891;
	ld.shared.u32 	%r1894, [%r1893];
	add.s32 	%r1895, %r1894, %r354;
	mul.wide.u32 	%rd230, %r1895, 4;
	add.s64 	%rd231, %rd4, %rd230;
	st.global.u32 	[%rd231], %r1889;
$L__BB2_148:
	setp.ge.u32 	%p354, %r360, %r356;
	@%p354 bra 	$L__BB2_150;
	shl.b32 	%r1896, %r359, 2;
	add.s32 	%r1897, %r355, %r1896;
	ld.shared.u32 	%r1898, [%r1897];
	shl.b32 	%r1899, %r2197, 2;
	and.b32  	%r1900, %r1899, 1020;
	mov.u32 	%r1901, _ZZ19RadixDownsweepPairsPfPjS_S0_S0_S0_jjE16s_localHistogram;
	add.s32 	%r1902, %r1901, %r1900;
	ld.shared.u32 	%r1903, [%r1902];
	add.s32 	%r1904, %r1903, %r360;
	mul.wide.u32 	%rd232, %r1904, 4;
	add.s64 	%rd233, %rd4, %rd232;
	st.global.u32 	[%rd233], %r1898;
$L__BB2_150:
	setp.ge.u32 	%p355, %r363, %r356;
	@%p355 bra 	$L__BB2_152;
	shl.b32 	%r1905, %r363, 2;
	add.s32 	%r1907, %r1736, %r1905;
	ld.shared.u32 	%r1908, [%r1907];
	shl.b32 	%r1909, %r2198, 2;
	and.b32  	%r1910, %r1909, 1020;
	mov.u32 	%r1911, _ZZ19RadixDownsweepPairsPfPjS_S0_S0_S0_jjE16s_localHistogram;
	add.s32 	%r1912, %r1911, %r1910;
	ld.shared.u32 	%r1913, [%r1912];
	add.s32 	%r1914, %r1913, %r363;
	mul.wide.u32 	%rd234, %r1914, 4;
	add.s64 	%rd235, %rd4, %rd234;
	st.global.u32 	[%rd235], %r1908;
$L__BB2_152:
	setp.ge.u32 	%p356, %r366, %r356;
	@%p356 bra 	$L__BB2_154;
	shl.b32 	%r1915, %r366, 2;
	add.s32 	%r1917, %r1736, %r1915;
	ld.shared.u32 	%r1918, [%r1917];
	shl.b32 	%r1919, %r2199, 2;
	and.b32  	%r1920, %r1919, 1020;
	mov.u32 	%r1921, _ZZ19RadixDownsweepPairsPfPjS_S0_S0_S0_jjE16s_localHistogram;
	add.s32 	%r1922, %r1921, %r1920;
	ld.shared.u32 	%r1923, [%r1922];
	add.s32 	%r1924, %r1923, %r366;
	mul.wide.u32 	%rd236, %r1924, 4;
	add.s64 	%rd237, %rd4, %rd236;
	st.global.u32 	[%rd237], %r1918;
$L__BB2_154:
	setp.ge.u32 	%p357, %r369, %r356;
	@%p357 bra 	$L__BB2_156;
	shl.b32 	%r1925, %r369, 2;
	add.s32 	%r1927, %r1736, %r1925;
	ld.shared.u32 	%r1928, [%r1927];
	shl.b32 	%r1929, %r2200, 2;
	and.b32  	%r1930, %r1929, 1020;
	mov.u32 	%r1931, _ZZ19RadixDownsweepPairsPfPjS_S0_S0_S0_jjE16s_localHistogram;
	add.s32 	%r1932, %r1931, %r1930;
	ld.shared.u32 	%r1933, [%r1932];
	add.s32 	%r1934, %r1933, %r369;
	mul.wide.u32 	%rd238, %r1934, 4;
	add.s64 	%rd239, %rd4, %rd238;
	st.global.u32 	[%rd239], %r1928;
$L__BB2_156:
	setp.ge.u32 	%p358, %r372, %r356;
	@%p358 bra 	$L__BB2_158;
	shl.b32 	%r1935, %r372, 2;
	add.s32 	%r1937, %r1736, %r1935;
	ld.shared.u32 	%r1938, [%r1937];
	shl.b32 	%r1939, %r2201, 2;
	and.b32  	%r1940, %r1939, 1020;
	mov.u32 	%r1941, _ZZ19RadixDownsweepPairsPfPjS_S0_S0_S0_jjE16s_localHistogram;
	add.s32 	%r1942, %r1941, %r1940;
	ld.shared.u32 	%r1943, [%r1942];
	add.s32 	%r1944, %r1943, %r372;
	mul.wide.u32 	%rd240, %r1944, 4;
	add.s64 	%rd241, %rd4, %rd240;
	st.global.u32 	[%rd241], %r1938;
$L__BB2_158:
	setp.ge.u32 	%p359, %r375, %r356;
	@%p359 bra 	$L__BB2_160;
	shl.b32 	%r1945, %r375, 2;
	add.s32 	%r1947, %r1736, %r1945;
	ld.shared.u32 	%r1948, [%r1947];
	shl.b32 	%r1949, %r2202, 2;
	and.b32  	%r1950, %r1949, 1020;
	mov.u32 	%r1951, _ZZ19RadixDownsweepPairsPfPjS_S0_S0_S0_jjE16s_localHistogram;
	add.s32 	%r1952, %r1951, %r1950;
	ld.shared.u32 	%r1953, [%r1952];
	add.s32 	%r1954, %r1953, %r375;
	mul.wide.u32 	%rd242, %r1954, 4;
	add.s64 	%rd243, %rd4, %rd242;
	st.global.u32 	[%rd243], %r1948;
$L__BB2_160:
	setp.ge.u32 	%p360, %r378, %r356;
	@%p360 bra 	$L__BB2_162;
	shl.b32 	%r1955, %r378, 2;
	add.s32 	%r1957, %r1736, %r1955;
	ld.shared.u32 	%r1958, [%r1957];
	shl.b32 	%r1959, %r2203, 2;
	and.b32  	%r1960, %r1959, 1020;
	mov.u32 	%r1961, _ZZ19RadixDownsweepPairsPfPjS_S0_S0_S0_jjE16s_localHistogram;
	add.s32 	%r1962, %r1961, %r1960;
	ld.shared.u32 	%r1963, [%r1962];
	add.s32 	%r1964, %r1963, %r378;
	mul.wide.u32 	%rd244, %r1964, 4;
	add.s64 	%rd245, %rd4, %rd244;
	st.global.u32 	[%rd245], %r1958;
$L__BB2_162:
	setp.ge.u32 	%p361, %r381, %r356;
	@%p361 bra 	$L__BB2_164;
	shl.b32 	%r1965, %r381, 2;
	add.s32 	%r1967, %r1736, %r1965;
	ld.shared.u32 	%r1968, [%r1967];
	shl.b32 	%r1969, %r2204, 2;
	and.b32  	%r1970, %r1969, 1020;
	mov.u32 	%r1971, _ZZ19RadixDownsweepPairsPfPjS_S0_S0_S0_jjE16s_localHistogram;
	add.s32 	%r1972, %r1971, %r1970;
	ld.shared.u32 	%r1973, [%r1972];
	add.s32 	%r1974, %r1973, %r381;
	mul.wide.u32 	%rd246, %r1974, 4;
	add.s64 	%rd247, %rd4, %rd246;
	st.global.u32 	[%rd247], %r1968;
$L__BB2_164:
	setp.ge.u32 	%p362, %r384, %r356;
	@%p362 bra 	$L__BB2_166;
	shl.b32 	%r1975, %r384, 2;
	add.s32 	%r1977, %r1736, %r1975;
	ld.shared.u32 	%r1978, [%r1977];
	shl.b32 	%r1979, %r2205, 2;
	and.b32  	%r1980, %r1979, 1020;
	mov.u32 	%r1981, _ZZ19RadixDownsweepPairsPfPjS_S0_S0_S0_jjE16s_localHistogram;
	add.s32 	%r1982, %r1981, %r1980;
	ld.shared.u32 	%r1983, [%r1982];
	add.s32 	%r1984, %r1983, %r384;
	mul.wide.u32 	%rd248, %r1984, 4;
	add.s64 	%rd249, %rd4, %rd248;
	st.global.u32 	[%rd249], %r1978;
$L__BB2_166:
	setp.ge.u32 	%p363, %r387, %r356;
	@%p363 bra 	$L__BB2_168;
	shl.b32 	%r1985, %r387, 2;
	add.s32 	%r1987, %r1736, %r1985;
	ld.shared.u32 	%r1988, [%r1987];
	shl.b32 	%r1989, %r2206, 2;
	and.b32  	%r1990, %r1989, 1020;
	mov.u32 	%r1991, _ZZ19RadixDownsweepPairsPfPjS_S0_S0_S0_jjE16s_localHistogram;
	add.s32 	%r1992, %r1991, %r1990;
	ld.shared.u32 	%r1993, [%r1992];
	add.s32 	%r1994, %r1993, %r387;
	mul.wide.u32 	%rd250, %r1994, 4;
	add.s64 	%rd251, %rd4, %rd250;
	st.global.u32 	[%rd251], %r1988;
$L__BB2_168:
	setp.ge.u32 	%p364, %r390, %r356;
	@%p364 bra 	$L__BB2_170;
	shl.b32 	%r1995, %r390, 2;
	add.s32 	%r1997, %r1736, %r1995;
	ld.shared.u32 	%r1998, [%r1997];
	shl.b32 	%r1999, %r2207, 2;
	and.b32  	%r2000, %r1999, 1020;
	mov.u32 	%r2001, _ZZ19RadixDownsweepPairsPfPjS_S0_S0_S0_jjE16s_localHistogram;
	add.s32 	%r2002, %r2001, %r2000;
	ld.shared.u32 	%r2003, [%r2002];
	add.s32 	%r2004, %r2003, %r390;
	mul.wide.u32 	%rd252, %r2004, 4;
	add.s64 	%rd253, %rd4, %rd252;
	st.global.u32 	[%rd253], %r1998;
$L__BB2_170:
	setp.ge.u32 	%p365, %r393, %r356;
	@%p365 bra 	$L__BB2_172;
	shl.b32 	%r2005, %r393, 2;
	add.s32 	%r2007, %r1736, %r2005;
	ld.shared.u32 	%r2008, [%r2007];
	shl.b32 	%r2009, %r2208, 2;
	and.b32  	%r2010, %r2009, 1020;
	mov.u32 	%r2011, _ZZ19RadixDownsweepPairsPfPjS_S0_S0_S0_jjE16s_localHistogram;
	add.s32 	%r2012, %r2011, %r2010;
	ld.shared.u32 	%r2013, [%r2012];
	add.s32 	%r2014, %r2013, %r393;
	mul.wide.u32 	%rd254, %r2014, 4;
	add.s64 	%rd255, %rd4, %rd254;
	st.global.u32 	[%rd255], %r2008;
$L__BB2_172:
	setp.ge.u32 	%p366, %r396, %r356;
	@%p366 bra 	$L__BB2_174;
	shl.b32 	%r2015, %r396, 2;
	add.s32 	%r2017, %r1736, %r2015;
	ld.shared.u32 	%r2018, [%r2017];
	shl.b32 	%r2019, %r2209, 2;
	and.b32  	%r2020, %r2019, 1020;
	mov.u32 	%r2021, _ZZ19RadixDownsweepPairsPfPjS_S0_S0_S0_jjE16s_localHistogram;
	add.s32 	%r2022, %r2021, %r2020;
	ld.shared.u32 	%r2023, [%r2022];
	add.s32 	%r2024, %r2023, %r396;
	mul.wide.u32 	%rd256, %r2024, 4;
	add.s64 	%rd257, %rd4, %rd256;
	st.global.u32 	[%rd257], %r2018;
$L__BB2_174:
	setp.ge.u32 	%p367, %r399, %r356;
	@%p367 bra 	$L__BB2_176;
	shl.b32 	%r2025, %r399, 2;
	add.s32 	%r2027, %r1736, %r2025;
	ld.shared.u32 	%r2028, [%r2027];
	shl.b32 	%r2029, %r2210, 2;
	and.b32  	%r2030, %r2029, 1020;
	mov.u32 	%r2031, _ZZ19RadixDownsweepPairsPfPjS_S0_S0_S0_jjE16s_localHistogram;
	add.s32 	%r2032, %r2031, %r2030;
	ld.shared.u32 	%r2033, [%r2032];
	add.s32 	%r2034, %r2033, %r399;
	mul.wide.u32 	%rd258, %r2034, 4;
	add.s64 	%rd259, %rd4, %rd258;
	st.global.u32 	[%rd259], %r2028;
$L__BB2_176:
	ret;

}


// ===== COMPILED SASS (sm_100) =====

	.target	sm_100

	.elftype	@"ET_EXEC"


//--------------------- .note.nv.tkinfo           --------------------------
	.section	.note.nv.tkinfo,"",@"SHT_NOTE"
	.sectionflags	@"SHF_NOTE_NV_TKINFO"
	.tkinfo
        /*0018*/ 	.word	0x00000002
        /*0030*/ 	.string	""
        /*0030*/ 	.string	"ptxas"
        /*0030*/ 	.string	"Cuda compilation tools, release 13.0, V13.0.88"
        /*0030*/ 	.string	"Build cuda_13.0.r13.0/compiler.36424714_0"
        /*0030*/ 	.string	"-arch sm_100 -m 64 "



//--------------------- .note.nv.cuinfo           --------------------------
	.section	.note.nv.cuinfo,"",@"SHT_NOTE"
	.sectionflags	@"SHF_NOTE_NV_CUINFO"
        /*0018*/ 	.short	0x0002
        /*001a*/ 	.short	0x0064
        /*001c*/ 	.short	0x0082
	.zero		2


//--------------------- .nv.info                  --------------------------
	.section	.nv.info,"",@"SHT_CUDA_INFO"
	.align	4


	//----- nvinfo : EIATTR_REGCOUNT
	.align		4
        /*0000*/ 	.byte	0x04, 0x2f
        /*0002*/ 	.short	(.L_1 - .L_0)
	.align		4
.L_0:
        /*0004*/ 	.word	index@(_Z12RadixUpsweepPfPjS0_jj)
        /*0008*/ 	.word	0x00000020


	//----- nvinfo : EIATTR_FRAME_SIZE
	.align		4
.L_1:
        /*000c*/ 	.byte	0x04, 0x11
        /*000e*/ 	.short	(.L_3 - .L_2)
	.align		4
.L_2:
        /*0010*/ 	.word	index@(_Z12RadixUpsweepPfPjS0_jj)
        /*0014*/ 	.word	0x00000000


	//----- nvinfo : EIATTR_REGCOUNT
	.align		4
.L_3:
        /*0018*/ 	.byte	0x04, 0x2f
        /*001a*/ 	.short	(.L_5 - .L_4)
	.align		4
.L_4:
        /*001c*/ 	.word	index@(_Z9RadixScanPjj)
        /*0020*/ 	.word	0x0000001c


	//----- nvinfo : EIATTR_FRAME_SIZE
	.align		4
.L_5:
        /*0024*/ 	.byte	0x04, 0x11
        /*0026*/ 	.short	(.L_7 - .L_6)
	.align		4
.L_6:
        /*0028*/ 	.word	index@(_Z9RadixScanPjj)
        /*002c*/ 	.word	0x00000000


	//----- nvinfo : EIATTR_REGCOUNT
	.align		4
.L_7:
        /*0030*/ 	.byte	0x04, 0x2f
        /*0032*/ 	.short	(.L_9 - .L_8)
	.align		4
.L_8:
        /*0034*/ 	.word	index@(_Z19RadixDownsweepPairsPfPjS_S0_S0_S0_jj)
        /*0038*/ 	.word	0x00000060


	//----- nvinfo : EIATTR_FRAME_SIZE
	.align		4
.L_9:
        /*003c*/ 	.byte	0x04, 0x11
        /*003e*/ 	.short	(.L_11 - .L_10)
	.align		4
.L_10:
        /*0040*/ 	.word	index@($__internal_0_$__cuda_sm20_div_u16)
        /*0044*/ 	.word	0x00000000


	//----- nvinfo : EIATTR_FRAME_SIZE
	.align		4
.L_11:
        /*0048*/ 	.byte	0x04, 0x11
        /*004a*/ 	.short	(.L_13 - .L_12)
	.align		4
.L_12:
        /*004c*/ 	.word	index@(_Z19RadixDownsweepPairsPfPjS_S0_S0_S0_jj)
        /*0050*/ 	.word	0x00000000


	//----- nvinfo : EIATTR_MIN_STACK_SIZE
	.align		4
.L_13:
        /*0054*/ 	.byte	0x04, 0x12
        /*0056*/ 	.short	(.L_15 - .L_14)
	.align		4
.L_14:
        /*0058*/ 	.word	index@(_Z19RadixDownsweepPairsPfPjS_S0_S0_S0_jj)
        /*005c*/ 	.word	0x00000000


	//----- nvinfo : EIATTR_MIN_STACK_SIZE
	.align		4
.L_15:
        /*0060*/ 	.byte	0x04, 0x12
        /*0062*/ 	.short	(.L_17 - .L_16)
	.align		4
.L_16:
        /*0064*/ 	.word	index@(_Z9RadixScanPjj)
        /*0068*/ 	.word	0x00000000


	//----- nvinfo : EIATTR_MIN_STACK_SIZE
	.align		4
.L_17:
        /*006c*/ 	.byte	0x04, 0x12
        /*006e*/ 	.short	(.L_19 - .L_18)
	.align		4
.L_18:
        /*0070*/ 	.word	index@(_Z12RadixUpsweepPfPjS0_jj)
        /*0074*/ 	.word	0x00000000
.L_19:


//--------------------- .nv.compat                --------------------------
	.section	.nv.compat,"",@"SHT_CUDA_COMPAT_INFO"
	.align	4
        /*0000*/ 	.byte	0x02, 0x09, 0x00, 0x00, 0x02, 0x02, 0x01, 0x00, 0x02, 0x05, 0x05, 0x00, 0x03, 0x07, 0x01, 0x01
        /*0010*/ 	.byte	0x02, 0x03, 0x00, 0x00, 0x02, 0x06, 0x01, 0x00, 0x04, 0x0b, 0x08, 0x00, 0x01, 0x00, 0x00, 0x00
        /*0020*/ 	.byte	0x00, 0x00, 0x00, 0x00


//--------------------- .nv.info._Z19RadixDownsweepPairsPfPjS_S0_S0_S0_jj --------------------------
	.section	.nv.info._Z19RadixDownsweepPairsPfPjS_S0_S0_S0_jj,"",@"SHT_CUDA_INFO"
	.sectionflags	@""
	.align	4


	//----- nvinfo : EIATTR_CUDA_API_VERSION
	.align		4
        /*0000*/ 	.byte	0x04, 0x37
        /*0002*/ 	.short	(.L_21 - .L_20)
.L_20:
        /*0004*/ 	.word	0x00000082


	//----- nvinfo : EIATTR_KPARAM_INFO
	.align		4
.L_21:
        /*0008*/ 	.byte	0x04, 0x17
        /*000a*/ 	.short	(.L_23 - .L_22)
.L_22:
        /*000c*/ 	.word	0x00000000
        /*0010*/ 	.short	0x0007
        /*0012*/ 	.short	0x0034
        /*0014*/ 	.byte	0x00, 0xf0, 0x11, 0x00


	//----- nvinfo : EIATTR_KPARAM_INFO
	.align		4
.L_23:
        /*0018*/ 	.byte	0x04, 0x17
        /*001a*/ 	.short	(.L_25 - .L_24)
.L_24:
        /*001c*/ 	.word	0x00000000
        /*0020*/ 	.short	0x0006
        /*0022*/ 	.short	0x0030
        /*0024*/ 	.byte	0x00, 0xf0, 0x11, 0x00


	//----- nvinfo : EIATTR_KPARAM_INFO
	.align		4
.L_25:
        /*0028*/ 	.byte	0x04, 0x17
        /*002a*/ 	.short	(.L_27 - .L_26)
.L_26:
        /*002c*/ 	.word	0x00000000
        /*0030*/ 	.short	0x0005
        /*0032*/ 	.short	0x0028
        /*0034*/ 	.byte	0x00, 0xf5, 0x21, 0x00


	//----- nvinfo : EIATTR_KPARAM_INFO
	.align		4
.L_27:
        /*0038*/ 	.byte	0x04, 0x17
        /*003a*/ 	.short	(.L_29 - .L_28)
.L_28:
        /*003c*/ 	.word	0x00000000
        /*0040*/ 	.short	0x0004
        /*0042*/ 	.short	0x0020
        /*0044*/ 	.byte	0x00, 0xf5, 0x21, 0x00


	//----- nvinfo : EIATTR_KPARAM_INFO
	.align		4
.L_29:
        /*0048*/ 	.byte	0x04, 0x17
        /*004a*/ 	.short	(.L_31 - .L_30)
.L_30:
        /*004c*/ 	.word	0x00000000
        /*0050*/ 	.short	0x0003
        /*0052*/ 	.short	0x0018
        /*0054*/ 	.byte	0x00, 0xf5, 0x21, 0x00


	//----- nvinfo : EIATTR_KPARAM_INFO
	.align		4
.L_31:
        /*0058*/ 	.byte	0x04, 0x17
        /*005a*/ 	.short	(.L_33 - .L_32)
.L_32:
        /*005c*/ 	.word	0x00000000
        /*0060*/ 	.short	0x0002
        /*0062*/ 	.short	0x0010
        /*0064*/ 	.byte	0x00, 0xf5, 0x21, 0x00


	//----- nvinfo : EIATTR_KPARAM_INFO
	.align		4
.L_33:
        /*0068*/ 	.byte	0x04, 0x17
        /*006a*/ 	.short	(.L_35 - .L_34)
.L_34:
        /*006c*/ 	.word	0x00000000
        /*0070*/ 	.short	0x0001
        /*0072*/ 	.short	0x0008
        /*0074*/ 	.byte	0x00, 0xf5, 0x21, 0x00


	//----- nvinfo : EIATTR_KPARAM_INFO
	.align		4
.L_35:
        /*0078*/ 	.byte	0x04, 0x17
        /*007a*/ 	.short	(.L_37 - .L_36)
.L_36:
        /*007c*/ 	.word	0x00000000
        /*0080*/ 	.short	0x0000
        /*0082*/ 	.short	0x0000
        /*0084*/ 	.byte	0x00, 0xf5, 0x21, 0x00


	//----- nvinfo : EIATTR_SPARSE_MMA_MASK
	.align		4
.L_37:
        /*0088*/ 	.byte	0x03, 0x50
        /*008a*/ 	.short	0x0000


	//----- nvinfo : EIATTR_MAXREG_COUNT
	.align		4
        /*008c*/ 	.byte	0x03, 0x1b
        /*008e*/ 	.short	0x00ff


	//----- nvinfo : EIATTR_NUM_BARRIERS
	.align		4
        /*0090*/ 	.byte	0x02, 0x4c
        /*0092*/ 	.byte	0x01
	.zero		1


	//----- nvinfo : EIATTR_MERCURY_ISA_VERSION
	.align		4
        /*0094*/ 	.byte	0x03, 0x5f
        /*0096*/ 	.short	0x0101


	//----- nvinfo : EIATTR_INT_WARP_WIDE_INSTR_OFFSETS
	.align		4
        /*0098*/ 	.byte	0x04, 0x31
        /*009a*/ 	.short	(.L_39 - .L_38)


	//   ....[0]....
.L_38:
        /*009c*/ 	.word	0x00005610


	//----- nvinfo : EIATTR_COOP_GROUP_MASK_REGIDS
	.align		4
.L_39:
        /*00a0*/ 	.byte	0x04, 0x29
        /*00a2*/ 	.short	(.L_41 - .L_40)


	//   ....[0]....
.L_40:
        /*00a4*/ 	.word	0xffffffff


	//   ....[1]....
        /*00a8*/ 	.word	0xffffffff


	//   ....[2]....
        /*00ac*/ 	.word	0xffffffff


	//   ....[3]....
        /*00b0*/ 	.word	0xffffffff


	//   ....[4]....
        /*00b4*/ 	.word	0xffffffff


	//   ....[5]....
        /*00b8*/ 	.word	0xffffffff


	//   ....[6]....
        /*00bc*/ 	.word	0xffffffff


	//   ....[7]....
        /*00c0*/ 	.word	0xffffffff


	//   ....[8]....
        /*00c4*/ 	.word	0xffffffff


	//   ....[9]....
        /*00c8*/ 	.word	0xffffffff


	//   ....[10]....
        /*00cc*/ 	.word	0xffffffff


	//   ....[11]....
        /*00d0*/ 	.word	0xffffffff


	//   ....[12]....
        /*00d4*/ 	.word	0xffffffff


	//   ....[13]....
        /*00d8*/ 	.word	0xffffffff


	//   ....[14]....
        /*00dc*/ 	.word	0xffffffff


	//   ....[15]....
        /*00e0*/ 	.word	0xffffffff


	//   ....[16]....
        /*00e4*/ 	.word	0xffffffff


	//   ....[17]....
        /*00e8*/ 	.word	0xffffffff


	//   ....[18]....
        /*00ec*/ 	.word	0xffffffff


	//   ....[19]....
        /*00f0*/ 	.word	0xffffffff


	//   ....[20]....
        /*00f4*/ 	.word	0xffffffff


	//   ....[21]....
        /*00f8*/ 	.word	0xffffffff


	//   ....[22]....
        /*00fc*/ 	.word	0xffffffff


	//   ....[23]....
        /*0100*/ 	.word	0xffffffff


	//   ....[24]....
        /*0104*/ 	.word	0xffffffff


	//   ....[25]....
        /*0108*/ 	.word	0xffffffff


	//   ....[26]....
        /*010c*/ 	.word	0xffffffff


	//   ....[27]....
        /*0110*/ 	.word	0xffffffff


	//   ....[28]....
        /*0114*/ 	.word	0xffffffff


	//   ....[29]....
        /*0118*/ 	.word	0xffffffff


	//   ....[30]....
        /*011c*/ 	.word	0xffffffff


	//   ....[31]....
        /*0120*/ 	.word	0xffffffff


	//   ....[32]....
        /*0124*/ 	.word	0xffffffff


	//   ....[33]....
        /*0128*/ 	.word	0xffffffff


	//   ....[34]....
        /*012c*/ 	.word	0xffffffff


	//   ....[35]....
        /*0130*/ 	.word	0xffffffff


	//   ....[36]....
        /*0134*/ 	.word	0xffffffff


	//   ....[37]....
        /*0138*/ 	.word	0xffffffff


	//   ....[38]....
        /*013c*/ 	.word	0xffffffff


	//   ....[39]....
        /*0140*/ 	.word	0xffffffff


	//   ....[40]....
        /*0144*/ 	.word	0xffffffff


	//   ....[41]....
        /*0148*/ 	.word	0xffffffff


	//   ....[42]....
        /*014c*/ 	.word	0xffffffff


	//   ....[43]....
        /*0150*/ 	.word	0xffffffff


	//   ....[44]....
        /*0154*/ 	.word	0xffffffff


	//   ....[45]....
        /*0158*/ 	.word	0xffffffff


	//   ....[46]....
        /*015c*/ 	.word	0xffffffff


	//   ....[47]....
        /*0160*/ 	.word	0xffffffff


	//   ....[48]....
        /*0164*/ 	.word	0xffffffff


	//   ....[49]....
        /*0168*/ 	.word	0xffffffff


	//   ....[50]....
        /*016c*/ 	.word	0xffffffff


	//   ....[51]....
        /*0170*/ 	.word	0xffffffff


	//   ....[52]....
        /*0174*/ 	.word	0xffffffff


	//   ....[53]....
        /*0178*/ 	.word	0xffffffff


	//   ....[54]....
        /*017c*/ 	.word	0xffffffff


	//   ....[55]....
        /*0180*/ 	.word	0xffffffff


	//   ....[56]....
        /*0184*/ 	.word	0xffffffff


	//   ....[57]....
        /*0188*/ 	.word	0xffffffff


	//   ....[58]....
        /*018c*/ 	.word	0xffffffff


	//   ....[59]....
        /*0190*/ 	.word	0xffffffff


	//   ....[60]....
        /*0194*/ 	.word	0xffffffff


	//   ....[61]....
        /*0198*/ 	.word	0xffffffff


	//   ....[62]....
        /*019c*/ 	.word	0xffffffff


	//   ....[63]....
        /*01a0*/ 	.word	0xffffffff


	//   ....[64]....
        /*01a4*/ 	.word	0xffffffff


	//   ....[65]....
        /*01a8*/ 	.word	0xffffffff


	//   ....[66]....
        /*01ac*/ 	.word	0xffffffff


	//   ....[67]....
        /*01b0*/ 	.word	0xffffffff


	//   ....[68]....
        /*01b4*/ 	.word	0xffffffff


	//   ....[69]....
        /*01b8*/ 	.word	0xffffffff


	//   ....[70]....
        /*01bc*/ 	.word	0xffffffff


	//   ....[71]....
        /*01c0*/ 	.word	0xffffffff


	//   ....[72]....
        /*01c4*/ 	.word	0xffffffff


	//   ....[73]....
        /*01c8*/ 	.word	0xffffffff


	//   ....[74]....
        /*01cc*/ 	.word	0xffffffff


	//   ....[75]....
        /*01d0*/ 	.word	0xffffffff


	//   ....[76]....
        /*01d4*/ 	.word	0xffffffff


	//   ....[77]....
        /*01d8*/ 	.word	0xffffffff


	//   ....[78]....
        /*01dc*/ 	.word	0xffffffff


	//   ....[79]....
        /*01e0*/ 	.word	0xffffffff


	//   ....[80]....
        /*01e4*/ 	.word	0xffffffff


	//   ....[81]....
        /*01e8*/ 	.word	0xffffffff


	//   ....[82]....
        /*01ec*/ 	.word	0xffffffff


	//   ....[83]....
        /*01f0*/ 	.word	0xffffffff


	//   ....[84]....
        /*01f4*/ 	.word	0xffffffff


	//   ....[85]....
        /*01f8*/ 	.word	0xffffffff


	//   ....[86]....
        /*01fc*/ 	.word	0xffffffff


	//   ....[87]....
        /*0200*/ 	.word	0xffffffff


	//   ....[88]....
        /*0204*/ 	.word	0xffffffff


	//   ....[89]....
        /*0208*/ 	.word	0xffffffff


	//   ....[90]....
        /*020c*/ 	.word	0xffffffff


	//   ....[91]....
        /*0210*/ 	.word	0xffffffff


	//   ....[92]....
        /*0214*/ 	.word	0xffffffff


	//   ....[93]....
        /*0218*/ 	.word	0xffffffff


	//   ....[94]....
        /*021c*/ 	.word	0xffffffff


	//   ....[95]....
        /*0220*/ 	.word	0xffffffff


	//   ....[96]....
        /*0224*/ 	.word	0xffffffff


	//   ....[97]....
        /*0228*/ 	.word	0xffffffff


	//   ....[98]....
        /*022c*/ 	.word	0xffffffff


	//   ....[99]....
        /*0230*/ 	.word	0xffffffff


	//   ....[100]....
        /*0234*/ 	.word	0xffffffff


	//   ....[101]....
        /*0238*/ 	.word	0xffffffff


	//   ....[102]....
        /*023c*/ 	.word	0xffffffff


	//   ....[103]....
        /*0240*/ 	.word	0xffffffff


	//   ....[104]....
        /*0244*/ 	.word	0xffffffff


	//   ....[105]....
        /*0248*/ 	.word	0xffffffff


	//   ....[106]....
        /*024c*/ 	.word	0xffffffff


	//   ....[107]....
        /*0250*/ 	.word	0xffffffff


	//   ....[108]....
        /*0254*/ 	.word	0xffffffff


	//   ....[109]....
        /*0258*/ 	.word	0xffffffff


	//   ....[110]....
        /*025c*/ 	.word	0xffffffff


	//   ....[111]....
        /*0260*/ 	.word	0xffffffff


	//   ....[112]....
        /*0264*/ 	.word	0xffffffff


	//   ....[113]....
        /*0268*/ 	.word	0xffffffff


	//   ....[114]....
        /*026c*/ 	.word	0xffffffff


	//   ....[115]....
        /*0270*/ 	.word	0xffffffff


	//   ....[116]....
        /*0274*/ 	.word	0xffffffff


	//   ....[117]....
        /*0278*/ 	.word	0xffffffff


	//   ....[118]....
        /*027c*/ 	.word	0xffffffff


	//   ....[119]....
        /*0280*/ 	.word	0xffffffff


	//   ....[120]....
        /*0284*/ 	.word	0xffffffff


	//   ....[121]....
        /*0288*/ 	.word	0xffffffff


	//   ....[122]....
        /*028c*/ 	.word	0xffffffff


	//   ....[123]....
        /*0290*/ 	.word	0xffffffff


	//   ....[124]....
        /*0294*/ 	.word	0xffffffff


	//   ....[125]....
        /*0298*/ 	.word	0xffffffff


	//   ....[126]....
        /*029c*/ 	.word	0xffffffff


	//   ....[127]....
        /*02a0*/ 	.word	0xffffffff


	//   ....[128]....
        /*02a4*/ 	.word	0xffffffff


	//   ....[129]....
        /*02a8*/ 	.word	0xffffffff


	//   ....[130]....
        /*02ac*/ 	.word	0xffffffff


	//   ....[131]....
        /*02b0*/ 	.word	0xffffffff


	//   ....[132]....
        /*02b4*/ 	.word	0xffffffff


	//   ....[133]....
        /*02b8*/ 	.word	0xffffffff


	//   ....[134]....
        /*02bc*/ 	.word	0xffffffff


	//   ....[135]....
        /*02c0*/ 	.word	0xffffffff


	//   ....[136]....
        /*02c4*/ 	.word	0xffffffff


	//   ....[137]....
        /*02c8*/ 	.word	0xffffffff


	//   ....[138]....
        /*02cc*/ 	.word	0xffffffff


	//   ....[139]....
        /*02d0*/ 	.word	0xffffffff


	//   ....[140]....
        /*02d4*/ 	.word	0xffffffff


	//   ....[141]....
        /*02d8*/ 	.word	0x05000012


	//   ....[142]....
        /*02dc*/ 	.word	0x05000012


	//   ....[143]....
        /*02e0*/ 	.word	0x05000012


	//   ....[144]....
        /*02e4*/ 	.word	0x05000012


	//   ....[145]....
        /*02e8*/ 	.word	0x05000012


	//   ....[146]....
        /*02ec*/ 	.word	0x05000012


	//   ....[147]....
        /*02f0*/ 	.word	0x05000041


	//   ....[148]....
        /*02f4*/ 	.word	0x05000044


	//   ....[149]....
        /*02f8*/ 	.word	0x05000044


	//   ....[150]....
        /*02fc*/ 	.word	0x05000044


	//   ....[151]....
        /*0300*/ 	.word	0x05000044


	//   ....[152]....
        /*0304*/ 	.word	0x05000044


	//   ....[153]....
        /*0308*/ 	.word	0x05000044


	//   ....[154]....
        /*030c*/ 	.word	0x05000044


	//   ....[155]....
        /*0310*/ 	.word	0x05000044


	//   ....[156]....
        /*0314*/ 	.word	0x05000044


	//   ....[157]....
        /*0318*/ 	.word	0x05000044


	//   ....[158]....
        /*031c*/ 	.word	0x05000044


	//----- nvinfo : EIATTR_COOP_GROUP_INSTR_OFFSETS
	.align		4
.L_41:
        /*0320*/ 	.byte	0x04, 0x28
        /*0322*/ 	.short	(.L_43 - .L_42)


	//   ....[0]....
.L_42:
        /*0324*/ 	.word	0x00000f90


	//   ....[1]....
        /*0328*/ 	.word	0x00000fe0


	//   ....[2]....
        /*032c*/ 	.word	0x00001030


	//   ....[3]....
        /*0330*/ 	.word	0x000010c0


	//   ....[4]....
        /*0334*/ 	.word	0x00001120


	//   ....[5]....
        /*0338*/ 	.word	0x00001170


	//   ....[6]....
        /*033c*/ 	.word	0x000011a0


	//   ....[7]....
        /*0340*/ 	.word	0x000011d0


	//   ....[8]....
        /*0344*/ 	.word	0x00001340


	//   ....[9]....
        /*0348*/ 	.word	0x00001370


	//   ....[10]....
        /*034c*/ 	.word	0x000013e0


	//   ....[11]....
        /*0350*/ 	.word	0x00001440


	//   ....[12]....
        /*0354*/ 	.word	0x000014c0


	//   ....[13]....
        /*0358*/ 	.word	0x00001500


	//   ....[14]....
        /*035c*/ 	.word	0x00001540


	//   ....[15]....
        /*0360*/ 	.word	0x00001580


	//   ....[16]....
        /*0364*/ 	.word	0x000015c0


	//   ....[17]....
        /*0368*/ 	.word	0x00001700


	//   ....[18]....
        /*036c*/ 	.word	0x00001740


	//   ....[19]....
        /*0370*/ 	.word	0x00001790


	//   ....[20]....
        /*0374*/ 	.word	0x000017f0


	//   ....[21]....
        /*0378*/ 	.word	0x000018a0


	//   ....[22]....
        /*037c*/ 	.word	0x000018d0


	//   ....[23]....
        /*0380*/ 	.word	0x00001900


	//   ....[24]....
        /*0384*/ 	.word	0x00001920


	//   ....[25]....
        /*0388*/ 	.word	0x00001980


	//   ....[26]....
        /*038c*/ 	.word	0x00001ac0


	//   ....[27]....
        /*0390*/ 	.word	0x00001b00


	//   ....[28]....
        /*0394*/ 	.word	0x00001b60


	//   ....[29]....
        /*0398*/ 	.word	0x00001bc0


	//   ....[30]....
        /*039c*/ 	.word	0x00001c40


	//   ....[31]....
        /*03a0*/ 	.word	0x00001c80


	//   ....[32]....
        /*03a4*/ 	.word	0x00001cc0


	//   ....[33]....
        /*03a8*/ 	.word	0x00001d00


	//   ....[34]....
        /*03ac*/ 	.word	0x00001d40


	//   ....[35]....
        /*03b0*/ 	.word	0x00001e80


	//   ....[36]....
        /*03b4*/ 	.word	0x00001ec0


	//   ....[37]....
        /*03b8*/ 	.word	0x00001f10


	//   ....[38]....
        /*03bc*/ 	.word	0x00001f70


	//   ....[39]....
        /*03c0*/ 	.word	0x00002020


	//   ....[40]....
        /*03c4*/ 	.word	0x00002050


	//   ....[41]....
        /*03c8*/ 	.word	0x00002080


	//   ....[42]....
        /*03cc*/ 	.word	0x000020a0


	//   ....[43]....
        /*03d0*/ 	.word	0x00002100


	//   ....[44]....
        /*03d4*/ 	.word	0x00002240


	//   ....[45]....
        /*03d8*/ 	.word	0x00002280


	//   ....[46]....
        /*03dc*/ 	.word	0x000022e0


	//   ....[47]....
        /*03e0*/ 	.word	0x00002340


	//   ....[48]....
        /*03e4*/ 	.word	0x000023c0


	//   ....[49]....
        /*03e8*/ 	.word	0x00002400


	//   ....[50]....
        /*03ec*/ 	.word	0x00002440


	//   ....[51]....
        /*03f0*/ 	.word	0x00002480


	//   ....[52]....
        /*03f4*/ 	.word	0x000024c0


	//   ....[53]....
        /*03f8*/ 	.word	0x00002600


	//   ....[54]....
        /*03fc*/ 	.word	0x00002640


	//   ....[55]....
        /*0400*/ 	.word	0x00002690


	//   ....[56]....
        /*0404*/ 	.word	0x000026f0


	//   ....[57]....
        /*0408*/ 	.word	0x000027a0


	//   ....[58]....
        /*040c*/ 	.word	0x000027d0


	//   ....[59]....
        /*0410*/ 	.word	0x00002800


	//   ....[60]....
        /*0414*/ 	.word	0x00002820


	//   ....[61]....
        /*0418*/ 	.word	0x00002880


	//   ....[62]....
        /*041c*/ 	.word	0x000029c0


	//   ....[63]....
        /*0420*/ 	.word	0x00002a00


	//   ....[64]....
        /*0424*/ 	.word	0x00002a60


	//   ....[65]....
        /*0428*/ 	.word	0x00002ac0


	//   ....[66]....
        /*042c*/ 	.word	0x00002b40


	//   ....[67]....
        /*0430*/ 	.word	0x00002b80


	//   ....[68]....
        /*0434*/ 	.word	0x00002bc0


	//   ....[69]....
        /*0438*/ 	.word	0x00002c00


	//   ....[70]....
        /*043c*/ 	.word	0x00002c40


	//   ....[71]....
        /*0440*/ 	.word	0x00002d80


	//   ....[72]....
        /*0444*/ 	.word	0x00002dc0


	//   ....[73]....
        /*0448*/ 	.word	0x00002e10


	//   ....[74]....
        /*044c*/ 	.word	0x00002e70


	//   ....[75]....
        /*0450*/ 	.word	0x00002f20


	//   ....[76]....
        /*0454*/ 	.word	0x00002f60


	//   ....[77]....
        /*0458*/ 	.word	0x00002f90


	//   ....[78]....
        /*045c*/ 	.word	0x00002fd0


	//   ....[79]....
        /*0460*/ 	.word	0x00003010


	//   ....[80]....
        /*0464*/ 	.word	0x00003140


	//   ....[81]....
        /*0468*/ 	.word	0x00003180


	//   ....[82]....
        /*046c*/ 	.word	0x000031d0


	//   ....[83]....
        /*0470*/ 	.word	0x00003240


	//   ....[84]....
        /*0474*/ 	.word	0x000032b0


	//   ....[85]....
        /*0478*/ 	.word	0x00003310


	//   ....[86]....
        /*047c*/ 	.word	0x00003350


	//   ....[87]....
        /*0480*/ 	.word	0x00003380


	//   ....[88]....
        /*0484*/ 	.word	0x000033c0


	//   ....[89]....
        /*0488*/ 	.word	0x00003500


	//   ....[90]....
        /*048c*/ 	.word	0x00003530


	//   ....[91]....
        /*0490*/ 	.word	0x00003590


	//   ....[92]....
        /*0494*/ 	.word	0x00003600


	//   ....[93]....
        /*0498*/ 	.word	0x00003680


	//   ....[94]....
        /*049c*/ 	.word	0x000036d0


	//   ....[95]....
        /*04a0*/ 	.word	0x000036e0


	//   ....[96]....
        /*04a4*/ 	.word	0x00003730


	//   ....[97]....
        /*04a8*/ 	.word	0x00003770


	//   ....[98]....
        /*04ac*/ 	.word	0x000038c0


	//   ....[99]....
        /*04b0*/ 	.word	0x00003900


	//   ....[100]....
        /*04b4*/ 	.word	0x00003960


	//   ....[101]....
        /*04b8*/ 	.word	0x000039b0


	//   ....[102]....
        /*04bc*/ 	.word	0x00003a50


	//   ....[103]....
        /*04c0*/ 	.word	0x00003a90


	//   ....[104]....
        /*04c4*/ 	.word	0x00003ae0


	//   ....[105]....
        /*04c8*/ 	.word	0x00003b00


	//   ....[106]....
        /*04cc*/ 	.word	0x00003b40


	//   ....[107]....
        /*04d0*/ 	.word	0x00003c90


	//   ....[108]....
        /*04d4*/ 	.word	0x00003cc0


	//   ....[109]....
        /*04d8*/ 	.word	0x00003d30


	//   ....[110]....
        /*04dc*/ 	.word	0x00003d80


	//   ....[111]....
        /*04e0*/ 	.word	0x00003e10


	//   ....[112]....
        /*04e4*/ 	.word	0x00003e60


	//   ....[113]....
        /*04e8*/ 	.word	0x00003e90


	//   ....[114]....
        /*04ec*/ 	.word	0x00003ed0


	//   ....[115]....
        /*04f0*/ 	.word	0x00003f10


	//   ....[116]....
        /*04f4*/ 	.word	0x00004070


	//   ....[117]....
        /*04f8*/ 	.word	0x000040b0


	//   ....[118]....
        /*04fc*/ 	.word	0x00004120


	//   ....[119]....
        /*0500*/ 	.word	0x00004170


	//   ....[120]....
        /*0504*/ 	.word	0x00004210


	//   ....[121]....
        /*0508*/ 	.word	0x00004250


	//   ....[122]....
        /*050c*/ 	.word	0x00004260


	//   ....[123]....
        /*0510*/ 	.word	0x000042b0


	//   ....[124]....
        /*0514*/ 	.word	0x000042e0


	//   ....[125]....
        /*0518*/ 	.word	0x00004470


	//   ....[126]....
        /*051c*/ 	.word	0x000044c0


	//   ....[127]....
        /*0520*/ 	.word	0x00004530


	//   ....[128]....
        /*0524*/ 	.word	0x000045a0


	//   ....[129]....
        /*0528*/ 	.word	0x00004620


	//   ....[130]....
        /*052c*/ 	.word	0x00004680


	//   ....[131]....
        /*0530*/ 	.word	0x000046c0


	//   ....[132]....
        /*0534*/ 	.word	0x00004700


	//   ....[133]....
        /*0538*/ 	.word	0x00004710


	//   ....[134]....
        /*053c*/ 	.word	0x00004800


	//   ....[135]....
        /*0540*/ 	.word	0x00004940


	//   ....[136]....
        /*0544*/ 	.word	0x00004990


	//   ....[137]....
        /*0548*/ 	.word	0x000049d0


	//   ....[138]....
        /*054c*/ 	.word	0x00004a10


	//   ....[139]....
        /*0550*/ 	.word	0x00004a40


	//   ....[140]....
        /*0554*/ 	.word	0x00004ab0


	//   ....[141]....
        /*0558*/ 	.word	0x00004b70


	//   ....[142]....
        /*055c*/ 	.word	0x00004bc0


	//   ....[143]....
        /*0560*/ 	.word	0x00004c00


	//   ....[144]....
        /*0564*/ 	.word	0x00004c40


	//   ....[145]....
        /*0568*/ 	.word	0x00004c80


	//   ....[146]....
        /*056c*/ 	.word	0x00004cb0


	//   ....[147]....
        /*0570*/ 	.word	0x00004d80


	//   ....[148]....
        /*0574*/ 	.word	0x000095e0


	//   ....[149]....
        /*0578*/ 	.word	0x00009680


	//   ....[150]....
        /*057c*/ 	.word	0x00009710


	//   ....[151]....
        /*0580*/ 	.word	0x000097a0


	//   ....[152]....
        /*0584*/ 	.word	0x00009820


	//   ....[153]....
        /*0588*/ 	.word	0x000098c0


	//   ....[154]....
        /*058c*/ 	.word	0x00009950


	//   ....[155]....
        /*0590*/ 	.word	0x000099e0


	//   ....[156]....
        /*0594*/ 	.word	0x00009a70


	//   ....[157]....
        /*0598*/ 	.word	0x00009b00


	//   ....[158]....
        /*059c*/ 	.word	0x00009b90


	//----- nvinfo : EIATTR_VRC_CTA_INIT_COUNT
	.align		4
.L_43:
        /*05a0*/ 	.byte	0x02, 0x4a
	.zero		1
	.zero		1


	//----- nvinfo : EIATTR_EXIT_INSTR_OFFSETS
	.align		4
        /*05a4*/ 	.byte	0x04, 0x1c
        /*05a6*/ 	.short	(.L_45 - .L_44)


	//   ....[0]....
.L_44:
        /*05a8*/ 	.word	0x00006f90


	//   ....[1]....
        /*05ac*/ 	.word	0x000094b0


	//   ....[2]....
        /*05b0*/ 	.word	0x00009570


	//----- nvinfo : EIATTR_CRS_STACK_SIZE
	.align		4
.L_45:
        /*05b4*/ 	.byte	0x04, 0x1e
        /*05b6*/ 	.short	(.L_47 - .L_46)
.L_46:
        /*05b8*/ 	.word	0x00000000


	//----- nvinfo : EIATTR_CBANK_PARAM_SIZE
	.align		4
.L_47:
        /*05bc*/ 	.byte	0x03, 0x19
        /*05be*/ 	.short	0x0038


	//----- nvinfo : EIATTR_PARAM_CBANK
	.align		4
        /*05c0*/ 	.byte	0x04, 0x0a
        /*05c2*/ 	.short	(.L_49 - .L_48)
	.align		4
.L_48:
        /*05c4*/ 	.word	index@(.nv.constant0._Z19RadixDownsweepPairsPfPjS_S0_S0_S0_jj)
        /*05c8*/ 	.short	0x0380
        /*05ca*/ 	.short	0x0038


	//----- nvinfo : EIATTR_SW_WAR
	.align		4
.L_49:
        /*05cc*/ 	.byte	0x04, 0x36
        /*05ce*/ 	.short	(.L_51 - .L_50)
.L_50:
        /*05d0*/ 	.word	0x00000008
.L_51:


//--------------------- .nv.info._Z9RadixScanPjj  --------------------------
	.section	.nv.info._Z9RadixScanPjj,"",@"SHT_CUDA_INFO"
	.sectionflags	@""
	.align	4


	//----- nvinfo : EIATTR_CUDA_API_VERSION
	.align		4
        /*0000*/ 	.byte	0x04, 0x37
        /*0002*/ 	.short	(.L_53 - .L_52)
.L_52:
        /*0004*/ 	.word	0x00000082


	//----- nvinfo : EIATTR_KPARAM_INFO
	.align		4
.L_53:
        /*0008*/ 	.byte	0x04, 0x17
        /*000a*/ 	.short	(.L_55 - .L_54)
.L_54:
        /*000c*/ 	.word	0x00000000
        /*0010*/ 	.short	0x0001
        /*0012*/ 	.short	0x0008
        /*0014*/ 	.byte	0x00, 0xf0, 0x11, 0x00


	//----- nvinfo : EIATTR_KPARAM_INFO
	.align		4
.L_55:
        /*0018*/ 	.byte	0x04, 0x17
        /*001a*/ 	.short	(.L_57 - .L_56)
.L_56:
        /*001c*/ 	.word	0x00000000
        /*0020*/ 	.short	0x0000
        /*0022*/ 	.short	0x0000
        /*0024*/ 	.byte	0x00, 0xf5, 0x21, 0x00


	//----- nvinfo : EIATTR_SPARSE_MMA_MASK
	.align		4
.L_57:
        /*0028*/ 	.byte	0x03, 0x50
        /*002a*/ 	.short	0x0000


	//----- nvinfo : EIATTR_MAXREG_COUNT
	.align		4
        /*002c*/ 	.byte	0x03, 0x1b
        /*002e*/ 	.short	0x00ff


	//----- nvinfo : EIATTR_NUM_BARRIERS
	.align		4
        /*0030*/ 	.byte	0x02, 0x4c
        /*0032*/ 	.byte	0x01
	.zero		1


	//----- nvinfo : EIATTR_MERCURY_ISA_VERSION
	.align		4
        /*0034*/ 	.byte	0x03, 0x5f
        /*0036*/ 	.short	0x0101


	//----- nvinfo : EIATTR_COOP_GROUP_MASK_REGIDS
	.align		4
        /*0038*/ 	.byte	0x04, 0x29
        /*003a*/ 	.short	(.L_59 - .L_58)


	//   ....[0]....
.L_58:
        /*003c*/ 	.word	0xffffffff


	//   ....[1]....
        /*0040*/ 	.word	0xffffffff


	//   ....[2]....
        /*0044*/ 	.word	0xffffffff


	//   ....[3]....
        /*0048*/ 	.word	0xffffffff


	//   ....[4]....
        /*004c*/ 	.word	0xffffffff


	//   ....[5]....
        /*0050*/ 	.word	0x0500000e


	//   ....[6]....
        /*0054*/ 	.word	0x0500000e


	//   ....[7]....
        /*0058*/ 	.word	0x0500000e


	//   ....[8]....
        /*005c*/ 	.word	0x0500000e


	//   ....[9]....
        /*0060*/ 	.word	0x0500000e


	//   ....[10]....
        /*0064*/ 	.word	0xffffffff


	//   ....[11]....
        /*0068*/ 	.word	0xffffffff


	//   ....[12]....
        /*006c*/ 	.word	0xffffffff


	//   ....[13]....
        /*0070*/ 	.word	0xffffffff


	//   ....[14]....
        /*0074*/ 	.word	0xffffffff


	//   ....[15]....
        /*0078*/ 	.word	0xffffffff


	//   ....[16]....
        /*007c*/ 	.word	0x0500000e


	//   ....[17]....
        /*0080*/ 	.word	0x0500000e


	//   ....[18]....
        /*0084*/ 	.word	0x0500000e


	//   ....[19]....
        /*0088*/ 	.word	0x0500000e


	//   ....[20]....
        /*008c*/ 	.word	0x0500000e


	//   ....[21]....
        /*0090*/ 	.word	0x0500000e


	//   ....[22]....
        /*0094*/ 	.word	0x0500000e


	//   ....[23]....
        /*0098*/ 	.word	0x0500000e


	//   ....[24]....
        /*009c*/ 	.word	0x0500000e


	//   ....[25]....
        /*00a0*/ 	.word	0x0500000e


	//   ....[26]....
        /*00a4*/ 	.word	0x0500000e


	//   ....[27]....
        /*00a8*/ 	.word	0x0500000e


	//   ....[28]....
        /*00ac*/ 	.word	0x0500000e


	//   ....[29]....
        /*00b0*/ 	.word	0x0500000e


	//   ....[30]....
        /*00b4*/ 	.word	0x0500000e


	//   ....[31]....
        /*00b8*/ 	.word	0x0500000e


	//   ....[32]....
        /*00bc*/ 	.word	0x0500000e


	//   ....[33]....
        /*00c0*/ 	.word	0x0500000e


	//   ....[34]....
        /*00c4*/ 	.word	0x0500000e


	//   ....[35]....
        /*00c8*/ 	.word	0x0500000e


	//   ....[36]....
        /*00cc*/ 	.word	0x0500000e


	//   ....[37]....
        /*00d0*/ 	.word	0x0500000e


	//   ....[38]....
        /*00d4*/ 	.word	0x0500000e


	//   ....[39]....
        /*00d8*/ 	.word	0x0500000e


	//   ....[40]....
        /*00dc*/ 	.word	0x0500000e


	//----- nvinfo : EIATTR_COOP_GROUP_INSTR_OFFSETS
	.align		4
.L_59:
        /*00e0*/ 	.byte	0x04, 0x28
        /*00e2*/ 	.short	(.L_61 - .L_60)


	//   ....[0]....
.L_60:
        /*00e4*/ 	.word	0x00000390


	//   ....[1]....
        /*00e8*/ 	.word	0x000003c0


	//   ....[2]....
        /*00ec*/ 	.word	0x000003f0


	//   ....[3]....
        /*00f0*/ 	.word	0x00000420


	//   ....[4]....
        /*00f4*/ 	.word	0x00000450


	//   ....[5]....
        /*00f8*/ 	.word	0x00000550


	//   ....[6]....
        /*00fc*/ 	.word	0x00000580


	//   ....[7]....
        /*0100*/ 	.word	0x000005b0


	//   ....[8]....
        /*0104*/ 	.word	0x000005e0


	//   ....[9]....
        /*0108*/ 	.word	0x00000610


	//   ....[10]....
        /*010c*/ 	.word	0x000006e0


	//   ....[11]....
        /*0110*/ 	.word	0x00000830


	//   ....[12]....
        /*0114*/ 	.word	0x000008a0


	//   ....[13]....
        /*0118*/ 	.word	0x000008d0


	//   ....[14]....
        /*011c*/ 	.word	0x00000900


	//   ....[15]....
        /*0120*/ 	.word	0x00000930


	//   ....[16]....
        /*0124*/ 	.word	0x00000a10


	//   ....[17]....
        /*0128*/ 	.word	0x00000a40


	//   ....[18]....
        /*012c*/ 	.word	0x00000a70


	//   ....[19]....
        /*0130*/ 	.word	0x00000aa0


	//   ....[20]....
        /*0134*/ 	.word	0x00000ad0


	//   ....[21]....
        /*0138*/ 	.word	0x00000c70


	//   ....[22]....
        /*013c*/ 	.word	0x00000ce0


	//   ....[23]....
        /*0140*/ 	.word	0x00000d50


	//   ....[24]....
        /*0144*/ 	.word	0x00000dc0


	//   ....[25]....
        /*0148*/ 	.word	0x00000e20


	//   ....[26]....
        /*014c*/ 	.word	0x00000e80


	//   ....[27]....
        /*0150*/ 	.word	0x00000ef0


	//   ....[28]....
        /*0154*/ 	.word	0x00000f60


	//   ....[29]....
        /*0158*/ 	.word	0x00000fd0


	//   ....[30]....
        /*015c*/ 	.word	0x00001030


	//   ....[31]....
        /*0160*/ 	.word	0x000010f0


	//   ....[32]....
        /*0164*/ 	.word	0x00001160


	//   ....[33]....
        /*0168*/ 	.word	0x000011d0


	//   ....[34]....
        /*016c*/ 	.word	0x00001240


	//   ....[35]....
        /*0170*/ 	.word	0x000012b0


	//   ....[36]....
        /*0174*/ 	.word	0x00001320


	//   ....[37]....
        /*0178*/ 	.word	0x00001390


	//   ....[38]....
        /*017c*/ 	.word	0x00001400


	//   ....[39]....
        /*0180*/ 	.word	0x00001470


	//   ....[40]....
        /*0184*/ 	.word	0x000014e0


	//----- nvinfo : EIATTR_VRC_CTA_INIT_COUNT
	.align		4
.L_61:
        /*0188*/ 	.byte	0x02, 0x4a
	.zero		1
	.zero		1


	//----- nvinfo : EIATTR_EXIT_INSTR_OFFSETS
	.align		4
        /*018c*/ 	.byte	0x04, 0x1c
        /*018e*/ 	.short	(.L_63 - .L_62)


	//   ....[0]....
.L_62:
        /*0190*/ 	.word	0x00000b50


	//   ....[1]....
        /*0194*/ 	.word	0x00000c20


	//----- nvinfo : EIATTR_CRS_STACK_SIZE
	.align		4
.L_63:
        /*0198*/ 	.byte	0x04, 0x1e
        /*019a*/ 	.short	(.L_65 - .L_64)
.L_64:
        /*019c*/ 	.word	0x00000000


	//----- nvinfo : EIATTR_CBANK_PARAM_SIZE
	.align		4
.L_65:
        /*01a0*/ 	.byte	0x03, 0x19
        /*01a2*/ 	.short	0x000c


	//----- nvinfo : EIATTR_PARAM_CBANK
	.align		4
        /*01a4*/ 	.byte	0x04, 0x0a
        /*01a6*/ 	.short	(.L_67 - .L_66)
	.align		4
.L_66:
        /*01a8*/ 	.word	index@(.nv.constant0._Z9RadixScanPjj)
        /*01ac*/ 	.short	0x0380
        /*01ae*/ 	.short	0x000c


	//----- nvinfo : EIATTR_SW_WAR
	.align		4
.L_67:
        /*01b0*/ 	.byte	0x04, 0x36
        /*01b2*/ 	.short	(.L_69 - .L_68)
.L_68:
        /*01b4*/ 	.word	0x00000008
.L_69:


//--------------------- .nv.info._Z12RadixUpsweepPfPjS0_jj --------------------------
	.section	.nv.info._Z12RadixUpsweepPfPjS0_jj,"",@"SHT_CUDA_INFO"
	.sectionflags	@""
	.align	4


	//----- nvinfo : EIATTR_CUDA_API_VERSION
	.align		4
        /*0000*/ 	.byte	0x04, 0x37
        /*0002*/ 	.short	(.L_71 - .L_70)
.L_70:
        /*0004*/ 	.word	0x00000082


	//----- nvinfo : EIATTR_KPARAM_INFO
	.align		4
.L_71:
        /*0008*/ 	.byte	0x04, 0x17
        /*000a*/ 	.short	(.L_73 - .L_72)
.L_72:
        /*000c*/ 	.word	0x00000000
        /*0010*/ 	.short	0x0004
        /*0012*/ 	.short	0x001c
        /*0014*/ 	.byte	0x00, 0xf0, 0x11, 0x00


	//----- nvinfo : EIATTR_KPARAM_INFO
	.align		4
.L_73:
        /*0018*/ 	.byte	0x04, 0x17
        /*001a*/ 	.short	(.L_75 - .L_74)
.L_74:
        /*001c*/ 	.word	0x00000000
        /*0020*/ 	.short	0x0003
        /*0022*/ 	.short	0x0018
        /*0024*/ 	.byte	0x00, 0xf0, 0x11, 0x00


	//----- nvinfo : EIATTR_KPARAM_INFO
	.align		4
.L_75:
        /*0028*/ 	.byte	0x04, 0x17
        /*002a*/ 	.short	(.L_77 - .L_76)
.L_76:
        /*002c*/ 	.word	0x00000000
        /*0030*/ 	.short	0x0002
        /*0032*/ 	.short	0x0010
        /*0034*/ 	.byte	0x00, 0xf5, 0x21, 0x00


	//----- nvinfo : EIATTR_KPARAM_INFO
	.align		4
.L_77:
        /*0038*/ 	.byte	0x04, 0x17
        /*003a*/ 	.short	(.L_79 - .L_78)
.L_78:
        /*003c*/ 	.word	0x00000000
        /*0040*/ 	.short	0x0001
        /*0042*/ 	.short	0x0008
        /*0044*/ 	.byte	0x00, 0xf5, 0x21, 0x00


	//----- nvinfo : EIATTR_KPARAM_INFO
	.align		4
.L_79:
        /*0048*/ 	.byte	0x04, 0x17
        /*004a*/ 	.short	(.L_81 - .L_80)
.L_80:
        /*004c*/ 	.word	0x00000000
        /*0050*/ 	.short	0x0000
        /*0052*/ 	.short	0x0000
        /*0054*/ 	.byte	0x00, 0xf5, 0x21, 0x00


	//----- nvinfo : EIATTR_SPARSE_MMA_MASK
	.align		4
.L_81:
        /*0058*/ 	.byte	0x03, 0x50
        /*005a*/ 	.short	0x0000


	//----- nvinfo : EIATTR_MAXREG_COUNT
	.align		4
        /*005c*/ 	.byte	0x03, 0x1b
        /*005e*/ 	.short	0x00ff


	//----- nvinfo : EIATTR_NUM_BARRIERS
	.align		4
        /*0060*/ 	.byte	0x02, 0x4c
        /*0062*/ 	.byte	0x01
	.zero		1


	//----- nvinfo : EIATTR_MERCURY_ISA_VERSION
	.align		4
        /*0064*/ 	.byte	0x03, 0x5f
        /*0066*/ 	.short	0x0101


	//----- nvinfo : EIATTR_COOP_GROUP_MASK_REGIDS
	.align		4
        /*0068*/ 	.byte	0x04, 0x29
        /*006a*/ 	.short	(.L_83 - .L_82)


	//   ....[0]....
.L_82:
        /*006c*/ 	.word	0xffffffff


	//   ....[1]....
        /*0070*/ 	.word	0xffffffff


	//   ....[2]....
        /*0074*/ 	.word	0xffffffff


	//   ....[3]....
        /*0078*/ 	.word	0xffffffff


	//   ....[4]....
        /*007c*/ 	.word	0xffffffff


	//   ....[5]....
        /*0080*/ 	.word	0xffffffff


	//   ....[6]....
        /*0084*/ 	.word	0xffffffff


	//   ....[7]....
        /*0088*/ 	.word	0xffffffff


	//   ....[8]....
        /*008c*/ 	.word	0xffffffff


	//   ....[9]....
        /*0090*/ 	.word	0xffffffff


	//   ....[10]....
        /*0094*/ 	.word	0xffffffff


	//   ....[11]....
        /*0098*/ 	.word	0xffffffff


	//   ....[12]....
        /*009c*/ 	.word	0xffffffff


	//   ....[13]....
        /*00a0*/ 	.word	0xffffffff


	//   ....[14]....
        /*00a4*/ 	.word	0xffffffff


	//   ....[15]....
        /*00a8*/ 	.word	0xffffffff


	//   ....[16]....
        /*00ac*/ 	.word	0xffffffff


	//   ....[17]....
        /*00b0*/ 	.word	0xffffffff


	//   ....[18]....
        /*00b4*/ 	.word	0xffffffff


	//   ....[19]....
        /*00b8*/ 	.word	0xffffffff


	//   ....[20]....
        /*00bc*/ 	.word	0xffffffff


	//   ....[21]....
        /*00c0*/ 	.word	0xffffffff


	//   ....[22]....
        /*00c4*/ 	.word	0xffffffff


	//   ....[23]....
        /*00c8*/ 	.word	0xffffffff


	//   ....[24]....
        /*00cc*/ 	.word	0xffffffff


	//   ....[25]....
        /*00d0*/ 	.word	0xffffffff


	//   ....[26]....
        /*00d4*/ 	.word	0xffffffff


	//   ....[27]....
        /*00d8*/ 	.word	0xffffffff


	//   ....[28]....
        /*00dc*/ 	.word	0xffffffff


	//   ....[29]....
        /*00e0*/ 	.word	0xffffffff


	//   ....[30]....
        /*00e4*/ 	.word	0x05000006


	//   ....[31]....
        /*00e8*/ 	.word	0x05000006


	//   ....[32]....
        /*00ec*/ 	.word	0x05000006


	//   ....[33]....
        /*00f0*/ 	.word	0x05000006


	//   ....[34]....
        /*00f4*/ 	.word	0x05000006


	//   ....[35]....
        /*00f8*/ 	.word	0x05000006


	//   ....[36]....
        /*00fc*/ 	.word	0x05000006


	//   ....[37]....
        /*0100*/ 	.word	0x05000006


	//   ....[38]....
        /*0104*/ 	.word	0x0500001d


	//   ....[39]....
        /*0108*/ 	.word	0x05000008


	//   ....[40]....
        /*010c*/ 	.word	0x0500001d


	//   ....[41]....
        /*0110*/ 	.word	0x05000006


	//   ....[42]....
        /*0114*/ 	.word	0x05000006


	//   ....[43]....
        /*0118*/ 	.word	0x05000006


	//   ....[44]....
        /*011c*/ 	.word	0x05000006


	//   ....[45]....
        /*0120*/ 	.word	0x05000006


	//   ....[46]....
        /*0124*/ 	.word	0x05000006


	//   ....[47]....
        /*0128*/ 	.word	0x05000006


	//   ....[48]....
        /*012c*/ 	.word	0x05000006


	//   ....[49]....
        /*0130*/ 	.word	0x05000006


	//   ....[50]....
        /*0134*/ 	.word	0x05000006


	//   ....[51]....
        /*0138*/ 	.word	0x05000006


	//   ....[52]....
        /*013c*/ 	.word	0x05000006


	//   ....[53]....
        /*0140*/ 	.word	0x05000006


	//   ....[54]....
        /*0144*/ 	.word	0x05000006


	//   ....[55]....
        /*0148*/ 	.word	0x05000006


	//   ....[56]....
        /*014c*/ 	.word	0x05000006


	//   ....[57]....
        /*0150*/ 	.word	0x05000006


	//   ....[58]....
        /*0154*/ 	.word	0x05000006


	//   ....[59]....
        /*0158*/ 	.word	0x05000006


	//   ....[60]....
        /*015c*/ 	.word	0x05000006


	//   ....[61]....
        /*0160*/ 	.word	0x05000006


	//   ....[62]....
        /*0164*/ 	.word	0x05000006


	//   ....[63]....
        /*0168*/ 	.word	0x05000006


	//   ....[64]....
        /*016c*/ 	.word	0x05000006


	//   ....[65]....
        /*0170*/ 	.word	0x05000006


	//   ....[66]....
        /*0174*/ 	.word	0x05000006


	//   ....[67]....
        /*0178*/ 	.word	0x05000006


	//   ....[68]....
        /*017c*/ 	.word	0x05000006


	//   ....[69]....
        /*0180*/ 	.word	0x05000006


	//   ....[70]....
        /*0184*/ 	.word	0x05000006


	//   ....[71]....
        /*0188*/ 	.word	0x05000006


	//   ....[72]....
        /*018c*/ 	.word	0x05000006


	//   ....[73]....
        /*0190*/ 	.word	0x05000006


	//   ....[74]....
        /*0194*/ 	.word	0x05000006


	//   ....[75]....
        /*0198*/ 	.word	0x05000006


	//   ....[76]....
        /*019c*/ 	.word	0x05000006


	//   ....[77]....
        /*01a0*/ 	.word	0x05000006


	//   ....[78]....
        /*01a4*/ 	.word	0x05000006


	//   ....[79]....
        /*01a8*/ 	.word	0x05000006


	//   ....[80]....
        /*01ac*/ 	.word	0x05000006


	//   ....[81]....
        /*01b0*/ 	.word	0x05000006


	//----- nvinfo : EIATTR_COOP_GROUP_INSTR_OFFSETS
	.align		4
.L_83:
        /*01b4*/ 	.byte	0x04, 0x28
        /*01b6*/ 	.short	(.L_85 - .L_84)


	//   ....[0]....
.L_84:
        /*01b8*/ 	.word	0x00000c20


	//   ....[1]....
        /*01bc*/ 	.word	0x00000c50


	//   ....[2]....
        /*01c0*/ 	.word	0x00000c80


	//   ....[3]....
        /*01c4*/ 	.word	0x00000cb0


	//   ....[4]....
        /*01c8*/ 	.word	0x00000ce0


	//   ....[5]....
        /*01cc*/ 	.word	0x00000d10


	//   ....[6]....
        /*01d0*/ 	.word	0x00000f50


	//   ....[7]....
        /*01d4*/ 	.word	0x00000f90


	//   ....[8]....
        /*01d8*/ 	.word	0x00000fc0


	//   ....[9]....
        /*01dc*/ 	.word	0x00000ff0


	//   ....[10]....
        /*01e0*/ 	.word	0x00001020


	//   ....[11]....
        /*01e4*/ 	.word	0x00001060


	//   ....[12]....
        /*01e8*/ 	.word	0x000010c0


	//   ....[13]....
        /*01ec*/ 	.word	0x000010f0


	//   ....[14]....
        /*01f0*/ 	.word	0x00001120


	//   ....[15]....
        /*01f4*/ 	.word	0x00001150


	//   ....[16]....
        /*01f8*/ 	.word	0x00001180


	//   ....[17]....
        /*01fc*/ 	.word	0x000011c0


	//   ....[18]....
        /*0200*/ 	.word	0x00001210


	//   ....[19]....
        /*0204*/ 	.word	0x00001240


	//   ....[20]....
        /*0208*/ 	.word	0x00001270


	//   ....[21]....
        /*020c*/ 	.word	0x000012a0


	//   ....[22]....
        /*0210*/ 	.word	0x000012d0


	//   ....[23]....
        /*0214*/ 	.word	0x00001300


	//   ....[24]....
        /*0218*/ 	.word	0x00001350


	//   ....[25]....
        /*021c*/ 	.word	0x00001380


	//   ....[26]....
        /*0220*/ 	.word	0x000013c0


	//   ....[27]....
        /*0224*/ 	.word	0x00001410


	//   ....[28]....
        /*0228*/ 	.word	0x00001440


	//   ....[29]....
        /*022c*/ 	.word	0x000014a0


	//   ....[30]....
        /*0230*/ 	.word	0x000015e0


	//   ....[31]....
        /*0234*/ 	.word	0x00001630


	//   ....[32]....
        /*0238*/ 	.word	0x00001670


	//   ....[33]....
        /*023c*/ 	.word	0x000016b0


	//   ....[34]....
        /*0240*/ 	.word	0x000016f0


	//   ....[35]....
        /*0244*/ 	.word	0x00001720


	//   ....[36]....
        /*0248*/ 	.word	0x00001f30


	//   ....[37]....
        /*024c*/ 	.word	0x00002130


	//   ....[38]....
        /*0250*/ 	.word	0x00002140


	//   ....[39]....
        /*0254*/ 	.word	0x00002160


	//   ....[40]....
        /*0258*/ 	.word	0x00002220


	//   ....[41]....
        /*025c*/ 	.word	0x00002330


	//   ....[42]....
        /*0260*/ 	.word	0x000023c0


	//   ....[43]....
        /*0264*/ 	.word	0x00002430


	//   ....[44]....
        /*0268*/ 	.word	0x000024a0


	//   ....[45]....
        /*026c*/ 	.word	0x00002510


	//   ....[46]....
        /*0270*/ 	.word	0x00002570


	//   ....[47]....
        /*0274*/ 	.word	0x000025f0


	//   ....[48]....
        /*0278*/ 	.word	0x00002690


	//   ....[49]....
        /*027c*/ 	.word	0x00002700


	//   ....[50]....
        /*0280*/ 	.word	0x00002770


	//   ....[51]....
        /*0284*/ 	.word	0x000027f0


	//   ....[52]....
        /*0288*/ 	.word	0x00002860


	//   ....[53]....
        /*028c*/ 	.word	0x000028f0


	//   ....[54]....
        /*0290*/ 	.word	0x00002970


	//   ....[55]....
        /*0294*/ 	.word	0x000029f0


	//   ....[56]....
        /*0298*/ 	.word	0x00002a70


	//   ....[57]....
        /*029c*/ 	.word	0x00002ae0


	//   ....[58]....
        /*02a0*/ 	.word	0x00002b40


	//   ....[59]....
        /*02a4*/ 	.word	0x00002bd0


	//   ....[60]....
        /*02a8*/ 	.word	0x00002c50


	//   ....[61]....
        /*02ac*/ 	.word	0x00002cd0


	//   ....[62]....
        /*02b0*/ 	.word	0x00002d50


	//   ....[63]....
        /*02b4*/ 	.word	0x00002dc0


	//   ....[64]....
        /*02b8*/ 	.word	0x00002e20


	//   ....[65]....
        /*02bc*/ 	.word	0x00002ea0


	//   ....[66]....
        /*02c0*/ 	.word	0x00002f40


	//   ....[67]....
        /*02c4*/ 	.word	0x00002ff0


	//   ....[68]....
        /*02c8*/ 	.word	0x00003060


	//   ....[69]....
        /*02cc*/ 	.word	0x000030d0


	//   ....[70]....
        /*02d0*/ 	.word	0x00003150


	//   ....[71]....
        /*02d4*/ 	.word	0x000031d0


	//   ....[72]....
        /*02d8*/ 	.word	0x00003260


	//   ....[73]....
        /*02dc*/ 	.word	0x000032e0


	//   ....[74]....
        /*02e0*/ 	.word	0x00003360


	//   ....[75]....
        /*02e4*/ 	.word	0x000033e0


	//   ....[76]....
        /*02e8*/ 	.word	0x00003450


	//   ....[77]....
        /*02ec*/ 	.word	0x000034d0


	//   ....[78]....
        /*02f0*/ 	.word	0x00003580


	//   ....[79]....
        /*02f4*/ 	.word	0x00003660


	//   ....[80]....
        /*02f8*/ 	.word	0x00003720


	//   ....[81]....
        /*02fc*/ 	.word	0x000037a0


	//----- nvinfo : EIATTR_VRC_CTA_INIT_COUNT
	.align		4
.L_85:
        /*0300*/ 	.byte	0x02, 0x4a
	.zero		1
	.zero		1


	//----- nvinfo : EIATTR_EXIT_INSTR_OFFSETS
	.align		4
        /*0304*/ 	.byte	0x04, 0x1c
        /*0306*/ 	.short	(.L_87 - .L_86)


	//   ....[0]....
.L_86:
        /*0308*/ 	.word	0x00001780


	//   ....[1]....
        /*030c*/ 	.word	0x00001a90


	//   ....[2]....
        /*0310*/ 	.word	0x00001c80


	//   ....[3]....
        /*0314*/ 	.word	0x00001fd0


	//   ....[4]....
        /*0318*/ 	.word	0x000022d0


	//----- nvinfo : EIATTR_CRS_STACK_SIZE
	.align		4
.L_87:
        /*031c*/ 	.byte	0x04, 0x1e
        /*031e*/ 	.short	(.L_89 - .L_88)
.L_88:
        /*0320*/ 	.word	0x00000000


	//----- nvinfo : EIATTR_CBANK_PARAM_SIZE
	.align		4
.L_89:
        /*0324*/ 	.byte	0x03, 0x19
        /*0326*/ 	.short	0x0020


	//----- nvinfo : EIATTR_PARAM_CBANK
	.align		4
        /*0328*/ 	.byte	0x04, 0x0a
        /*032a*/ 	.short	(.L_91 - .L_90)
	.align		4
.L_90:
        /*032c*/ 	.word	index@(.nv.constant0._Z12RadixUpsweepPfPjS0_jj)
        /*0330*/ 	.short	0x0380
        /*0332*/ 	.short	0x0020


	//----- nvinfo : EIATTR_SW_WAR
	.align		4
.L_91:
        /*0334*/ 	.byte	0x04, 0x36
        /*0336*/ 	.short	(.L_93 - .L_92)
.L_92:
        /*0338*/ 	.word	0x00000008
.L_93:


//--------------------- .nv.callgraph             --------------------------
	.section	.nv.callgraph,"",@"SHT_CUDA_CALLGRAPH"
	.align	4
	.sectionentsize	8
	.align		4
        /*0000*/ 	.word	0x00000000
	.align		4
        /*0004*/ 	.word	0xffffffff
	.align		4
        /*0008*/ 	.word	0x00000000
	.align		4
        /*000c*/ 	.word	0xfffffffe
	.align		4
        /*0010*/ 	.word	0x00000000
	.align		4
        /*0014*/ 	.word	0xfffffffd
	.align		4
        /*0018*/ 	.word	0x00000000
	.align		4
        /*001c*/ 	.word	0xfffffffc


//--------------------- .text._Z19RadixDownsweepPairsPfPjS_S0_S0_S0_jj --------------------------
	.section	.text._Z19RadixDownsweepPairsPfPjS_S0_S0_S0_jj,"ax",@progbits
	.align	128
        .global         _Z19RadixDownsweepPairsPfPjS_S0_S0_S0_jj
        .type           _Z19RadixDownsweepPairsPfPjS_S0_S0_S0_jj,@function
        .size           _Z19RadixDownsweepPairsPfPjS_S0_S0_S0_jj,(.L_x_236 - _Z19RadixDownsweepPairsPfPjS_S0_S0_S0_jj)
        .other          _Z19RadixDownsweepPairsPfPjS_S0_S0_S0_jj,@"STO_CUDA_ENTRY STV_DEFAULT"
_Z19RadixDownsweepPairsPfPjS_S0_S0_S0_jj:
.text._Z19RadixDownsweepPairsPfPjS_S0_S0_S0_jj:
[----:B------:R-:W-:Y:S01]  /*0000*/  LDC R1, c[0x0][0x37c] ;  /* 0x0000df00ff017b82 */ /* 0x000fe20000000800 */
[----:B------:R-:W0:Y:S07]  /*0010*/  S2R R21, SR_TID.X ;  /* 0x0000000000157919 */ /* 0x000e2e0000002100 */
[----:B------:R-:W1:Y:S01]  /*0020*/  LDC R7, c[0x0][0x360] ;  /* 0x0000d800ff077b82 */ /* 0x000e620000000800 */
[----:B------:R-:W-:Y:S02]  /*0030*/  MOV R6, 0xb0 ;  /* 0x000000b000067802 */ /* 0x000fe40000000f00 */
[----:B-1----:R-:W-:Y:S01]  /*0040*/  LOP3.LUT R2, R7, 0xffff, RZ, 0xc0, !PT ;  /* 0x0000ffff07027812 */ /* 0x002fe200078ec0ff */
[----:B0-----:R-:W-:-:S02]  /*0050*/  IMAD.IADD R0, R21, 0x1, R7 ;  /* 0x0000000115007824 */ /* 0x001fc400078e0207 */
[----:B------:R-:W-:-:S03]  /*0060*/  IMAD.SHL.U32 R15, R21, 0x8, RZ ;  /* 0x00000008150f7824 */ /* 0x000fc600078e00ff */
[----:B------:R-:W-:Y:S02]  /*0070*/  LOP3.LUT R0, R0, 0xfff, RZ, 0x3c, !PT ;  /* 0x00000fff00007812 */ /* 0x000fe400078e3cff */
[----:B------:R-:W-:Y:S02]  /*0080*/  LOP3.LUT R15, R15, 0x1f00, RZ, 0xc0, !PT ;  /* 0x00001f000f0f7812 */ /* 0x000fe400078ec0ff */
[----:B------:R-:W-:-:S07]  /*0090*/  LOP3.LUT R0, R0, 0xffff, RZ, 0xc0, !PT ;  /* 0x0000ffff00007812 */ /* 0x000fce00078ec0ff */
[----:B------:R-:W-:Y:S05]  /*00a0*/  CALL.REL.NOINC `($__internal_0_$__cuda_sm20_div_u16) ;  /* 0x0000009800c87944 */ /* 0x000fea0003c00000 */
[----:B------:R-:W0:Y:S01]  /*00b0*/  S2UR UR10, SR_CgaCtaId ;  /* 0x00000000000a79c3 */ /* 0x000e220000008800 */
[----:B------:R-:W-:Y:S01]  /*00c0*/  LOP3.LUT R9, R4, 0x3, RZ, 0xc0, !PT ;  /* 0x0000000304097812 */ /* 0x000fe200078ec0ff */
[----:B------:R-:W-:Y:S01]  /*00d0*/  UMOV UR9, 0x400 ;  /* 0x0000040000097882 */ /* 0x000fe20000000000 */
[----:B------:R-:W-:Y:S01]  /*00e0*/  BSSY.RECONVERGENT B0, `(.L_x_0) ;  /* 0x0000011000007945 */ /* 0x000fe20003800200 */
[----:B------:R-:W-:Y:S01]  /*00f0*/  IMAD.MOV.U32 R0, RZ, RZ, R21 ;  /* 0x000000ffff007224 */ /* 0x000fe200078e0015 */
[----:B------:R-:W-:Y:S01]  /*0100*/  ISETP.NE.AND P0, PT, R9, 0x2, PT ;  /* 0x000000020900780c */ /* 0x000fe20003f05270 */
[----:B0-----:R-:W-:-:S12]  /*0110*/  ULEA UR8, UR10, UR9, 0x18 ;  /* 0x000000090a087291 */ /* 0x001fd8000f8ec0ff */
[----:B------:R-:W-:Y:S05]  /*0120*/  @!P0 BRA `(.L_x_1) ;  /* 0x0000000000308947 */ /* 0x000fea0003800000 */
[----:B------:R-:W0:Y:S01]  /*0130*/  S2R R3, SR_CgaCtaId ;  /* 0x0000000000037919 */ /* 0x000e220000008800 */
[----:B------:R-:W-:Y:S01]  /*0140*/  MOV R2, 0x400 ;  /* 0x0000040000027802 */ /* 0x000fe20000000f00 */
[----:B------:R-:W-:Y:S02]  /*0150*/  IMAD.MOV.U32 R4, RZ, RZ, RZ ;  /* 0x000000ffff047224 */ /* 0x000fe400078e00ff */
[----:B------:R-:W-:Y:S01]  /*0160*/  IMAD.MOV.U32 R0, RZ, RZ, R21 ;  /* 0x000000ffff007224 */ /* 0x000fe200078e0015 */
[----:B0-----:R-:W-:-:S07]  /*0170*/  LEA R3, R3, R2, 0x18 ;  /* 0x0000000203037211 */ /* 0x001fce00078ec0ff */
.L_x_2:
[----:B------:R-:W-:Y:S02]  /*0180*/  IMAD R2, R0, 0x4, R3 ;  /* 0x0000000400027824 */ /* 0x000fe400078e0203 */
[----:B------:R-:W-:Y:S02]  /*0190*/  VIADD R4, R4, 0x1 ;  /* 0x0000000104047836 */ /* 0x000fe40000000000 */
[----:B------:R-:W-:Y:S01]  /*01a0*/  IMAD.IADD R0, R7, 0x1, R0 ;  /* 0x0000000107007824 */ /* 0x000fe200078e0200 */
[----:B------:R0:W-:Y:S02]  /*01b0*/  STS [R2], RZ ;  /* 0x000000ff02007388 */ /* 0x0001e40000000800 */
[----:B------:R-:W-:-:S04]  /*01c0*/  LOP3.LUT R5, R4, R9, RZ, 0x3c, !PT ;  /* 0x0000000904057212 */ /* 0x000fc800078e3cff */
[----:B------:R-:W-:-:S13]  /*01d0*/  ISETP.NE.AND P0, PT, R5, 0x2, PT ;  /* 0x000000020500780c */ /* 0x000fda0003f05270 */
[----:B0-----:R-:W-:Y:S05]  /*01e0*/  @P0 BRA `(.L_x_2) ;  /* 0xfffffffc00e40947 */ /* 0x001fea000383ffff */
.L_x_1:
[----:B------:R-:W-:Y:S05]  /*01f0*/  BSYNC.RECONVERGENT B0 ;  /* 0x0000000000007941 */ /* 0x000fea0003800200 */
.L_x_0:
[----:B------:R-:W-:Y:S01]  /*0200*/  BSSY.RECONVERGENT B0, `(.L_x_3) ;  /* 0x000000d000007945 */ /* 0x000fe20003800200 */
[----:B------:R-:W-:-:S07]  /*0210*/  LEA R2, R0, UR8, 0x2 ;  /* 0x0000000800027c11 */ /* 0x000fce000f8e10ff */
.L_x_4:
[C-C-:B------:R-:W-:Y:S01]  /*0220*/  IMAD R3, R7.reuse, 0x4, R2.reuse ;  /* 0x0000000407037824 */ /* 0x140fe200078e0202 */
[----:B------:R0:W-:Y:S01]  /*0230*/  STS [R2], RZ ;  /* 0x000000ff02007388 */ /* 0x0001e20000000800 */
[C-C-:B------:R-:W-:Y:S02]  /*0240*/  IMAD R4, R7.reuse, 0x8, R2.reuse ;  /* 0x0000000807047824 */ /* 0x140fe400078e0202 */
[C---:B------:R-:W-:Y:S01]  /*0250*/  IMAD R5, R7.reuse, 0xc, R2 ;  /* 0x0000000c07057824 */ /* 0x040fe200078e0202 */
[----:B------:R1:W-:Y:S01]  /*0260*/  STS [R3], RZ ;  /* 0x000000ff03007388 */ /* 0x0003e20000000800 */
[----:B------:R-:W-:-:S03]  /*0270*/  IMAD R0, R7, 0x4, R0 ;  /* 0x0000000407007824 */ /* 0x000fc600078e0200 */
[----:B------:R1:W-:Y:S01]  /*0280*/  STS [R4], RZ ;  /* 0x000000ff04007388 */ /* 0x0003e20000000800 */
[----:B0-----:R-:W-:Y:S01]  /*0290*/  IMAD R2, R7, 0x10, R2 ;  /* 0x0000001007027824 */ /* 0x001fe200078e0202 */
[----:B------:R-:W-:Y:S02]  /*02a0*/  ISETP.GE.U32.AND P0, PT, R0, 0x1000, PT ;  /* 0x000010000000780c */ /* 0x000fe40003f06070 */
[----:B------:R1:W-:Y:S11]  /*02b0*/  STS [R5], RZ ;  /* 0x000000ff05007388 */ /* 0x0003f60000000800 */
[----:B-1----:R-:W-:Y:S05]  /*02c0*/  @!P0 BRA `(.L_x_4) ;  /* 0xfffffffc00d48947 */ /* 0x002fea000383ffff */
[----:B------:R-:W-:Y:S05]  /*02d0*/  BSYNC.RECONVERGENT B0 ;  /* 0x0000000000007941 */ /* 0x000fea0003800200 */
.L_x_3:
[----:B------:R-:W0:Y:S01]  /*02e0*/  S2R R12, SR_CTAID.X ;  /* 0x00000000000c7919 */ /* 0x000e220000002500 */
[----:B------:R-:W1:Y:S01]  /*02f0*/  LDCU UR5, c[0x0][0x370] ;  /* 0x00006e00ff0577ac */ /* 0x000e620008000800 */
[----:B------:R-:W2:Y:S01]  /*0300*/  LDC R13, c[0x0][0x3b4] ;  /* 0x0000ed00ff0d7b82 */ /* 0x000ea20000000800 */
[----:B------:R-:W3:Y:S01]  /*0310*/  LDCU.64 UR6, c[0x0][0x358] ;  /* 0x00006b00ff0677ac */ /* 0x000ee20008000a00 */
[----:B-1----:R-:W-:-:S06]  /*0320*/  UIADD3 UR4, UPT, UPT, UR5, -0x1, URZ ;  /* 0xffffffff05047890 */ /* 0x002fcc000fffe0ff */
[----:B0-----:R-:W-:-:S13]  /*0330*/  ISETP.GE.U32.AND P0, PT, R12, UR4, PT ;  /* 0x000000040c007c0c */ /* 0x001fda000bf06070 */
[----:B---3--:R-:W-:Y:S05]  /*0340*/  @P0 BRA `(.L_x_5) ;  /* 0x0000000400000947 */ /* 0x008fea0003800000 */
[----:B------:R-:W0:Y:S01]  /*0350*/  S2R R5, SR_LANEID ;  /* 0x0000000000057919 */ /* 0x000e220000000000 */
[----:B------:R-:W1:Y:S01]  /*0360*/  LDC.64 R36, c[0x0][0x380] ;  /* 0x0000e000ff247b82 */ /* 0x000e620000000a00 */
[----:B------:R-:W-:-:S05]  /*0370*/  SHF.R.U32.HI R3, RZ, 0x5, R21 ;  /* 0x00000005ff037819 */ /* 0x000fca0000011615 */
[----:B------:R-:W-:-:S04]  /*0380*/  IMAD R0, R12, 0x10, R3 ;  /* 0x000000100c007824 */ /* 0x000fc800078e0203 */
[----:B0-----:R-:W-:-:S04]  /*0390*/  IMAD R5, R0, 0x1e0, R5 ;  /* 0x000001e000057824 */ /* 0x001fc800078e0205 */
[----:B-1----:R-:W-:-:S04]  /*03a0*/  IMAD.WIDE.U32 R2, R5, 0x4, R36 ;  /* 0x0000000405027825 */ /* 0x002fc800078e0024 */
[C---:B------:R-:W-:Y:S01]  /*03b0*/  VIADD R7, R5.reuse, 0x20 ;  /* 0x0000002005077836 */ /* 0x040fe20000000000 */
[----:B------:R0:W3:Y:S01]  /*03c0*/  LDG.E R11, desc[UR6][R2.64] ;  /* 0x00000006020b7981 */ /* 0x0000e2000c1e1900 */
[C---:B------:R-:W-:Y:S02]  /*03d0*/  VIADD R9, R5.reuse, 0x40 ;  /* 0x0000004005097836 */ /* 0x040fe40000000000 */
[C---:B------:R-:W-:Y:S02]  /*03e0*/  VIADD R17, R5.reuse, 0x60 ;  /* 0x0000006005117836 */ /* 0x040fe40000000000 */
[C---:B------:R-:W-:Y:S02]  /*03f0*/  VIADD R19, R5.reuse, 0x80 ;  /* 0x0000008005137836 */ /* 0x040fe40000000000 */
[C---:B------:R-:W-:Y:S02]  /*0400*/  VIADD R23, R5.reuse, 0xa0 ;  /* 0x000000a005177836 */ /* 0x040fe40000000000 */
[----:B------:R-:W-:-:S02]  /*0410*/  VIADD R25, R5, 0xc0 ;  /* 0x000000c005197836 */ /* 0x000fc40000000000 */
[C---:B------:R-:W-:Y:S02]  /*0420*/  VIADD R27, R5.reuse, 0xe0 ;  /* 0x000000e0051b7836 */ /* 0x040fe40000000000 */
[C---:B------:R-:W-:Y:S02]  /*0430*/  VIADD R29, R5.reuse, 0x100 ;  /* 0x00000100051d7836 */ /* 0x040fe40000000000 */
[C---:B------:R-:W-:Y:S02]  /*0440*/  VIADD R31, R5.reuse, 0x120 ;  /* 0x00000120051f7836 */ /* 0x040fe40000000000 */
[C---:B------:R-:W-:Y:S02]  /*0450*/  VIADD R33, R5.reuse, 0x140 ;  /* 0x0000014005217836 */ /* 0x040fe40000000000 */
[C---:B------:R-:W-:Y:S02]  /*0460*/  VIADD R35, R5.reuse, 0x160 ;  /* 0x0000016005237836 */ /* 0x040fe40000000000 */
[----:B------:R-:W-:-:S02]  /*0470*/  VIADD R39, R5, 0x180 ;  /* 0x0000018005277836 */ /* 0x000fc40000000000 */
[C---:B------:R-:W-:Y:S02]  /*0480*/  VIADD R41, R5.reuse, 0x1a0 ;  /* 0x000001a005297836 */ /* 0x040fe40000000000 */
[----:B------:R-:W-:Y:S02]  /*0490*/  VIADD R43, R5, 0x1c0 ;  /* 0x000001c0052b7836 */ /* 0x000fe40000000000 */
[----:B0-----:R-:W-:-:S04]  /*04a0*/  IMAD.WIDE.U32 R2, R7, 0x4, R36 ;  /* 0x0000000407027825 */ /* 0x001fc800078e0024 */
[--C-:B------:R-:W-:Y:S01]  /*04b0*/  IMAD.WIDE.U32 R4, R9, 0x4, R36.reuse ;  /* 0x0000000409047825 */ /* 0x100fe200078e0024 */
[----:B------:R-:W4:Y:S03]  /*04c0*/  LDG.E R10, desc[UR6][R2.64] ;  /* 0x00000006020a7981 */ /* 0x000f26000c1e1900 */
[--C-:B------:R-:W-:Y:S01]  /*04d0*/  IMAD.WIDE.U32 R6, R17, 0x4, R36.reuse ;  /* 0x0000000411067825 */ /* 0x100fe200078e0024 */
[----:B------:R-:W5:Y:S03]  /*04e0*/  LDG.E R14, desc[UR6][R4.64] ;  /* 0x00000006040e7981 */ /* 0x000f66000c1e1900 */
[--C-:B------:R-:W-:Y:S01]  /*04f0*/  IMAD.WIDE.U32 R8, R19, 0x4, R36.reuse ;  /* 0x0000000413087825 */ /* 0x100fe200078e0024 */
[----:B------:R-:W2:Y:S03]  /*0500*/  LDG.E R20, desc[UR6][R6.64] ;  /* 0x0000000606147981 */ /* 0x000ea6000c1e1900 */
[--C-:B------:R-:W-:Y:S01]  /*0510*/  IMAD.WIDE.U32 R16, R23, 0x4, R36.reuse ;  /* 0x0000000417107825 */ /* 0x100fe200078e0024 */
[----:B------:R5:W2:Y:S03]  /*0520*/  LDG.E R38, desc[UR6][R8.64] ;  /* 0x0000000608267981 */ /* 0x000aa6000c1e1900 */
[----:B------:R-:W-:-:S02]  /*0530*/  IMAD.WIDE.U32 R18, R25, 0x4, R36 ;  /* 0x0000000419127825 */ /* 0x000fc400078e0024 */
[----:B------:R-:W2:Y:S02]  /*0540*/  LDG.E R16, desc[UR6][R16.64] ;  /* 0x0000000610107981 */ /* 0x000ea4000c1e1900 */
[--C-:B------:R-:W-:Y:S02]  /*0550*/  IMAD.WIDE.U32 R22, R27, 0x4, R36.reuse ;  /* 0x000000041b167825 */ /* 0x100fe400078e0024 */
[----:B------:R-:W2:Y:S02]  /*0560*/  LDG.E R18, desc[UR6][R18.64] ;  /* 0x0000000612127981 */ /* 0x000ea4000c1e1900 */
[--C-:B------:R-:W-:Y:S02]  /*0570*/  IMAD.WIDE.U32 R24, R29, 0x4, R36.reuse ;  /* 0x000000041d187825 */ /* 0x100fe400078e0024 */
[----:B------:R-:W2:Y:S02]  /*0580*/  LDG.E R22, desc[UR6][R22.64] ;  /* 0x0000000616167981 */ /* 0x000ea4000c1e1900 */
        /* <DEDUP_REMOVED lines=10> */
[----:B------:R-:W-:Y:S02]  /*0630*/  IMAD.WIDE.U32 R36, R43, 0x4, R36 ;  /* 0x000000042b247825 */ /* 0x000fe400078e0024 */
[----:B------:R-:W2:Y:S04]  /*0640*/  LDG.E R34, desc[UR6][R34.64] ;  /* 0x0000000622227981 */ /* 0x000ea8000c1e1900 */
[----:B------:R-:W2:Y:S01]  /*0650*/  LDG.E R36, desc[UR6][R36.64] ;  /* 0x0000000624247981 */ /* 0x000ea2000c1e1900 */
[----:B---3--:R-:W0:Y:S08]  /*0660*/  F2I.U32.TRUNC.NTZ R11, R11 ;  /* 0x0000000b000b7305 */ /* 0x008e30000020f000 */
[----:B----4-:R-:W1:Y:S08]  /*0670*/  F2I.U32.TRUNC.NTZ R10, R10 ;  /* 0x0000000a000a7305 */ /* 0x010e70000020f000 */
[----:B-----5:R3:W4:Y:S08]  /*0680*/  F2I.U32.TRUNC.NTZ R9, R14 ;  /* 0x0000000e00097305 */ /* 0x020730000020f000 */
[----:B--2---:R3:W2:Y:S08]  /*0690*/  F2I.U32.TRUNC.NTZ R8, R20 ;  /* 0x0000001400087305 */ /* 0x0046b0000020f000 */
[----:B------:R3:W0:Y:S08]  /*06a0*/  F2I.U32.TRUNC.NTZ R7, R38 ;  /* 0x0000002600077305 */ /* 0x000630000020f000 */
        /* <DEDUP_REMOVED lines=9> */
[----:B-12-4-:R3:W0:Y:S02]  /*0740*/  F2I.U32.TRUNC.NTZ R93, R36 ;  /* 0x00000024005d7305 */ /* 0x016624000020f000 */
.L_x_5:
[----:B------:R-:W-:Y:S01]  /*0750*/  ISETP.NE.AND P1, PT, R12, UR4, PT ;  /* 0x000000040c007c0c */ /* 0x000fe2000bf25270 */
[----:B--23--:R-:W-:-:S12]  /*0760*/  VIADD R14, R13, 0x1 ;  /* 0x000000010d0e7836 */ /* 0x00cfd80000000000 */
[----:B------:R-:W-:Y:S05]  /*0770*/  @P1 BRA `(.L_x_6) ;  /* 0x0000000400b41947 */ /* 0x000fea0003800000 */
[----:B0-----:R-:W0:Y:S01]  /*0780*/  S2R R0, SR_LANEID ;  /* 0x0000000000007919 */ /* 0x001e220000000000 */
[----:B------:R-:W1:Y:S01]  /*0790*/  LDCU UR4, c[0x0][0x3b0] ;  /* 0x00007600ff0477ac */ /* 0x000e620008000800 */
[----:B------:R-:W-:Y:S01]  /*07a0*/  SHF.R.U32.HI R3, RZ, 0x5, R21 ;  /* 0x00000005ff037819 */ /* 0x000fe20000011615 */
[----:B------:R-:W-:Y:S02]  /*07b0*/  IMAD.MOV.U32 R28, RZ, RZ, 0x4f800000 ;  /* 0x4f800000ff1c7424 */ /* 0x000fe400078e00ff */
[----:B------:R-:W-:Y:S02]  /*07c0*/  IMAD.MOV.U32 R26, RZ, RZ, 0x4f800000 ;  /* 0x4f800000ff1a7424 */ /* 0x000fe400078e00ff */
[----:B------:R-:W-:Y:S02]  /*07d0*/  IMAD R3, R12, 0x10, R3 ;  /* 0x000000100c037824 */ /* 0x000fe400078e0203 */
[----:B------:R-:W-:Y:S02]  /*07e0*/  IMAD.MOV.U32 R27, RZ, RZ, 0x4f800000 ;  /* 0x4f800000ff1b7424 */ /* 0x000fe400078e00ff */
[----:B0-----:R-:W-:-:S04]  /*07f0*/  IMAD R19, R3, 0x1e0, R0 ;  /* 0x000001e003137824 */ /* 0x001fc800078e0200 */
[C---:B------:R-:W-:Y:S02]  /*0800*/  VIADD R17, R19.reuse, 0x60 ;  /* 0x0000006013117836 */ /* 0x040fe40000000000 */
[C---:B------:R-:W-:Y:S02]  /*0810*/  VIADD R9, R19.reuse, 0x20 ;  /* 0x0000002013097836 */ /* 0x040fe40000000000 */
[----:B------:R-:W-:Y:S01]  /*0820*/  VIADD R11, R19, 0x40 ;  /* 0x00000040130b7836 */ /* 0x000fe20000000000 */
[----:B-1----:R-:W-:Y:S01]  /*0830*/  ISETP.GE.U32.AND P3, PT, R17, UR4, PT ;  /* 0x0000000411007c0c */ /* 0x002fe2000bf66070 */
[----:B------:R-:W-:Y:S01]  /*0840*/  VIADD R31, R19, 0xc0 ;  /* 0x000000c0131f7836 */ /* 0x000fe20000000000 */
[----:B------:R-:W-:Y:S01]  /*0850*/  ISETP.GE.U32.AND P1, PT, R9, UR4, PT ;  /* 0x0000000409007c0c */ /* 0x000fe2000bf26070 */
[----:B------:R-:W-:Y:S01]  /*0860*/  VIADD R33, R19, 0xe0 ;  /* 0x000000e013217836 */ /* 0x000fe20000000000 */
[----:B------:R-:W-:Y:S01]  /*0870*/  ISETP.GE.U32.AND P2, PT, R11, UR4, PT ;  /* 0x000000040b007c0c */ /* 0x000fe2000bf46070 */
[----:B------:R-:W-:-:S08]  /*0880*/  VIADD R23, R19, 0x80 ;  /* 0x0000008013177836 */ /* 0x000fd00000000000 */
[----:B------:R-:W0:Y:S08]  /*0890*/  @!P3 LDC.64 R6, c[0x0][0x380] ;  /* 0x0000e000ff06bb82 */ /* 0x000e300000000a00 */
[----:B------:R-:W1:Y:S08]  /*08a0*/  @!P1 LDC.64 R2, c[0x0][0x380] ;  /* 0x0000e000ff029b82 */ /* 0x000e700000000a00 */
[----:B------:R-:W2:Y:S01]  /*08b0*/  @!P2 LDC.64 R4, c[0x0][0x380] ;  /* 0x0000e000ff04ab82 */ /* 0x000ea20000000a00 */
[----:B------:R-:W-:-:S02]  /*08c0*/  VIADD R25, R19, 0xa0 ;  /* 0x000000a013197836 */ /* 0x000fc40000000000 */
[C---:B------:R-:W-:Y:S02]  /*08d0*/  VIADD R35, R19.reuse, 0x100 ;  /* 0x0000010013237836 */ /* 0x040fe40000000000 */
[----:B------:R-:W-:Y:S02]  /*08e0*/  VIADD R37, R19, 0x120 ;  /* 0x0000012013257836 */ /* 0x000fe40000000000 */
[----:B0-----:R-:W-:Y:S01]  /*08f0*/  @!P3 IMAD.WIDE.U32 R6, R17, 0x4, R6 ;  /* 0x000000041106b825 */ /* 0x001fe200078e0006 */
[----:B------:R-:W-:-:S04]  /*0900*/  ISETP.GE.U32.AND P4, PT, R33, UR4, PT ;  /* 0x0000000421007c0c */ /* 0x000fc8000bf86070 */
[----:B------:R0:W3:Y:S01]  /*0910*/  @!P3 LDG.E R28, desc[UR6][R6.64] ;  /* 0x00000006061cb981 */ /* 0x0000e2000c1e1900 */
[----:B-1----:R-:W-:Y:S01]  /*0920*/  @!P1 IMAD.WIDE.U32 R2, R9, 0x4, R2 ;  /* 0x0000000409029825 */ /* 0x002fe200078e0002 */
[----:B------:R-:W-:-:S03]  /*0930*/  ISETP.GE.U32.AND P3, PT, R31, UR4, PT ;  /* 0x000000041f007c0c */ /* 0x000fc6000bf66070 */
[----:B--2---:R-:W-:Y:S01]  /*0940*/  @!P2 IMAD.WIDE.U32 R4, R11, 0x4, R4 ;  /* 0x000000040b04a825 */ /* 0x004fe200078e0004 */
[----:B------:R1:W2:Y:S01]  /*0950*/  @!P1 LDG.E R26, desc[UR6][R2.64] ;  /* 0x00000006021a9981 */ /* 0x0002a2000c1e1900 */
[----:B------:R-:W-:Y:S02]  /*0960*/  ISETP.GE.U32.AND P1, PT, R23, UR4, PT ;  /* 0x0000000417007c0c */ /* 0x000fe4000bf26070 */
[----:B------:R-:W4:Y:S01]  /*0970*/  @!P4 LDC.64 R8, c[0x0][0x380] ;  /* 0x0000e000ff08cb82 */ /* 0x000f220000000a00 */
[----:B------:R5:W2:Y:S01]  /*0980*/  @!P2 LDG.E R27, desc[UR6][R4.64] ;  /* 0x00000006041ba981 */ /* 0x000aa2000c1e1900 */
[----:B------:R-:W-:Y:S02]  /*0990*/  ISETP.GE.U32.AND P2, PT, R25, UR4, PT ;  /* 0x0000000419007c0c */ /* 0x000fe4000bf46070 */
[----:B------:R-:W-:Y:S02]  /*09a0*/  ISETP.GE.U32.AND P5, PT, R35, UR4, PT ;  /* 0x0000000423007c0c */ /* 0x000fe4000bfa6070 */
[----:B------:R-:W-:-:S02]  /*09b0*/  ISETP.GE.U32.AND P6, PT, R37, UR4, PT ;  /* 0x0000000425007c0c */ /* 0x000fc4000bfc6070 */
[----:B0-----:R-:W0:Y:S08]  /*09c0*/  @!P3 LDC.64 R6, c[0x0][0x380] ;  /* 0x0000e000ff06bb82 */ /* 0x001e300000000a00 */
[----:B-1----:R-:W1:Y:S08]  /*09d0*/  @!P1 LDC.64 R2, c[0x0][0x380] ;  /* 0x0000e000ff029b82 */ /* 0x002e700000000a00 */
[----:B-----5:R-:W5:Y:S08]  /*09e0*/  @!P2 LDC.64 R4, c[0x0][0x380] ;  /* 0x0000e000ff04ab82 */ /* 0x020f700000000a00 */
[----:B------:R-:W5:Y:S08]  /*09f0*/  @!P5 LDC.64 R10, c[0x0][0x380] ;  /* 0x0000e000ff0adb82 */ /* 0x000f700000000a00 */
[----:B------:R-:W5:Y:S01]  /*0a00*/  @!P6 LDC.64 R16, c[0x0][0x380] ;  /* 0x0000e000ff10eb82 */ /* 0x000f620000000a00 */
[----:B------:R-:W-:-:S02]  /*0a10*/  IMAD.MOV.U32 R29, RZ, RZ, 0x4f800000 ;  /* 0x4f800000ff1d7424 */ /* 0x000fc400078e00ff */
[----:B0-----:R-:W-:-:S04]  /*0a20*/  @!P3 IMAD.WIDE.U32 R6, R31, 0x4, R6 ;  /* 0x000000041f06b825 */ /* 0x001fc800078e0006 */
[----:B----4-:R-:W-:-:S04]  /*0a30*/  @!P4 IMAD.WIDE.U32 R8, R33, 0x4, R8 ;  /* 0x000000042108c825 */ /* 0x010fc800078e0008 */
[----:B------:R-:W-:Y:S02]  /*0a40*/  IMAD.MOV.U32 R30, RZ, RZ, 0x4f800000 ;  /* 0x4f800000ff1e7424 */ /* 0x000fe400078e00ff */
[----:B-1----:R-:W-:-:S04]  /*0a50*/  @!P1 IMAD.WIDE.U32 R2, R23, 0x4, R2 ;  /* 0x0000000417029825 */ /* 0x002fc800078e0002 */
[----:B-----5:R-:W-:Y:S01]  /*0a60*/  @!P2 IMAD.WIDE.U32 R4, R25, 0x4, R4 ;  /* 0x000000041904a825 */ /* 0x020fe200078e0004 */
[----:B------:R0:W4:Y:S03]  /*0a70*/  @!P1 LDG.E R29, desc[UR6][R2.64] ;  /* 0x00000006021d9981 */ /* 0x000126000c1e1900 */
[----:B------:R-:W-:Y:S01]  /*0a80*/  IMAD.MOV.U32 R31, RZ, RZ, 0x4f800000 ;  /* 0x4f800000ff1f7424 */ /* 0x000fe200078e00ff */
[----:B------:R1:W5:Y:S01]  /*0a90*/  @!P2 LDG.E R30, desc[UR6][R4.64] ;  /* 0x00000006041ea981 */ /* 0x000362000c1e1900 */
[----:B------:R-:W-:Y:S02]  /*0aa0*/  IMAD.MOV.U32 R32, RZ, RZ, 0x4f800000 ;  /* 0x4f800000ff207424 */ /* 0x000fe400078e00ff */
[----:B------:R-:W-:Y:S02]  /*0ab0*/  IMAD.MOV.U32 R33, RZ, RZ, 0x4f800000 ;  /* 0x4f800000ff217424 */ /* 0x000fe400078e00ff */
[----:B------:R-:W-:Y:S01]  /*0ac0*/  IMAD.MOV.U32 R34, RZ, RZ, 0x4f800000 ;  /* 0x4f800000ff227424 */ /* 0x000fe200078e00ff */
[----:B------:R1:W5:Y:S01]  /*0ad0*/  @!P3 LDG.E R31, desc[UR6][R6.64] ;  /* 0x00000006061fb981 */ /* 0x000362000c1e1900 */
[----:B------:R-:W-:-:S04]  /*0ae0*/  @!P5 IMAD.WIDE.U32 R10, R35, 0x4, R10 ;  /* 0x00000004230ad825 */ /* 0x000fc800078e000a */
[----:B------:R-:W-:Y:S01]  /*0af0*/  @!P6 IMAD.WIDE.U32 R16, R37, 0x4, R16 ;  /* 0x000000042510e825 */ /* 0x000fe200078e0010 */
[----:B------:R1:W5:Y:S03]  /*0b00*/  @!P4 LDG.E R32, desc[UR6][R8.64] ;  /* 0x000000060820c981 */ /* 0x000366000c1e1900 */
[C---:B------:R-:W-:Y:S01]  /*0b10*/  VIADD R23, R19.reuse, 0x140 ;  /* 0x0000014013177836 */ /* 0x040fe20000000000 */
[----:B------:R1:W5:Y:S01]  /*0b20*/  @!P5 LDG.E R33, desc[UR6][R10.64] ;  /* 0x000000060a21d981 */ /* 0x000362000c1e1900 */
[C---:B------:R-:W-:Y:S02]  /*0b30*/  VIADD R35, R19.reuse, 0x160 ;  /* 0x0000016013237836 */ /* 0x040fe40000000000 */
[C---:B------:R-:W-:Y:S01]  /*0b40*/  VIADD R37, R19.reuse, 0x180 ;  /* 0x0000018013257836 */ /* 0x040fe20000000000 */
[----:B------:R1:W5:Y:S01]  /*0b50*/  @!P6 LDG.E R34, desc[UR6][R16.64] ;  /* 0x000000061022e981 */ /* 0x000362000c1e1900 */
[----:B------:R-:W-:-:S02]  /*0b60*/  VIADD R39, R19, 0x1a0 ;  /* 0x000001a013277836 */ /* 0x000fc40000000000 */
[C---:B------:R-:W-:Y:S01]  /*0b70*/  VIADD R41, R19.reuse, 0x1c0 ;  /* 0x000001c013297836 */ /* 0x040fe20000000000 */
[----:B------:R-:W-:Y:S02]  /*0b80*/  ISETP.GE.U32.AND P1, PT, R19, UR4, PT ;  /* 0x0000000413007c0c */ /* 0x000fe4000bf26070 */
[----:B------:R-:W-:Y:S02]  /*0b90*/  ISETP.GE.U32.AND P2, PT, R23, UR4, PT ;  /* 0x0000000417007c0c */ /* 0x000fe4000bf46070 */
[----:B------:R-:W-:Y:S02]  /*0ba0*/  ISETP.GE.U32.AND P3, PT, R35, UR4, PT ;  /* 0x0000000423007c0c */ /* 0x000fe4000bf66070 */
[----:B------:R-:W-:Y:S02]  /*0bb0*/  ISETP.GE.U32.AND P4, PT, R37, UR4, PT ;  /* 0x0000000425007c0c */ /* 0x000fe4000bf86070 */
[----:B------:R-:W-:Y:S02]  /*0bc0*/  ISETP.GE.U32.AND P5, PT, R39, UR4, PT ;  /* 0x0000000427007c0c */ /* 0x000fe4000bfa6070 */
[----:B------:R-:W-:-:S03]  /*0bd0*/  ISETP.GE.U32.AND P6, PT, R41, UR4, PT ;  /* 0x0000000429007c0c */ /* 0x000fc6000bfc6070 */
[----:B0-----:R-:W0:Y:S08]  /*0be0*/  @!P1 LDC.64 R2, c[0x0][0x380] ;  /* 0x0000e000ff029b82 */ /* 0x001e300000000a00 */
[----:B-1----:R-:W1:Y:S08]  /*0bf0*/  @!P2 LDC.64 R4, c[0x0][0x380] ;  /* 0x0000e000ff04ab82 */ /* 0x002e700000000a00 */
[----:B------:R-:W1:Y:S08]  /*0c00*/  @!P3 LDC.64 R6, c[0x0][0x380] ;  /* 0x0000e000ff06bb82 */ /* 0x000e700000000a00 */
[----:B------:R-:W1:Y:S08]  /*0c10*/  @!P4 LDC.64 R8, c[0x0][0x380] ;  /* 0x0000e000ff08cb82 */ /* 0x000e700000000a00 */
[----:B------:R-:W1:Y:S08]  /*0c20*/  @!P5 LDC.64 R10, c[0x0][0x380] ;  /* 0x0000e000ff0adb82 */ /* 0x000e700000000a00 */
[----:B------:R-:W1:Y:S01]  /*0c30*/  @!P6 LDC.64 R24, c[0x0][0x380] ;  /* 0x0000e000ff18eb82 */ /* 0x000e620000000a00 */
[----:B0-----:R-:W-:-:S04]  /*0c40*/  @!P1 IMAD.WIDE.U32 R2, R19, 0x4, R2 ;  /* 0x0000000413029825 */ /* 0x001fc800078e0002 */
[----:B------:R-:W-:Y:S02]  /*0c50*/  IMAD.MOV.U32 R20, RZ, RZ, 0x4f800000 ;  /* 0x4f800000ff147424 */ /* 0x000fe400078e00ff */
[----:B-1----:R-:W-:-:S04]  /*0c60*/  @!P2 IMAD.WIDE.U32 R4, R23, 0x4, R4 ;  /* 0x000000041704a825 */ /* 0x002fc800078e0004 */
[----:B------:R-:W-:Y:S01]  /*0c70*/  IMAD.MOV.U32 R0, RZ, RZ, 0x4f800000 ;  /* 0x4f800000ff007424 */ /* 0x000fe200078e00ff */
[----:B------:R-:W5:Y:S01]  /*0c80*/  @!P1 LDG.E R20, desc[UR6][R2.64] ;  /* 0x0000000602149981 */ /* 0x000f62000c1e1900 */
[----:B------:R-:W-:Y:S02]  /*0c90*/  IMAD.MOV.U32 R49, RZ, RZ, 0x4f800000 ;  /* 0x4f800000ff317424 */ /* 0x000fe400078e00ff */
[----:B------:R-:W-:Y:S02]  /*0ca0*/  IMAD.MOV.U32 R50, RZ, RZ, 0x4f800000 ;  /* 0x4f800000ff327424 */ /* 0x000fe400078e00ff */
[----:B------:R-:W-:Y:S01]  /*0cb0*/  IMAD.MOV.U32 R53, RZ, RZ, 0x4f800000 ;  /* 0x4f800000ff357424 */ /* 0x000fe200078e00ff */
[----:B------:R0:W5:Y:S01]  /*0cc0*/  @!P2 LDG.E R0, desc[UR6][R4.64] ;  /* 0x000000060400a981 */ /* 0x000162000c1e1900 */
[----:B------:R-:W-:Y:S02]  /*0cd0*/  IMAD.MOV.U32 R93, RZ, RZ, 0x4f800000 ;  /* 0x4f800000ff5d7424 */ /* 0x000fe400078e00ff */
[----:B------:R-:W-:-:S04]  /*0ce0*/  @!P3 IMAD.WIDE.U32 R16, R35, 0x4, R6 ;  /* 0x000000042310b825 */ /* 0x000fc800078e0006 */
[----:B------:R-:W-:Y:S01]  /*0cf0*/  @!P4 IMAD.WIDE.U32 R18, R37, 0x4, R8 ;  /* 0x000000042512c825 */ /* 0x000fe200078e0008 */
[----:B------:R-:W5:Y:S03]  /*0d00*/  @!P3 LDG.E R49, desc[UR6][R16.64] ;  /* 0x000000061031b981 */ /* 0x000f66000c1e1900 */
[----:B------:R-:W-:Y:S01]  /*0d10*/  @!P5 IMAD.WIDE.U32 R22, R39, 0x4, R10 ;  /* 0x000000042716d825 */ /* 0x000fe200078e000a */
[----:B------:R-:W5:Y:S03]  /*0d20*/  @!P4 LDG.E R50, desc[UR6][R18.64] ;  /* 0x000000061232c981 */ /* 0x000f66000c1e1900 */
[----:B------:R-:W-:Y:S01]  /*0d30*/  @!P6 IMAD.WIDE.U32 R24, R41, 0x4, R24 ;  /* 0x000000042918e825 */ /* 0x000fe200078e0018 */
[----:B------:R-:W5:Y:S04]  /*0d40*/  @!P5 LDG.E R53, desc[UR6][R22.64] ;  /* 0x000000061635d981 */ /* 0x000f68000c1e1900 */
[----:B------:R-:W5:Y:S01]  /*0d50*/  @!P6 LDG.E R93, desc[UR6][R24.64] ;  /* 0x00000006185de981 */ /* 0x000f62000c1e1900 */
[----:B---3--:R1:W3:Y:S08]  /*0d60*/  F2I.U32.TRUNC.NTZ R8, R28 ;  /* 0x0000001c00087305 */ /* 0x0082f0000020f000 */
[----:B--2---:R1:W2:Y:S08]  /*0d70*/  F2I.U32.TRUNC.NTZ R10, R26 ;  /* 0x0000001a000a7305 */ /* 0x0042b0000020f000 */
[----:B------:R1:W0:Y:S08]  /*0d80*/  F2I.U32.TRUNC.NTZ R9, R27 ;  /* 0x0000001b00097305 */ /* 0x000230000020f000 */
[----:B----4-:R1:W4:Y:S08]  /*0d90*/  F2I.U32.TRUNC.NTZ R7, R29 ;  /* 0x0000001d00077305 */ /* 0x010330000020f000 */
[----:B-----5:R1:W1:Y:S08]  /*0da0*/  F2I.U32.TRUNC.NTZ R6, R30 ;  /* 0x0000001e00067305 */ /* 0x020270000020f000 */
[----:B0-----:R0:W0:Y:S08]  /*0db0*/  F2I.U32.TRUNC.NTZ R5, R31 ;  /* 0x0000001f00057305 */ /* 0x001030000020f000 */
[----:B------:R0:W0:Y:S08]  /*0dc0*/  F2I.U32.TRUNC.NTZ R4, R32 ;  /* 0x0000002000047305 */ /* 0x000030000020f000 */
[----:B------:R0:W0:Y:S08]  /*0dd0*/  F2I.U32.TRUNC.NTZ R3, R33 ;  /* 0x0000002100037305 */ /* 0x000030000020f000 */
[----:B------:R0:W0:Y:S08]  /*0de0*/  F2I.U32.TRUNC.NTZ R2, R34 ;  /* 0x0000002200027305 */ /* 0x000030000020f000 */
[----:B------:R0:W0:Y:S08]  /*0df0*/  F2I.U32.TRUNC.NTZ R11, R20 ;  /* 0x00000014000b7305 */ /* 0x000030000020f000 */
[----:B------:R-:W0:Y:S08]  /*0e00*/  F2I.U32.TRUNC.NTZ R0, R0 ;  /* 0x0000000000007305 */ /* 0x000e30000020f000 */
[----:B------:R-:W0:Y:S08]  /*0e10*/  F2I.U32.TRUNC.NTZ R49, R49 ;  /* 0x0000003100317305 */ /* 0x000e30000020f000 */
[----:B------:R-:W0:Y:S08]  /*0e20*/  F2I.U32.TRUNC.NTZ R50, R50 ;  /* 0x0000003200327305 */ /* 0x000e30000020f000 */
[----:B------:R-:W0:Y:S08]  /*0e30*/  F2I.U32.TRUNC.NTZ R53, R53 ;  /* 0x0000003500357305 */ /* 0x000e30000020f000 */
[----:B-1234-:R-:W0:Y:S02]  /*0e40*/  F2I.U32.TRUNC.NTZ R93, R93 ;  /* 0x0000005d005d7305 */ /* 0x01ee24000020f000 */
.L_x_6:
[--C-:B0-----:R-:W-:Y:S01]  /*0e50*/  SHF.R.U32.HI R16, RZ, R14, R11.reuse ;  /* 0x0000000eff107219 */ /* 0x101fe2000001160b */
[C---:B------:R-:W-:Y:S01]  /*0e60*/  VIADD R18, R13.reuse, 0x2 ;  /* 0x000000020d127836 */ /* 0x040fe20000000000 */
[--C-:B------:R-:W-:Y:S01]  /*0e70*/  SHF.R.U32.HI R56, RZ, R13, R11.reuse ;  /* 0x0000000dff387219 */ /* 0x100fe2000001160b */
[C---:B------:R-:W-:Y:S01]  /*0e80*/  VIADD R42, R13.reuse, 0x3 ;  /* 0x000000030d2a7836 */ /* 0x040fe20000000000 */
[----:B------:R-:W-:Y:S01]  /*0e90*/  LOP3.LUT R17, R16, 0x1, RZ, 0xc0, !PT ;  /* 0x0000000110117812 */ /* 0x000fe200078ec0ff */
[C---:B------:R-:W-:Y:S01]  /*0ea0*/  VIADD R44, R13.reuse, 0x4 ;  /* 0x000000040d2c7836 */ /* 0x040fe20000000000 */
[----:B------:R-:W-:Y:S01]  /*0eb0*/  LOP3.LUT R16, R56, 0x1, RZ, 0xc0, !PT ;  /* 0x0000000138107812 */ /* 0x000fe200078ec0ff */
[----:B------:R-:W-:Y:S01]  /*0ec0*/  VIADD R46, R13, 0x5 ;  /* 0x000000050d2e7836 */ /* 0x000fe20000000000 */
[C---:B------:R-:W-:Y:S01]  /*0ed0*/  ISETP.NE.U32.AND P2, PT, R17.reuse, 0x1, PT ;  /* 0x000000011100780c */ /* 0x040fe20003f45070 */
[----:B------:R-:W-:Y:S01]  /*0ee0*/  VIADD R17, R17, 0xffffffff ;  /* 0xffffffff11117836 */ /* 0x000fe20000000000 */
[--C-:B------:R-:W-:Y:S01]  /*0ef0*/  SHF.R.U32.HI R19, RZ, R18, R11.reuse ;  /* 0x00000012ff137219 */ /* 0x100fe2000001160b */
[----:B------:R-:W-:Y:S01]  /*0f00*/  VIADD R52, R13, 0x6 ;  /* 0x000000060d347836 */ /* 0x000fe20000000000 */
[C---:B------:R-:W-:Y:S01]  /*0f10*/  ISETP.NE.U32.AND P1, PT, R16.reuse, 0x1, PT ;  /* 0x000000011000780c */ /* 0x040fe20003f25070 */
[----:B------:R-:W-:Y:S01]  /*0f20*/  VIADD R16, R16, 0xffffffff ;  /* 0xffffffff10107836 */ /* 0x000fe20000000000 */
[----:B------:R-:W-:Y:S01]  /*0f30*/  LOP3.LUT R19, R19, 0x1, RZ, 0xc0, !PT ;  /* 0x0000000113137812 */ /* 0x000fe200078ec0ff */
[----:B------:R-:W-:Y:S01]  /*0f40*/  VIADD R48, R13, 0x7 ;  /* 0x000000070d307836 */ /* 0x000fe20000000000 */
[--C-:B------:R-:W-:Y:S01]  /*0f50*/  SHF.R.U32.HI R22, RZ, R42, R11.reuse ;  /* 0x0000002aff167219 */ /* 0x100fe2000001160b */
[----:B------:R-:W-:Y:S01]  /*0f60*/  BAR.SYNC.DEFER_BLOCKING 0x0 ;  /* 0x0000000000007b1d */ /* 0x000fe20000010000 */
[----:B------:R-:W-:-:S02]  /*0f70*/  SHF.R.U32.HI R25, RZ, R52, R11 ;  /* 0x00000034ff197219 */ /* 0x000fc4000001160b */
[----:B------:R-:W-:Y:S02]  /*0f80*/  LOP3.LUT R22, R22, 0x1, RZ, 0xc0, !PT ;  /* 0x0000000116167812 */ /* 0x000fe400078ec0ff */
[----:B------:R-:W-:Y:S01]  /*0f90*/  VOTE.ANY R20, PT, !P2 ;  /* 0x0000000000147806 */ /* 0x000fe200050e0100 */
[----:B------:R-:W-:Y:S01]  /*0fa0*/  BSSY.RECONVERGENT B0, `(.L_x_7) ;  /* 0x000002b000007945 */ /* 0x000fe20003800200 */
[C---:B------:R-:W-:Y:S01]  /*0fb0*/  ISETP.NE.U32.AND P2, PT, R19.reuse, 0x1, PT ;  /* 0x000000011300780c */ /* 0x040fe20003f45070 */
[----:B------:R-:W-:Y:S01]  /*0fc0*/  VIADD R19, R19, 0xffffffff ;  /* 0xffffffff13137836 */ /* 0x000fe20000000000 */
[----:B------:R-:W-:Y:S02]  /*0fd0*/  LOP3.LUT R20, R20, R17, RZ, 0x3c, !PT ;  /* 0x0000001114147212 */ /* 0x000fe400078e3cff */
[----:B------:R-:W-:Y:S02]  /*0fe0*/  VOTE.ANY R17, PT, !P1 ;  /* 0x0000000000117806 */ /* 0x000fe400048e0100 */
[----:B------:R-:W-:-:S02]  /*0ff0*/  ISETP.NE.U32.AND P1, PT, R22, 0x1, PT ;  /* 0x000000011600780c */ /* 0x000fc40003f25070 */
[----:B------:R-:W-:Y:S02]  /*1000*/  LOP3.LUT R16, R20, R17, R16, 0x60, !PT ;  /* 0x0000001114107212 */ /* 0x000fe400078e6010 */
[----:B------:R-:W-:Y:S02]  /*1010*/  SHF.R.U32.HI R20, RZ, R44, R11 ;  /* 0x0000002cff147219 */ /* 0x000fe4000001160b */
[----:B------:R-:W-:Y:S02]  /*1020*/  LOP3.LUT R25, R25, 0x1, RZ, 0xc0, !PT ;  /* 0x0000000119197812 */ /* 0x000fe400078ec0ff */
[----:B------:R-:W-:Y:S02]  /*1030*/  VOTE.ANY R17, PT, !P2 ;  /* 0x0000000000117806 */ /* 0x000fe400050e0100 */
[----:B------:R-:W-:Y:S02]  /*1040*/  LOP3.LUT R23, R20, 0x1, RZ, 0xc0, !PT ;  /* 0x0000000114177812 */ /* 0x000fe400078ec0ff */
[----:B------:R-:W-:-:S02]  /*1050*/  LOP3.LUT R16, R16, R17, R19, 0x60, !PT ;  /* 0x0000001110107212 */ /* 0x000fc400078e6013 */
[----:B------:R-:W-:Y:S01]  /*1060*/  SHF.R.U32.HI R19, RZ, R46, R11 ;  /* 0x0000002eff137219 */ /* 0x000fe2000001160b */
[----:B------:R-:W0:Y:S01]  /*1070*/  S2R R17, SR_LTMASK ;  /* 0x0000000000117919 */ /* 0x000e220000003900 */
[C---:B------:R-:W-:Y:S01]  /*1080*/  ISETP.NE.U32.AND P2, PT, R23.reuse, 0x1, PT ;  /* 0x000000011700780c */ /* 0x040fe20003f45070 */
[----:B------:R-:W-:Y:S01]  /*1090*/  VIADD R23, R23, 0xffffffff ;  /* 0xffffffff17177836 */ /* 0x000fe20000000000 */
[----:B------:R-:W-:Y:S01]  /*10a0*/  LOP3.LUT R24, R19, 0x1, RZ, 0xc0, !PT ;  /* 0x0000000113187812 */ /* 0x000fe200078ec0ff */
[----:B------:R-:W-:Y:S01]  /*10b0*/  VIADD R19, R22, 0xffffffff ;  /* 0xffffffff16137836 */ /* 0x000fe20000000000 */
[----:B------:R-:W-:Y:S02]  /*10c0*/  VOTE.ANY R20, PT, !P1 ;  /* 0x0000000000147806 */ /* 0x000fe400048e0100 */
[----:B------:R-:W-:Y:S02]  /*10d0*/  ISETP.NE.U32.AND P1, PT, R24, 0x1, PT ;  /* 0x000000011800780c */ /* 0x000fe40003f25070 */
[----:B------:R-:W-:-:S02]  /*10e0*/  LOP3.LUT R16, R16, R20, R19, 0x60, !PT ;  /* 0x0000001410107212 */ /* 0x000fc400078e6013 */
[----:B------:R-:W-:Y:S02]  /*10f0*/  SHF.R.U32.HI R20, RZ, R48, R11 ;  /* 0x00000030ff147219 */ /* 0x000fe4000001160b */
[C---:B------:R-:W-:Y:S01]  /*1100*/  ISETP.NE.U32.AND P3, PT, R25.reuse, 0x1, PT ;  /* 0x000000011900780c */ /* 0x040fe20003f65070 */
[----:B------:R-:W-:Y:S01]  /*1110*/  VIADD R25, R25, 0xffffffff ;  /* 0xffffffff19197836 */ /* 0x000fe20000000000 */
[----:B------:R-:W-:Y:S02]  /*1120*/  VOTE.ANY R19, PT, !P2 ;  /* 0x0000000000137806 */ /* 0x000fe400050e0100 */
[----:B------:R-:W-:Y:S02]  /*1130*/  LOP3.LUT R22, R20, 0x1, RZ, 0xc0, !PT ;  /* 0x0000000114167812 */ /* 0x000fe400078ec0ff */
[----:B------:R-:W-:Y:S01]  /*1140*/  LOP3.LUT R16, R16, R19, R23, 0x60, !PT ;  /* 0x0000001310107212 */ /* 0x000fe200078e6017 */
[----:B------:R-:W-:Y:S01]  /*1150*/  VIADD R19, R24, 0xffffffff ;  /* 0xffffffff18137836 */ /* 0x000fe20000000000 */
[----:B------:R-:W-:-:S02]  /*1160*/  ISETP.NE.U32.AND P2, PT, R22, 0x1, PT ;  /* 0x000000011600780c */ /* 0x000fc40003f45070 */
[----:B------:R-:W-:Y:S02]  /*1170*/  VOTE.ANY R20, PT, !P1 ;  /* 0x0000000000147806 */ /* 0x000fe400048e0100 */
[----:B------:R-:W-:Y:S02]  /*1180*/  LOP3.LUT R56, R56, 0xff, RZ, 0xc0, !PT ;  /* 0x000000ff38387812 */ /* 0x000fe400078ec0ff */
[----:B------:R-:W-:Y:S02]  /*1190*/  LOP3.LUT R16, R16, R20, R19, 0x60, !PT ;  /* 0x0000001410107212 */ /* 0x000fe400078e6013 */
[----:B------:R-:W-:-:S04]  /*11a0*/  VOTE.ANY R19, PT, !P3 ;  /* 0x0000000000137806 */ /* 0x000fc800058e0100 */
[----:B------:R-:W-:Y:S01]  /*11b0*/  LOP3.LUT R16, R16, R19, R25, 0x60, !PT ;  /* 0x0000001310107212 */ /* 0x000fe200078e6019 */
[----:B------:R-:W-:Y:S01]  /*11c0*/  VIADD R19, R22, 0xffffffff ;  /* 0xffffffff16137836 */ /* 0x000fe20000000000 */
[----:B------:R-:W-:-:S04]  /*11d0*/  VOTE.ANY R20, PT, !P2 ;  /* 0x0000000000147806 */ /* 0x000fc800050e0100 */
[----:B------:R-:W-:Y:S01]  /*11e0*/  LOP3.LUT R26, R16, R20, R19, 0x60, !PT ;  /* 0x00000014101a7212 */ /* 0x000fe200078e6013 */
[----:B------:R-:W-:-:S03]  /*11f0*/  IMAD.IADD R16, R15, 0x1, R56 ;  /* 0x000000010f107824 */ /* 0x000fc600078e0238 */
[----:B0-----:R-:W-:Y:S02]  /*1200*/  LOP3.LUT P1, R33, R17, RZ, R26, 0xa0, !PT ;  /* 0x000000ff11217212 */ /* 0x001fe4000782a01a */
[----:B------:R-:W-:-:S11]  /*1210*/  LEA R16, R16, UR8, 0x2 ;  /* 0x0000000810107c11 */ /* 0x000fd6000f8e10ff */
[----:B------:R-:W-:Y:S05]  /*1220*/  @P1 BRA `(.L_x_8) ;  /* 0x0000000000081947 */ /* 0x000fea0003800000 */
[----:B------:R-:W0:Y:S02]  /*1230*/  POPC R47, R26 ;  /* 0x0000001a002f7309 */ /* 0x000e240000000000 */
[----:B0-----:R0:W1:Y:S02]  /*1240*/  ATOMS.ADD R47, [R16], R47 ;  /* 0x0000002f102f738c */ /* 0x0010640000000000 */
.L_x_8:
[----:B------:R-:W-:Y:S05]  /*1250*/  BSYNC.RECONVERGENT B0 ;  /* 0x0000000000007941 */ /* 0x000fea0003800200 */
.L_x_7:
[--C-:B0-----:R-:W-:Y:S01]  /*1260*/  SHF.R.U32.HI R16, RZ, R14, R10.reuse ;  /* 0x0000000eff107219 */ /* 0x101fe2000001160a */
[----:B------:R-:W-:Y:S01]  /*1270*/  BSSY.RECONVERGENT B0, `(.L_x_9) ;  /* 0x000003a000007945 */ /* 0x000fe20003800200 */
[--C-:B------:R-:W-:Y:S02]  /*1280*/  SHF.R.U32.HI R57, RZ, R13, R10.reuse ;  /* 0x0000000dff397219 */ /* 0x100fe4000001160a */
[----:B------:R-:W-:Y:S02]  /*1290*/  LOP3.LUT R19, R16, 0x1, RZ, 0xc0, !PT ;  /* 0x0000000110137812 */ /* 0x000fe400078ec0ff */
[----:B------:R-:W-:Y:S02]  /*12a0*/  LOP3.LUT R16, R57, 0x1, RZ, 0xc0, !PT ;  /* 0x0000000139107812 */ /* 0x000fe400078ec0ff */
[C---:B------:R-:W-:Y:S01]  /*12b0*/  ISETP.NE.U32.AND P2, PT, R19.reuse, 0x1, PT ;  /* 0x000000011300780c */ /* 0x040fe20003f45070 */
[----:B------:R-:W-:Y:S01]  /*12c0*/  VIADD R19, R19, 0xffffffff ;  /* 0xffffffff13137836 */ /* 0x000fe20000000000 */
[----:B------:R-:W-:-:S02]  /*12d0*/  SHF.R.U32.HI R20, RZ, R18, R10 ;  /* 0x00000012ff147219 */ /* 0x000fc4000001160a */
[C---:B------:R-:W-:Y:S01]  /*12e0*/  ISETP.NE.U32.AND P1, PT, R16.reuse, 0x1, PT ;  /* 0x000000011000780c */ /* 0x040fe20003f25070 */
[----:B------:R-:W-:Y:S01]  /*12f0*/  VIADD R16, R16, 0xffffffff ;  /* 0xffffffff10107836 */ /* 0x000fe20000000000 */
[----:B------:R-:W-:Y:S02]  /*1300*/  LOP3.LUT R22, R20, 0x1, RZ, 0xc0, !PT ;  /* 0x0000000114167812 */ /* 0x000fe400078ec0ff */
[--C-:B------:R-:W-:Y:S02]  /*1310*/  SHF.R.U32.HI R23, RZ, R42, R10.reuse ;  /* 0x0000002aff177219 */ /* 0x100fe4000001160a */
[----:B------:R-:W-:Y:S02]  /*1320*/  SHF.R.U32.HI R24, RZ, R44, R10 ;  /* 0x0000002cff187219 */ /* 0x000fe4000001160a */
[----:B------:R-:W-:Y:S02]  /*1330*/  LOP3.LUT R23, R23, 0x1, RZ, 0xc0, !PT ;  /* 0x0000000117177812 */ /* 0x000fe400078ec0ff */
[----:B------:R-:W-:-:S02]  /*1340*/  VOTE.ANY R20, PT, !P2 ;  /* 0x0000000000147806 */ /* 0x000fc400050e0100 */
[----:B------:R-:W-:Y:S02]  /*1350*/  ISETP.NE.U32.AND P2, PT, R22, 0x1, PT ;  /* 0x000000011600780c */ /* 0x000fe40003f45070 */
[----:B------:R-:W-:Y:S02]  /*1360*/  LOP3.LUT R20, R20, R19, RZ, 0x3c, !PT ;  /* 0x0000001314147212 */ /* 0x000fe400078e3cff */
[----:B------:R-:W-:Y:S02]  /*1370*/  VOTE.ANY R19, PT, !P1 ;  /* 0x0000000000137806 */ /* 0x000fe400048e0100 */
[C---:B------:R-:W-:Y:S01]  /*1380*/  ISETP.NE.U32.AND P1, PT, R23.reuse, 0x1, PT ;  /* 0x000000011700780c */ /* 0x040fe20003f25070 */
[----:B------:R-:W-:Y:S01]  /*1390*/  VIADD R23, R23, 0xffffffff ;  /* 0xffffffff17177836 */ /* 0x000fe20000000000 */
[----:B------:R-:W-:Y:S01]  /*13a0*/  LOP3.LUT R16, R20, R19, R16, 0x60, !PT ;  /* 0x0000001314107212 */ /* 0x000fe200078e6010 */
[----:B------:R-:W-:Y:S01]  /*13b0*/  VIADD R19, R22, 0xffffffff ;  /* 0xffffffff16137836 */ /* 0x000fe20000000000 */
[----:B------:R-:W-:-:S02]  /*13c0*/  LOP3.LUT R24, R24, 0x1, RZ, 0xc0, !PT ;  /* 0x0000000118187812 */ /* 0x000fc400078ec0ff */
[--C-:B------:R-:W-:Y:S02]  /*13d0*/  SHF.R.U32.HI R22, RZ, R46, R10.reuse ;  /* 0x0000002eff167219 */ /* 0x100fe4000001160a */
[----:B------:R-:W-:Y:S02]  /*13e0*/  VOTE.ANY R20, PT, !P2 ;  /* 0x0000000000147806 */ /* 0x000fe400050e0100 */
[C---:B------:R-:W-:Y:S01]  /*13f0*/  ISETP.NE.U32.AND P2, PT, R24.reuse, 0x1, PT ;  /* 0x000000011800780c */ /* 0x040fe20003f45070 */
[----:B------:R-:W-:Y:S01]  /*1400*/  VIADD R24, R24, 0xffffffff ;  /* 0xffffffff18187836 */ /* 0x000fe20000000000 */
[----:B------:R-:W-:Y:S02]  /*1410*/  LOP3.LUT R22, R22, 0x1, RZ, 0xc0, !PT ;  /* 0x0000000116167812 */ /* 0x000fe400078ec0ff */
[----:B------:R-:W-:Y:S02]  /*1420*/  LOP3.LUT R16, R16, R20, R19, 0x60, !PT ;  /* 0x0000001410107212 */ /* 0x000fe400078e6013 */
[----:B------:R-:W-:-:S02]  /*1430*/  SHF.R.U32.HI R20, RZ, R52, R10 ;  /* 0x00000034ff147219 */ /* 0x000fc4000001160a */
[----:B------:R-:W-:Y:S02]  /*1440*/  VOTE.ANY R19, PT, !P1 ;  /* 0x0000000000137806 */ /* 0x000fe400048e0100 */
[C---:B------:R-:W-:Y:S01]  /*1450*/  ISETP.NE.U32.AND P1, PT, R22.reuse, 0x1, PT ;  /* 0x000000011600780c */ /* 0x040fe20003f25070 */
[----:B------:R-:W-:Y:S01]  /*1460*/  VIADD R22, R22, 0xffffffff ;  /* 0xffffffff16167836 */ /* 0x000fe20000000000 */
[----:B------:R-:W-:Y:S02]  /*1470*/  LOP3.LUT R25, R20, 0x1, RZ, 0xc0, !PT ;  /* 0x0000000114197812 */ /* 0x000fe400078ec0ff */
[----:B------:R-:W-:Y:S02]  /*1480*/  LOP3.LUT R19, R16, R19, R23, 0x60, !PT ;  /* 0x0000001310137212 */ /* 0x000fe400078e6017 */
[----:B------:R-:W-:Y:S01]  /*1490*/  SHF.R.U32.HI R23, RZ, R48, R10 ;  /* 0x00000030ff177219 */ /* 0x000fe2000001160a */
[----:B------:R-:W0:Y:S01]  /*14a0*/  BREV R16, R26 ;  /* 0x0000001a00107301 */ /* 0x000e220000000000 */
[----:B------:R-:W-:-:S02]  /*14b0*/  ISETP.NE.U32.AND P3, PT, R25, 0x1, PT ;  /* 0x000000011900780c */ /* 0x000fc40003f65070 */
[----:B------:R-:W-:Y:S02]  /*14c0*/  VOTE.ANY R20, PT, !P2 ;  /* 0x0000000000147806 */ /* 0x000fe400050e0100 */
[----:B------:R-:W-:Y:S02]  /*14d0*/  LOP3.LUT R23, R23, 0x1, RZ, 0xc0, !PT ;  /* 0x0000000117177812 */ /* 0x000fe400078ec0ff */
[----:B------:R-:W-:Y:S02]  /*14e0*/  LOP3.LUT R19, R19, R20, R24, 0x60, !PT ;  /* 0x0000001413137212 */ /* 0x000fe400078e6018 */
[----:B------:R-:W-:Y:S02]  /*14f0*/  ISETP.NE.U32.AND P2, PT, R23, 0x1, PT ;  /* 0x000000011700780c */ /* 0x000fe40003f45070 */
[----:B------:R-:W-:Y:S02]  /*1500*/  VOTE.ANY R20, PT, !P1 ;  /* 0x0000000000147806 */ /* 0x000fe400048e0100 */
[----:B------:R-:W-:-:S02]  /*1510*/  LOP3.LUT R57, R57, 0xff, RZ, 0xc0, !PT ;  /* 0x000000ff39397812 */ /* 0x000fc400078ec0ff */
[----:B------:R-:W-:Y:S01]  /*1520*/  LOP3.LUT R19, R19, R20, R22, 0x60, !PT ;  /* 0x0000001413137212 */ /* 0x000fe200078e6016 */
[----:B------:R-:W-:Y:S01]  /*1530*/  VIADD R20, R25, 0xffffffff ;  /* 0xffffffff19147836 */ /* 0x000fe20000000000 */
[----:B------:R-:W-:Y:S01]  /*1540*/  VOTE.ANY R22, PT, !P3 ;  /* 0x0000000000167806 */ /* 0x000fe200058e0100 */
[----:B0-----:R-:W1:Y:S03]  /*1550*/  FLO.U32.SH R16, R16 ;  /* 0x0000001000107300 */ /* 0x001e6600000e0400 */
[----:B------:R-:W-:Y:S01]  /*1560*/  LOP3.LUT R19, R19, R22, R20, 0x60, !PT ;  /* 0x0000001613137212 */ /* 0x000fe200078e6014 */
[----:B------:R-:W-:Y:S01]  /*1570*/  VIADD R20, R23, 0xffffffff ;  /* 0xffffffff17147836 */ /* 0x000fe20000000000 */
[----:B------:R-:W-:-:S04]  /*1580*/  VOTE.ANY R22, PT, !P2 ;  /* 0x0000000000167806 */ /* 0x000fc800050e0100 */
[----:B------:R-:W-:Y:S01]  /*1590*/  LOP3.LUT R28, R19, R22, R20, 0x60, !PT ;  /* 0x00000016131c7212 */ /* 0x000fe200078e6014 */
[----:B------:R-:W-:-:S03]  /*15a0*/  IMAD.IADD R19, R15, 0x1, R57 ;  /* 0x000000010f137824 */ /* 0x000fc600078e0239 */
[----:B------:R-:W-:Y:S01]  /*15b0*/  LOP3.LUT P1, R35, R17, RZ, R28, 0xa0, !PT ;  /* 0x000000ff11237212 */ /* 0x000fe2000782a01c */
[----:B-1----:R0:W1:Y:S01]  /*15c0*/  SHFL.IDX PT, R20, R47, R16, 0x1f ;  /* 0x00001f102f147589 */ /* 0x00206200000e0000 */
[----:B------:R-:W-:-:S11]  /*15d0*/  LEA R22, R19, UR8, 0x2 ;  /* 0x0000000813167c11 */ /* 0x000fd6000f8e10ff */
[----:B0-----:R-:W-:Y:S05]  /*15e0*/  @P1 BRA `(.L_x_10) ;  /* 0x0000000000081947 */ /* 0x001fea0003800000 */
[----:B------:R-:W0:Y:S02]  /*15f0*/  POPC R47, R28 ;  /* 0x0000001c002f7309 */ /* 0x000e240000000000 */
[----:B0-----:R0:W2:Y:S02]  /*1600*/  ATOMS.ADD R47, [R22], R47 ;  /* 0x0000002f162f738c */ /* 0x0010a40000000000 */
.L_x_10:
[----:B------:R-:W-:Y:S05]  /*1610*/  BSYNC.RECONVERGENT B0 ;  /* 0x0000000000007941 */ /* 0x000fea0003800200 */
.L_x_9:
[--C-:B------:R-:W-:Y:S01]  /*1620*/  SHF.R.U32.HI R16, RZ, R14, R9.reuse ;  /* 0x0000000eff107219 */ /* 0x100fe20000011609 */
[----:B------:R-:W-:Y:S01]  /*1630*/  BSSY.RECONVERGENT B0, `(.L_x_11) ;  /* 0x000003a000007945 */ /* 0x000fe20003800200 */
[--C-:B------:R-:W-:Y:S02]  /*1640*/  SHF.R.U32.HI R58, RZ, R13, R9.reuse ;  /* 0x0000000dff3a7219 */ /* 0x100fe40000011609 */
[----:B------:R-:W-:Y:S02]  /*1650*/  LOP3.LUT R19, R16, 0x1, RZ, 0xc0, !PT ;  /* 0x0000000110137812 */ /* 0x000fe400078ec0ff */
[----:B------:R-:W-:Y:S02]  /*1660*/  LOP3.LUT R16, R58, 0x1, RZ, 0xc0, !PT ;  /* 0x000000013a107812 */ /* 0x000fe400078ec0ff */
[C---:B------:R-:W-:Y:S01]  /*1670*/  ISETP.NE.U32.AND P2, PT, R19.reuse, 0x1, PT ;  /* 0x000000011300780c */ /* 0x040fe20003f45070 */
[----:B------:R-:W-:Y:S01]  /*1680*/  VIADD R19, R19, 0xffffffff ;  /* 0xffffffff13137836 */ /* 0x000fe20000000000 */
[----:B0-----:R-:W-:-:S02]  /*1690*/  SHF.R.U32.HI R22, RZ, R18, R9 ;  /* 0x00000012ff167219 */ /* 0x001fc40000011609 */
[C---:B------:R-:W-:Y:S01]  /*16a0*/  ISETP.NE.U32.AND P1, PT, R16.reuse, 0x1, PT ;  /* 0x000000011000780c */ /* 0x040fe20003f25070 */
[----:B------:R-:W-:Y:S01]  /*16b0*/  VIADD R16, R16, 0xffffffff ;  /* 0xffffffff10107836 */ /* 0x000fe20000000000 */
[----:B------:R-:W-:Y:S02]  /*16c0*/  LOP3.LUT R23, R22, 0x1, RZ, 0xc0, !PT ;  /* 0x0000000116177812 */ /* 0x000fe400078ec0ff */
[--C-:B------:R-:W-:Y:S02]  /*16d0*/  SHF.R.U32.HI R24, RZ, R42, R9.reuse ;  /* 0x0000002aff187219 */ /* 0x100fe40000011609 */
[----:B------:R-:W-:Y:S02]  /*16e0*/  SHF.R.U32.HI R25, RZ, R44, R9 ;  /* 0x0000002cff197219 */ /* 0x000fe40000011609 */
[----:B------:R-:W-:Y:S02]  /*16f0*/  LOP3.LUT R24, R24, 0x1, RZ, 0xc0, !PT ;  /* 0x0000000118187812 */ /* 0x000fe400078ec0ff */
[----:B------:R-:W-:-:S02]  /*1700*/  VOTE.ANY R22, PT, !P2 ;  /* 0x0000000000167806 */ /* 0x000fc400050e0100 */
[C---:B------:R-:W-:Y:S01]  /*1710*/  ISETP.NE.U32.AND P2, PT, R23.reuse, 0x1, PT ;  /* 0x000000011700780c */ /* 0x040fe20003f45070 */
[----:B------:R-:W-:Y:S01]  /*1720*/  VIADD R23, R23, 0xffffffff ;  /* 0xffffffff17177836 */ /* 0x000fe20000000000 */
[----:B------:R-:W-:Y:S02]  /*1730*/  LOP3.LUT R22, R22, R19, RZ, 0x3c, !PT ;  /* 0x0000001316167212 */ /* 0x000fe400078e3cff */
[----:B------:R-:W-:Y:S02]  /*1740*/  VOTE.ANY R19, PT, !P1 ;  /* 0x0000000000137806 */ /* 0x000fe400048e0100 */
[----:B------:R-:W-:Y:S02]  /*1750*/  ISETP.NE.U32.AND P1, PT, R24, 0x1, PT ;  /* 0x000000011800780c */ /* 0x000fe40003f25070 */
[----:B------:R-:W-:Y:S02]  /*1760*/  LOP3.LUT R16, R22, R19, R16, 0x60, !PT ;  /* 0x0000001316107212 */ /* 0x000fe400078e6010 */
[----:B------:R-:W-:-:S02]  /*1770*/  LOP3.LUT R25, R25, 0x1, RZ, 0xc0, !PT ;  /* 0x0000000119197812 */ /* 0x000fc400078ec0ff */
[----:B------:R-:W-:Y:S02]  /*1780*/  SHF.R.U32.HI R22, RZ, R46, R9 ;  /* 0x0000002eff167219 */ /* 0x000fe40000011609 */
[----:B------:R-:W-:Y:S02]  /*1790*/  VOTE.ANY R19, PT, !P2 ;  /* 0x0000000000137806 */ /* 0x000fe400050e0100 */
[----:B------:R-:W-:Y:S02]  /*17a0*/  ISETP.NE.U32.AND P2, PT, R25, 0x1, PT ;  /* 0x000000011900780c */ /* 0x000fe40003f45070 */
[----:B------:R-:W-:Y:S01]  /*17b0*/  LOP3.LUT R16, R16, R19, R23, 0x60, !PT ;  /* 0x0000001310107212 */ /* 0x000fe200078e6017 */
[----:B------:R-:W-:Y:S01]  /*17c0*/  VIADD R19, R24, 0xffffffff ;  /* 0xffffffff18137836 */ /* 0x000fe20000000000 */
[----:B------:R-:W-:Y:S02]  /*17d0*/  LOP3.LUT R26, R22, 0x1, RZ, 0xc0, !PT ;  /* 0x00000001161a7812 */ /* 0x000fe400078ec0ff */
[----:B------:R-:W-:-:S02]  /*17e0*/  SHF.R.U32.HI R23, RZ, R52, R9 ;  /* 0x00000034ff177219 */ /* 0x000fc40000011609 */
[----:B------:R-:W-:Y:S02]  /*17f0*/  VOTE.ANY R22, PT, !P1 ;  /* 0x0000000000167806 */ /* 0x000fe400048e0100 */
[C---:B------:R-:W-:Y:S01]  /*1800*/  ISETP.NE.U32.AND P1, PT, R26.reuse, 0x1, PT ;  /* 0x000000011a00780c */ /* 0x040fe20003f25070 */
[----:B------:R-:W-:Y:S01]  /*1810*/  VIADD R26, R26, 0xffffffff ;  /* 0xffffffff1a1a7836 */ /* 0x000fe20000000000 */
[----:B------:R-:W-:Y:S02]  /*1820*/  LOP3.LUT R24, R23, 0x1, RZ, 0xc0, !PT ;  /* 0x0000000117187812 */ /* 0x000fe400078ec0ff */
[----:B------:R-:W-:Y:S02]  /*1830*/  SHF.R.U32.HI R27, RZ, R48, R9 ;  /* 0x00000030ff1b7219 */ /* 0x000fe40000011609 */
[C---:B------:R-:W-:Y:S01]  /*1840*/  ISETP.NE.U32.AND P3, PT, R24.reuse, 0x1, PT ;  /* 0x000000011800780c */ /* 0x040fe20003f65070 */
[----:B------:R-:W-:Y:S01]  /*1850*/  VIADD R24, R24, 0xffffffff ;  /* 0xffffffff18187836 */ /* 0x000fe20000000000 */
[----:B------:R-:W-:Y:S01]  /*1860*/  LOP3.LUT R19, R16, R22, R19, 0x60, !PT ;  /* 0x0000001610137212 */ /* 0x000fe200078e6013 */
[----:B------:R-:W-:Y:S01]  /*1870*/  VIADD R22, R25, 0xffffffff ;  /* 0xffffffff19167836 */ /* 0x000fe20000000000 */
[----:B------:R-:W-:Y:S01]  /*1880*/  LOP3.LUT R27, R27, 0x1, RZ, 0xc0, !PT ;  /* 0x000000011b1b7812 */ /* 0x000fe200078ec0ff */
[----:B------:R-:W0:Y:S01]  /*1890*/  BREV R16, R28 ;  /* 0x0000001c00107301 */ /* 0x000e220000000000 */
[----:B------:R-:W-:-:S02]  /*18a0*/  VOTE.ANY R23, PT, !P2 ;  /* 0x0000000000177806 */ /* 0x000fc400050e0100 */
[----:B------:R-:W-:Y:S02]  /*18b0*/  ISETP.NE.U32.AND P2, PT, R27, 0x1, PT ;  /* 0x000000011b00780c */ /* 0x000fe40003f45070 */
[----:B------:R-:W-:Y:S02]  /*18c0*/  LOP3.LUT R19, R19, R23, R22, 0x60, !PT ;  /* 0x0000001713137212 */ /* 0x000fe400078e6016 */
[----:B------:R-:W-:Y:S02]  /*18d0*/  VOTE.ANY R22, PT, !P1 ;  /* 0x0000000000167806 */ /* 0x000fe400048e0100 */
[----:B------:R-:W-:Y:S02]  /*18e0*/  LOP3.LUT R58, R58, 0xff, RZ, 0xc0, !PT ;  /* 0x000000ff3a3a7812 */ /* 0x000fe400078ec0ff */
[----:B------:R-:W-:Y:S02]  /*18f0*/  LOP3.LUT R19, R19, R22, R26, 0x60, !PT ;  /* 0x0000001613137212 */ /* 0x000fe400078e601a */
[----:B------:R-:W-:Y:S01]  /*1900*/  VOTE.ANY R22, PT, !P3 ;  /* 0x0000000000167806 */ /* 0x000fe200058e0100 */
[----:B0-----:R-:W2:Y:S02]  /*1910*/  FLO.U32.SH R16, R16 ;  /* 0x0000001000107300 */ /* 0x001ea400000e0400 */
[----:B------:R-:W-:-:S02]  /*1920*/  VOTE.ANY R23, PT, !P2 ;  /* 0x0000000000177806 */ /* 0x000fc400050e0100 */
[----:B------:R-:W-:Y:S01]  /*1930*/  LOP3.LUT R19, R19, R22, R24, 0x60, !PT ;  /* 0x0000001613137212 */ /* 0x000fe200078e6018 */
[----:B------:R-:W-:-:S05]  /*1940*/  VIADD R22, R27, 0xffffffff ;  /* 0xffffffff1b167836 */ /* 0x000fca0000000000 */
[----:B------:R-:W-:Y:S01]  /*1950*/  LOP3.LUT R28, R19, R23, R22, 0x60, !PT ;  /* 0x00000017131c7212 */ /* 0x000fe200078e6016 */
[----:B------:R-:W-:-:S03]  /*1960*/  IMAD.IADD R19, R15, 0x1, R58 ;  /* 0x000000010f137824 */ /* 0x000fc600078e023a */
[----:B------:R-:W-:Y:S01]  /*1970*/  LOP3.LUT P1, R34, R17, RZ, R28, 0xa0, !PT ;  /* 0x000000ff11227212 */ /* 0x000fe2000782a01c */
[----:B--2---:R0:W2:Y:S01]  /*1980*/  SHFL.IDX PT, R22, R47, R16, 0x1f ;  /* 0x00001f102f167589 */ /* 0x0040a200000e0000 */
[----:B------:R-:W-:-:S11]  /*1990*/  LEA R24, R19, UR8, 0x2 ;  /* 0x0000000813187c11 */ /* 0x000fd6000f8e10ff */
[----:B0-----:R-:W-:Y:S05]  /*19a0*/  @P1 BRA `(.L_x_12) ;  /* 0x0000000000081947 */ /* 0x001fea0003800000 */
[----:B------:R-:W0:Y:S02]  /*19b0*/  POPC R47, R28 ;  /* 0x0000001c002f7309 */ /* 0x000e240000000000 */
[----:B0-----:R0:W3:Y:S02]  /*19c0*/  ATOMS.ADD R47, [R24], R47 ;  /* 0x0000002f182f738c */ /* 0x0010e40000000000 */
.L_x_12:
[----:B------:R-:W-:Y:S05]  /*19d0*/  BSYNC.RECONVERGENT B0 ;  /* 0x0000000000007941 */ /* 0x000fea0003800200 */
.L_x_11:
[--C-:B------:R-:W-:Y:S01]  /*19e0*/  SHF.R.U32.HI R16, RZ, R14, R8.reuse ;  /* 0x0000000eff107219 */ /* 0x100fe20000011608 */
        /* <DEDUP_REMOVED lines=13> */
[----:B0-----:R-:W-:-:S02]  /*1ac0*/  VOTE.ANY R24, PT, !P2 ;  /* 0x0000000000187806 */ /* 0x001fc400050e0100 */
[C---:B------:R-:W-:Y:S01]  /*1ad0*/  ISETP.NE.U32.AND P2, PT, R23.reuse, 0x1, PT ;  /* 0x000000011700780c */ /* 0x040fe20003f45070 */
[----:B------:R-:W-:Y:S01]  /*1ae0*/  VIADD R23, R23, 0xffffffff ;  /* 0xffffffff17177836 */ /* 0x000fe20000000000 */
[----:B------:R-:W-:Y:S02]  /*1af0*/  LOP3.LUT R24, R24, R19, RZ, 0x3c, !PT ;  /* 0x0000001318187212 */ /* 0x000fe400078e3cff */
[----:B------:R-:W-:Y:S02]  /*1b00*/  VOTE.ANY R19, PT, !P1 ;  /* 0x0000000000137806 */ /* 0x000fe400048e0100 */
[C---:B------:R-:W-:Y:S01]  /*1b10*/  ISETP.NE.U32.AND P1, PT, R25.reuse, 0x1, PT ;  /* 0x000000011900780c */ /* 0x040fe20003f25070 */
[----:B------:R-:W-:Y:S01]  /*1b20*/  VIADD R25, R25, 0xffffffff ;  /* 0xffffffff19197836 */ /* 0x000fe20000000000 */
[----:B------:R-:W-:Y:S02]  /*1b30*/  LOP3.LUT R16, R24, R19, R16, 0x60, !PT ;  /* 0x0000001318107212 */ /* 0x000fe400078e6010 */
        /* <DEDUP_REMOVED lines=25> */
[----:B0-----:R-:W3:Y:S03]  /*1cd0*/  FLO.U32.SH R16, R16 ;  /* 0x0000001000107300 */ /* 0x001ee600000e0400 */
[----:B------:R-:W-:Y:S01]  /*1ce0*/  LOP3.LUT R19, R19, R23, R24, 0x60, !PT ;  /* 0x0000001713137212 */ /* 0x000fe200078e6018 */
[----:B------:R-:W-:Y:S01]  /*1cf0*/  VIADD R24, R25, 0xffffffff ;  /* 0xffffffff19187836 */ /* 0x000fe20000000000 */
[----:B------:R-:W-:-:S04]  /*1d00*/  VOTE.ANY R23, PT, !P2 ;  /* 0x0000000000177806 */ /* 0x000fc800050e0100 */
[----:B------:R-:W-:Y:S01]  /*1d10*/  LOP3.LUT R30, R19, R23, R24, 0x60, !PT ;  /* 0x00000017131e7212 */ /* 0x000fe200078e6018 */
[----:B------:R-:W-:-:S03]  /*1d20*/  IMAD.IADD R19, R15, 0x1, R59 ;  /* 0x000000010f137824 */ /* 0x000fc600078e023b */
[----:B------:R-:W-:Y:S01]  /*1d30*/  LOP3.LUT P1, R37, R17, RZ, R30, 0xa0, !PT ;  /* 0x000000ff11257212 */ /* 0x000fe2000782a01e */
[----:B---3--:R0:W3:Y:S01]  /*1d40*/  SHFL.IDX PT, R23, R47, R16, 0x1f ;  /* 0x00001f102f177589 */ /* 0x0080e200000e0000 */
[----:B------:R-:W-:-:S11]  /*1d50*/  LEA R24, R19, UR8, 0x2 ;  /* 0x0000000813187c11 */ /* 0x000fd6000f8e10ff */
[----:B0-----:R-:W-:Y:S05]  /*1d60*/  @P1 BRA `(.L_x_14) ;  /* 0x0000000000081947 */ /* 0x001fea0003800000 */
[----:B------:R-:W0:Y:S02]  /*1d70*/  POPC R47, R30 ;  /* 0x0000001e002f7309 */ /* 0x000e240000000000 */
[----:B0-----:R0:W4:Y:S02]  /*1d80*/  ATOMS.ADD R47, [R24], R47 ;  /* 0x0000002f182f738c */ /* 0x0011240000000000 */
.L_x_14:
[----:B------:R-:W-:Y:S05]  /*1d90*/  BSYNC.RECONVERGENT B0 ;  /* 0x0000000000007941 */ /* 0x000fea0003800200 */
.L_x_13:
        /* <DEDUP_REMOVED lines=47> */
[----:B0-----:R-:W4:Y:S02]  /*2090*/  FLO.U32.SH R16, R16 ;  /* 0x0000001000107300 */ /* 0x001f2400000e0400 */
[----:B------:R-:W-:-:S02]  /*20a0*/  VOTE.ANY R25, PT, !P2 ;  /* 0x0000000000197806 */ /* 0x000fc400050e0100 */
[----:B------:R-:W-:Y:S01]  /*20b0*/  LOP3.LUT R19, R19, R24, R26, 0x60, !PT ;  /* 0x0000001813137212 */ /* 0x000fe200078e601a */
[----:B------:R-:W-:-:S05]  /*20c0*/  VIADD R24, R29, 0xffffffff ;  /* 0xffffffff1d187836 */ /* 0x000fca0000000000 */
[----:B------:R-:W-:Y:S01]  /*20d0*/  LOP3.LUT R30, R19, R25, R24, 0x60, !PT ;  /* 0x00000019131e7212 */ /* 0x000fe200078e6018 */
[----:B------:R-:W-:-:S03]  /*20e0*/  IMAD.IADD R19, R15, 0x1, R60 ;  /* 0x000000010f137824 */ /* 0x000fc600078e023c */
[----:B------:R-:W-:Y:S01]  /*20f0*/  LOP3.LUT P1, R38, R17, RZ, R30, 0xa0, !PT ;  /* 0x000000ff11267212 */ /* 0x000fe2000782a01e */
[----:B----4-:R0:W4:Y:S01]  /*2100*/  SHFL.IDX PT, R24, R47, R16, 0x1f ;  /* 0x00001f102f187589 */ /* 0x01012200000e0000 */
[----:B------:R-:W-:-:S11]  /*2110*/  LEA R26, R19, UR8, 0x2 ;  /* 0x00000008131a7c11 */ /* 0x000fd6000f8e10ff */
[----:B0-----:R-:W-:Y:S05]  /*2120*/  @P1 BRA `(.L_x_16) ;  /* 0x0000000000081947 */ /* 0x001fea0003800000 */
[----:B------:R-:W0:Y:S02]  /*2130*/  POPC R47, R30 ;  /* 0x0000001e002f7309 */ /* 0x000e240000000000 */
[----:B0-----:R0:W0:Y:S02]  /*2140*/  ATOMS.ADD R47, [R26], R47 ;  /* 0x0000002f1a2f738c */ /* 0x0010240000000000 */
.L_x_16:
[----:B------:R-:W-:Y:S05]  /*2150*/  BSYNC.RECONVERGENT B0 ;  /* 0x0000000000007941 */ /* 0x000fea0003800200 */
.L_x_15:
        /* <DEDUP_REMOVED lines=47> */
[----:B0-----:R-:W0:Y:S03]  /*2450*/  FLO.U32.SH R16, R16 ;  /* 0x0000001000107300 */ /* 0x001e2600000e0400 */
[----:B------:R-:W-:Y:S01]  /*2460*/  LOP3.LUT R19, R19, R25, R26, 0x60, !PT ;  /* 0x0000001913137212 */ /* 0x000fe200078e601a */
[----:B------:R-:W-:Y:S01]  /*2470*/  VIADD R26, R27, 0xffffffff ;  /* 0xffffffff1b1a7836 */ /* 0x000fe20000000000 */
[----:B------:R-:W-:-:S04]  /*2480*/  VOTE.ANY R25, PT, !P2 ;  /* 0x0000000000197806 */ /* 0x000fc800050e0100 */
[----:B------:R-:W-:Y:S01]  /*2490*/  LOP3.LUT R32, R19, R25, R26, 0x60, !PT ;  /* 0x0000001913207212 */ /* 0x000fe200078e601a */
[----:B------:R-:W-:-:S03]  /*24a0*/  IMAD.IADD R19, R15, 0x1, R61 ;  /* 0x000000010f137824 */ /* 0x000fc600078e023d */
[----:B------:R-:W-:Y:S01]  /*24b0*/  LOP3.LUT P1, R39, R17, RZ, R32, 0xa0, !PT ;  /* 0x000000ff11277212 */ /* 0x000fe2000782a020 */
[----:B0-----:R0:W0:Y:S01]  /*24c0*/  SHFL.IDX PT, R25, R47, R16, 0x1f ;  /* 0x00001f102f197589 */ /* 0x00102200000e0000 */
[----:B------:R-:W-:-:S11]  /*24d0*/  LEA R26, R19, UR8, 0x2 ;  /* 0x00000008131a7c11 */ /* 0x000fd6000f8e10ff */
[----:B------:R-:W-:Y:S05]  /*24e0*/  @P1 BRA `(.L_x_18) ;  /* 0x0000000000081947 */ /* 0x000fea0003800000 */
[----:B0-----:R-:W0:Y:S02]  /*24f0*/  POPC R47, R32 ;  /* 0x00000020002f7309 */ /* 0x001e240000000000 */
[----:B0-----:R0:W0:Y:S02]  /*2500*/  ATOMS.ADD R47, [R26], R47 ;  /* 0x0000002f1a2f738c */ /* 0x0010240000000000 */
.L_x_18:
[----:B------:R-:W-:Y:S05]  /*2510*/  BSYNC.RECONVERGENT B0 ;  /* 0x0000000000007941 */ /* 0x000fea0003800200 */
.L_x_17:
        /* <DEDUP_REMOVED lines=47> */
[----:B0-----:R-:W0:Y:S02]  /*2810*/  FLO.U32.SH R16, R16 ;  /* 0x0000001000107300 */ /* 0x001e2400000e0400 */
[----:B------:R-:W-:-:S02]  /*2820*/  VOTE.ANY R27, PT, !P2 ;  /* 0x00000000001b7806 */ /* 0x000fc400050e0100 */
[----:B------:R-:W-:Y:S01]  /*2830*/  LOP3.LUT R19, R19, R26, R28, 0x60, !PT ;  /* 0x0000001a13137212 */ /* 0x000fe200078e601c */
[----:B------:R-:W-:-:S05]  /*2840*/  VIADD R26, R31, 0xffffffff ;  /* 0xffffffff1f1a7836 */ /* 0x000fca0000000000 */
        /* <DEDUP_REMOVED lines=8> */
.L_x_20:
[----:B------:R-:W-:Y:S05]  /*28d0*/  BSYNC.RECONVERGENT B0 ;  /* 0x0000000000007941 */ /* 0x000fea0003800200 */
.L_x_19:
        /* <DEDUP_REMOVED lines=59> */
.L_x_22:
[----:B------:R-:W-:Y:S05]  /*2c90*/  BSYNC.RECONVERGENT B0 ;  /* 0x0000000000007941 */ /* 0x000fea0003800200 */
.L_x_21:
        /* <DEDUP_REMOVED lines=41> */
[C---:B------:R-:W-:Y:S01]  /*2f30*/  ISETP.NE.U32.AND P2, PT, R36.reuse, 0x1, PT ;  /* 0x000000012400780c */ /* 0x040fe20003f45070 */
[----:B------:R-:W-:Y:S01]  /*2f40*/  VIADD R36, R36, 0xffffffff ;  /* 0xffffffff24247836 */ /* 0x000fe20000000000 */
[----:B------:R-:W-:Y:S02]  /*2f50*/  LOP3.LUT R19, R19, R29, R28, 0x60, !PT ;  /* 0x0000001d13137212 */ /* 0x000fe400078e601c */
[----:B------:R-:W-:Y:S02]  /*2f60*/  VOTE.ANY R28, PT, !P1 ;  /* 0x00000000001c7806 */ /* 0x000fe400048e0100 */
[----:B------:R-:W-:Y:S02]  /*2f70*/  LOP3.LUT R64, R64, 0xff, RZ, 0xc0, !PT ;  /* 0x000000ff40407812 */ /* 0x000fe400078ec0ff */
[----:B------:R-:W-:Y:S02]  /*2f80*/  LOP3.LUT R19, R19, R28, R32, 0x60, !PT ;  /* 0x0000001c13137212 */ /* 0x000fe400078e6020 */
[----:B------:R-:W-:Y:S01]  /*2f90*/  VOTE.ANY R28, PT, !P3 ;  /* 0x00000000001c7806 */ /* 0x000fe200058e0100 */
[----:B------:R-:W-:Y:S01]  /*2fa0*/  IMAD.IADD R29, R15, 0x1, R64 ;  /* 0x000000010f1d7824 */ /* 0x000fe200078e0240 */
[----:B0-----:R-:W0:Y:S02]  /*2fb0*/  FLO.U32.SH R16, R16 ;  /* 0x0000001000107300 */ /* 0x001e2400000e0400 */
[----:B------:R-:W-:-:S02]  /*2fc0*/  LOP3.LUT R19, R19, R28, R30, 0x60, !PT ;  /* 0x0000001c13137212 */ /* 0x000fc400078e601e */
[----:B------:R-:W-:Y:S02]  /*2fd0*/  VOTE.ANY R28, PT, !P2 ;  /* 0x00000000001c7806 */ /* 0x000fe400050e0100 */
[----:B------:R-:W-:Y:S02]  /*2fe0*/  LEA R30, R29, UR8, 0x2 ;  /* 0x000000081d1e7c11 */ /* 0x000fe4000f8e10ff */
[----:B------:R-:W-:-:S04]  /*2ff0*/  LOP3.LUT R54, R19, R28, R36, 0x60, !PT ;  /* 0x0000001c13367212 */ /* 0x000fc800078e6024 */
[----:B------:R-:W-:Y:S01]  /*3000*/  LOP3.LUT P1, R19, R17, RZ, R54, 0xa0, !PT ;  /* 0x000000ff11137212 */ /* 0x000fe2000782a036 */
[----:B0-----:R0:W0:-:S12]  /*3010*/  SHFL.IDX PT, R28, R47, R16, 0x1f ;  /* 0x00001f102f1c7589 */ /* 0x00101800000e0000 */
[----:B------:R-:W-:Y:S05]  /*3020*/  @P1 BRA `(.L_x_24) ;  /* 0x0000000000081947 */ /* 0x000fea0003800000 */
[----:B0-----:R-:W0:Y:S02]  /*3030*/  POPC R47, R54 ;  /* 0x00000036002f7309 */ /* 0x001e240000000000 */
[----:B0-----:R0:W0:Y:S02]  /*3040*/  ATOMS.ADD R47, [R30], R47 ;  /* 0x0000002f1e2f738c */ /* 0x0010240000000000 */
.L_x_24:
[----:B------:R-:W-:Y:S05]  /*3050*/  BSYNC.RECONVERGENT B0 ;  /* 0x0000000000007941 */ /* 0x000fea0003800200 */
.L_x_23:
        /* <DEDUP_REMOVED lines=22> */
[--C-:B------:R-:W-:Y:S02]  /*31c0*/  SHF.R.U32.HI R30, RZ, R46, R2.reuse ;  /* 0x0000002eff1e7219 */ /* 0x100fe40000011602 */
[----:B------:R-:W-:Y:S02]  /*31d0*/  VOTE.ANY R29, PT, !P2 ;  /* 0x00000000001d7806 */ /* 0x000fe400050e0100 */
[C---:B------:R-:W-:Y:S01]  /*31e0*/  ISETP.NE.U32.AND P2, PT, R36.reuse, 0x1, PT ;  /* 0x000000012400780c */ /* 0x040fe20003f45070 */
[----:B------:R-:W-:Y:S01]  /*31f0*/  VIADD R36, R36, 0xffffffff ;  /* 0xffffffff24247836 */ /* 0x000fe20000000000 */
[----:B------:R-:W-:Y:S01]  /*3200*/  LOP3.LUT R16, R16, R29, R31, 0x60, !PT ;  /* 0x0000001d10107212 */ /* 0x000fe200078e601f */
[----:B------:R-:W-:Y:S01]  /*3210*/  VIADD R29, R32, 0xffffffff ;  /* 0xffffffff201d7836 */ /* 0x000fe20000000000 */
[----:B------:R-:W-:Y:S02]  /*3220*/  LOP3.LUT R31, R30, 0x1, RZ, 0xc0, !PT ;  /* 0x000000011e1f7812 */ /* 0x000fe400078ec0ff */
[----:B------:R-:W-:-:S02]  /*3230*/  SHF.R.U32.HI R43, RZ, R52, R2 ;  /* 0x00000034ff2b7219 */ /* 0x000fc40000011602 */
[----:B------:R-:W-:Y:S02]  /*3240*/  VOTE.ANY R30, PT, !P1 ;  /* 0x00000000001e7806 */ /* 0x000fe400048e0100 */
[----:B------:R-:W-:Y:S02]  /*3250*/  ISETP.NE.U32.AND P1, PT, R31, 0x1, PT ;  /* 0x000000011f00780c */ /* 0x000fe40003f25070 */
[----:B------:R-:W-:Y:S02]  /*3260*/  LOP3.LUT R43, R43, 0x1, RZ, 0xc0, !PT ;  /* 0x000000012b2b7812 */ /* 0x000fe400078ec0ff */
[----:B------:R-:W-:Y:S02]  /*3270*/  SHF.R.U32.HI R32, RZ, R48, R2 ;  /* 0x00000030ff207219 */ /* 0x000fe40000011602 */
[----:B------:R-:W-:Y:S02]  /*3280*/  LOP3.LUT R29, R16, R30, R29, 0x60, !PT ;  /* 0x0000001e101d7212 */ /* 0x000fe400078e601d */
[----:B------:R-:W-:Y:S01]  /*3290*/  ISETP.NE.U32.AND P3, PT, R43, 0x1, PT ;  /* 0x000000012b00780c */ /* 0x000fe20003f65070 */
[----:B------:R-:W0:Y:S01]  /*32a0*/  BREV R16, R54 ;  /* 0x0000003600107301 */ /* 0x000e220000000000 */
[----:B------:R-:W-:-:S02]  /*32b0*/  VOTE.ANY R30, PT, !P2 ;  /* 0x00000000001e7806 */ /* 0x000fc400050e0100 */
[----:B------:R-:W-:Y:S02]  /*32c0*/  LOP3.LUT R32, R32, 0x1, RZ, 0xc0, !PT ;  /* 0x0000000120207812 */ /* 0x000fe400078ec0ff */
[----:B------:R-:W-:Y:S01]  /*32d0*/  LOP3.LUT R29, R29, R30, R36, 0x60, !PT ;  /* 0x0000001e1d1d7212 */ /* 0x000fe200078e6024 */
[----:B------:R-:W-:Y:S01]  /*32e0*/  VIADD R30, R31, 0xffffffff ;  /* 0xffffffff1f1e7836 */ /* 0x000fe20000000000 */
[C---:B------:R-:W-:Y:S01]  /*32f0*/  ISETP.NE.U32.AND P2, PT, R32.reuse, 0x1, PT ;  /* 0x000000012000780c */ /* 0x040fe20003f45070 */
[----:B------:R-:W-:Y:S01]  /*3300*/  VIADD R32, R32, 0xffffffff ;  /* 0xffffffff20207836 */ /* 0x000fe20000000000 */
[----:B------:R-:W-:Y:S02]  /*3310*/  VOTE.ANY R31, PT, !P1 ;  /* 0x00000000001f7806 */ /* 0x000fe400048e0100 */
[----:B------:R-:W-:Y:S02]  /*3320*/  LOP3.LUT R75, R75, 0xff, RZ, 0xc0, !PT ;  /* 0x000000ff4b4b7812 */ /* 0x000fe400078ec0ff */
[----:B------:R-:W-:Y:S01]  /*3330*/  LOP3.LUT R29, R29, R31, R30, 0x60, !PT ;  /* 0x0000001f1d1d7212 */ /* 0x000fe200078e601e */
[----:B------:R-:W-:Y:S01]  /*3340*/  VIADD R30, R43, 0xffffffff ;  /* 0xffffffff2b1e7836 */ /* 0x000fe20000000000 */
[----:B------:R-:W-:Y:S01]  /*3350*/  VOTE.ANY R31, PT, !P3 ;  /* 0x00000000001f7806 */ /* 0x000fe200058e0100 */
[----:B0-----:R-:W0:Y:S03]  /*3360*/  FLO.U32.SH R16, R16 ;  /* 0x0000001000107300 */ /* 0x001e2600000e0400 */
[----:B------:R-:W-:-:S02]  /*3370*/  LOP3.LUT R29, R29, R31, R30, 0x60, !PT ;  /* 0x0000001f1d1d7212 */ /* 0x000fc400078e601e */
        /* <DEDUP_REMOVED lines=9> */
.L_x_26:
[----:B------:R-:W-:Y:S05]  /*3410*/  BSYNC.RECONVERGENT B0 ;  /* 0x0000000000007941 */ /* 0x000fea0003800200 */
.L_x_25:
        /* <DEDUP_REMOVED lines=18> */
[----:B------:R-:W-:Y:S02]  /*3540*/  ISETP.NE.U32.AND P1, PT, R36, 0x1, PT ;  /* 0x000000012400780c */ /* 0x000fe40003f25070 */
[----:B------:R-:W-:Y:S01]  /*3550*/  LOP3.LUT R16, R30, R31, R16, 0x60, !PT ;  /* 0x0000001f1e107212 */ /* 0x000fe200078e6010 */
[----:B------:R-:W-:Y:S01]  /*3560*/  VIADD R31, R32, 0xffffffff ;  /* 0xffffffff201f7836 */ /* 0x000fe20000000000 */
[----:B------:R-:W-:-:S02]  /*3570*/  LOP3.LUT R45, R45, 0x1, RZ, 0xc0, !PT ;  /* 0x000000012d2d7812 */ /* 0x000fc400078ec0ff */
[--C-:B------:R-:W-:Y:S02]  /*3580*/  SHF.R.U32.HI R32, RZ, R46, R0.reuse ;  /* 0x0000002eff207219 */ /* 0x100fe40000011600 */
[----:B------:R-:W-:Y:S02]  /*3590*/  VOTE.ANY R30, PT, !P2 ;  /* 0x00000000001e7806 */ /* 0x000fe400050e0100 */
[C---:B------:R-:W-:Y:S01]  /*35a0*/  ISETP.NE.U32.AND P2, PT, R45.reuse, 0x1, PT ;  /* 0x000000012d00780c */ /* 0x040fe20003f45070 */
[----:B------:R-:W-:Y:S01]  /*35b0*/  VIADD R45, R45, 0xffffffff ;  /* 0xffffffff2d2d7836 */ /* 0x000fe20000000000 */
[----:B------:R-:W-:Y:S02]  /*35c0*/  SHF.R.U32.HI R51, RZ, R52, R0 ;  /* 0x00000034ff337219 */ /* 0x000fe40000011600 */
[----:B------:R-:W-:Y:S02]  /*35d0*/  LOP3.LUT R32, R32, 0x1, RZ, 0xc0, !PT ;  /* 0x0000000120207812 */ /* 0x000fe400078ec0ff */
[----:B------:R-:W-:Y:S01]  /*35e0*/  LOP3.LUT R16, R16, R30, R31, 0x60, !PT ;  /* 0x0000001e10107212 */ /* 0x000fe200078e601f */
[----:B------:R-:W-:Y:S01]  /*35f0*/  VIADD R31, R36, 0xffffffff ;  /* 0xffffffff241f7836 */ /* 0x000fe20000000000 */
[----:B------:R-:W-:-:S02]  /*3600*/  VOTE.ANY R30, PT, !P1 ;  /* 0x00000000001e7806 */ /* 0x000fc400048e0100 */
[----:B------:R-:W-:Y:S02]  /*3610*/  ISETP.NE.U32.AND P1, PT, R32, 0x1, PT ;  /* 0x000000012000780c */ /* 0x000fe40003f25070 */
[----:B------:R-:W-:Y:S02]  /*3620*/  LOP3.LUT R51, R51, 0x1, RZ, 0xc0, !PT ;  /* 0x0000000133337812 */ /* 0x000fe400078ec0ff */
[----:B------:R-:W-:Y:S02]  /*3630*/  SHF.R.U32.HI R36, RZ, R48, R0 ;  /* 0x00000030ff247219 */ /* 0x000fe40000011600 */
[C---:B------:R-:W-:Y:S01]  /*3640*/  ISETP.NE.U32.AND P3, PT, R51.reuse, 0x1, PT ;  /* 0x000000013300780c */ /* 0x040fe20003f65070 */
[----:B------:R-:W-:Y:S01]  /*3650*/  VIADD R51, R51, 0xffffffff ;  /* 0xffffffff33337836 */ /* 0x000fe20000000000 */
[----:B------:R-:W-:Y:S02]  /*3660*/  LOP3.LUT R36, R36, 0x1, RZ, 0xc0, !PT ;  /* 0x0000000124247812 */ /* 0x000fe400078ec0ff */
[----:B------:R-:W-:-:S02]  /*3670*/  LOP3.LUT R16, R16, R30, R31, 0x60, !PT ;  /* 0x0000001e10107212 */ /* 0x000fc400078e601f */
[----:B------:R-:W-:Y:S01]  /*3680*/  VOTE.ANY R30, PT, !P2 ;  /* 0x00000000001e7806 */ /* 0x000fe200050e0100 */
[----:B------:R-:W0:Y:S01]  /*3690*/  BREV R31, R54 ;  /* 0x00000036001f7301 */ /* 0x000e220000000000 */
[----:B------:R-:W-:Y:S02]  /*36a0*/  ISETP.NE.U32.AND P2, PT, R36, 0x1, PT ;  /* 0x000000012400780c */ /* 0x000fe40003f45070 */
[----:B------:R-:W-:Y:S01]  /*36b0*/  LOP3.LUT R16, R16, R30, R45, 0x60, !PT ;  /* 0x0000001e10107212 */ /* 0x000fe200078e602d */
[----:B------:R-:W-:Y:S01]  /*36c0*/  VIADD R45, R32, 0xffffffff ;  /* 0xffffffff202d7836 */ /* 0x000fe20000000000 */
[----:B------:R-:W-:Y:S02]  /*36d0*/  VOTE.ANY R30, PT, !P1 ;  /* 0x00000000001e7806 */ /* 0x000fe400048e0100 */
[----:B------:R-:W-:Y:S02]  /*36e0*/  VOTE.ANY R32, PT, !P3 ;  /* 0x0000000000207806 */ /* 0x000fe400058e0100 */
[----:B------:R-:W-:Y:S01]  /*36f0*/  LOP3.LUT R16, R16, R30, R45, 0x60, !PT ;  /* 0x0000001e10107212 */ /* 0x000fe200078e602d */
[----:B------:R-:W-:Y:S01]  /*3700*/  VIADD R45, R36, 0xffffffff ;  /* 0xffffffff242d7836 */ /* 0x000fe20000000000 */
[----:B------:R-:W-:-:S02]  /*3710*/  LOP3.LUT R76, R76, 0xff, RZ, 0xc0, !PT ;  /* 0x000000ff4c4c7812 */ /* 0x000fc400078ec0ff */
[----:B------:R-:W-:Y:S02]  /*3720*/  LOP3.LUT R16, R16, R32, R51, 0x60, !PT ;  /* 0x0000002010107212 */ /* 0x000fe400078e6033 */
[----:B------:R-:W-:Y:S01]  /*3730*/  VOTE.ANY R32, PT, !P2 ;  /* 0x0000000000207806 */ /* 0x000fe200050e0100 */
[----:B0-----:R-:W0:Y:S03]  /*3740*/  FLO.U32.SH R30, R31 ;  /* 0x0000001f001e7300 */ /* 0x001e2600000e0400 */
[----:B------:R-:W-:-:S04]  /*3750*/  LOP3.LUT R16, R16, R32, R45, 0x60, !PT ;  /* 0x0000002010107212 */ /* 0x000fc800078e602d */
[----:B------:R-:W-:Y:S01]  /*3760*/  LOP3.LUT P1, R51, R17, RZ, R16, 0xa0, !PT ;  /* 0x000000ff11337212 */ /* 0x000fe2000782a010 */
[----:B0-----:R0:W0:-:S12]  /*3770*/  SHFL.IDX PT, R30, R47, R30, 0x1f ;  /* 0x00001f1e2f1e7589 */ /* 0x00101800000e0000 */
[----:B------:R-:W-:Y:S05]  /*3780*/  @P1 BRA `(.L_x_28) ;  /* 0x0000000000101947 */ /* 0x000fea0003800000 */
[----:B0-----:R-:W0:Y:S01]  /*3790*/  POPC R47, R16 ;  /* 0x00000010002f7309 */ /* 0x001e220000000000 */
[----:B------:R-:W-:-:S05]  /*37a0*/  IMAD.IADD R31, R15, 0x1, R76 ;  /* 0x000000010f1f7824 */ /* 0x000fca00078e024c */
[----:B------:R-:W-:-:S05]  /*37b0*/  LEA R32, R31, UR8, 0x2 ;  /* 0x000000081f207c11 */ /* 0x000fca000f8e10ff */
[----:B0-----:R0:W0:Y:S02]  /*37c0*/  ATOMS.ADD R47, [R32], R47 ;  /* 0x0000002f202f738c */ /* 0x0010240000000000 */
.L_x_28:
[----:B------:R-:W-:Y:S05]  /*37d0*/  BSYNC.RECONVERGENT B0 ;  /* 0x0000000000007941 */ /* 0x000fea0003800200 */
.L_x_27:
[--C-:B------:R-:W-:Y:S01]  /*37e0*/  SHF.R.U32.HI R31, RZ, R14, R49.reuse ;  /* 0x0000000eff1f7219 */ /* 0x100fe20000011631 */
[----:B------:R-:W-:Y:S01]  /*37f0*/  BSSY.RECONVERGENT B0, `(.L_x_29) ;  /* 0x000003a000007945 */ /* 0x000fe20003800200 */
[--C-:B------:R-:W-:Y:S02]  /*3800*/  SHF.R.U32.HI R78, RZ, R13, R49.reuse ;  /* 0x0000000dff4e7219 */ /* 0x100fe40000011631 */
[----:B0-----:R-:W-:Y:S02]  /*3810*/  LOP3.LUT R32, R31, 0x1, RZ, 0xc0, !PT ;  /* 0x000000011f207812 */ /* 0x001fe400078ec0ff */
[----:B------:R-:W-:Y:S02]  /*3820*/  LOP3.LUT R31, R78, 0x1, RZ, 0xc0, !PT ;  /* 0x000000014e1f7812 */ /* 0x000fe400078ec0ff */
[C---:B------:R-:W-:Y:S01]  /*3830*/  ISETP.NE.U32.AND P2, PT, R32.reuse, 0x1, PT ;  /* 0x000000012000780c */ /* 0x040fe20003f45070 */
[----:B------:R-:W-:Y:S01]  /*3840*/  VIADD R32, R32, 0xffffffff ;  /* 0xffffffff20207836 */ /* 0x000fe20000000000 */
[C---:B------:R-:W-:Y:S01]  /*3850*/  ISETP.NE.U32.AND P1, PT, R31.reuse, 0x1, PT ;  /* 0x000000011f00780c */ /* 0x040fe20003f25070 */
[----:B------:R-:W-:Y:S01]  /*3860*/  VIADD R31, R31, 0xffffffff ;  /* 0xffffffff1f1f7836 */ /* 0x000fe20000000000 */
[----:B------:R-:W-:-:S02]  /*3870*/  SHF.R.U32.HI R36, RZ, R18, R49 ;  /* 0x00000012ff247219 */ /* 0x000fc40000011631 */
[--C-:B------:R-:W-:Y:S02]  /*3880*/  SHF.R.U32.HI R54, RZ, R42, R49.reuse ;  /* 0x0000002aff367219 */ /* 0x100fe40000011631 */
[----:B------:R-:W-:Y:S02]  /*3890*/  LOP3.LUT R36, R36, 0x1, RZ, 0xc0, !PT ;  /* 0x0000000124247812 */ /* 0x000fe400078ec0ff */
[----:B------:R-:W-:Y:S02]  /*38a0*/  LOP3.LUT R54, R54, 0x1, RZ, 0xc0, !PT ;  /* 0x0000000136367812 */ /* 0x000fe400078ec0ff */
[----:B------:R-:W-:Y:S02]  /*38b0*/  SHF.R.U32.HI R55, RZ, R44, R49 ;  /* 0x0000002cff377219 */ /* 0x000fe40000011631 */
[----:B------:R-:W-:Y:S02]  /*38c0*/  VOTE.ANY R45, PT, !P2 ;  /* 0x00000000002d7806 */ /* 0x000fe400050e0100 */
[C---:B------:R-:W-:Y:S01]  /*38d0*/  ISETP.NE.U32.AND P2, PT, R36.reuse, 0x1, PT ;  /* 0x000000012400780c */ /* 0x040fe20003f45070 */
[----:B------:R-:W-:Y:S01]  /*38e0*/  VIADD R36, R36, 0xffffffff ;  /* 0xffffffff24247836 */ /* 0x000fe20000000000 */
[----:B------:R-:W-:-:S02]  /*38f0*/  LOP3.LUT R45, R45, R32, RZ, 0x3c, !PT ;  /* 0x000000202d2d7212 */ /* 0x000fc400078e3cff */
[----:B------:R-:W-:Y:S02]  /*3900*/  VOTE.ANY R32, PT, !P1 ;  /* 0x0000000000207806 */ /* 0x000fe400048e0100 */
[C---:B------:R-:W-:Y:S01]  /*3910*/  ISETP.NE.U32.AND P1, PT, R54.reuse, 0x1, PT ;  /* 0x000000013600780c */ /* 0x040fe20003f25070 */
[----:B------:R-:W-:Y:S01]  /*3920*/  VIADD R54, R54, 0xffffffff ;  /* 0xffffffff36367836 */ /* 0x000fe20000000000 */
[----:B------:R-:W-:Y:S02]  /*3930*/  LOP3.LUT R55, R55, 0x1, RZ, 0xc0, !PT ;  /* 0x0000000137377812 */ /* 0x000fe400078ec0ff */
[----:B------:R-:W-:Y:S02]  /*3940*/  LOP3.LUT R31, R45, R32, R31, 0x60, !PT ;  /* 0x000000202d1f7212 */ /* 0x000fe400078e601f */
[----:B------:R-:W-:Y:S02]  /*3950*/  SHF.R.U32.HI R45, RZ, R46, R49 ;  /* 0x0000002eff2d7219 */ /* 0x000fe40000011631 */
[----:B------:R-:W-:-:S02]  /*3960*/  VOTE.ANY R32, PT, !P2 ;  /* 0x0000000000207806 */ /* 0x000fc400050e0100 */
[----:B------:R-:W-:Y:S02]  /*3970*/  ISETP.NE.U32.AND P2, PT, R55, 0x1, PT ;  /* 0x000000013700780c */ /* 0x000fe40003f45070 */
[----:B------:R-:W-:Y:S02]  /*3980*/  LOP3.LUT R31, R31, R32, R36, 0x60, !PT ;  /* 0x000000201f1f7212 */ /* 0x000fe400078e6024 */
[----:B------:R-:W-:Y:S02]  /*3990*/  LOP3.LUT R65, R45, 0x1, RZ, 0xc0, !PT ;  /* 0x000000012d417812 */ /* 0x000fe400078ec0ff */
[----:B------:R-:W-:Y:S02]  /*39a0*/  SHF.R.U32.HI R36, RZ, R52, R49 ;  /* 0x00000034ff247219 */ /* 0x000fe40000011631 */
[----:B------:R-:W-:Y:S02]  /*39b0*/  VOTE.ANY R32, PT, !P1 ;  /* 0x0000000000207806 */ /* 0x000fe400048e0100 */
[----:B------:R-:W-:-:S02]  /*39c0*/  ISETP.NE.U32.AND P1, PT, R65, 0x1, PT ;  /* 0x000000014100780c */ /* 0x000fc40003f25070 */
[----:B------:R-:W-:Y:S01]  /*39d0*/  LOP3.LUT R66, R36, 0x1, RZ, 0xc0, !PT ;  /* 0x0000000124427812 */ /* 0x000fe200078ec0ff */
[----:B------:R-:W-:Y:S01]  /*39e0*/  VIADD R36, R55, 0xffffffff ;  /* 0xffffffff37247836 */ /* 0x000fe20000000000 */
[----:B------:R-:W-:Y:S02]  /*39f0*/  LOP3.LUT R31, R31, R32, R54, 0x60, !PT ;  /* 0x000000201f1f7212 */ /* 0x000fe400078e6036 */
[----:B------:R-:W-:Y:S01]  /*3a00*/  SHF.R.U32.HI R54, RZ, R48, R49 ;  /* 0x00000030ff367219 */ /* 0x000fe20000011631 */
[----:B------:R0:W5:Y:S01]  /*3a10*/  BREV R32, R16 ;  /* 0x0000001000207301 */ /* 0x0001620000000000 */
[C---:B------:R-:W-:Y:S01]  /*3a20*/  ISETP.NE.U32.AND P3, PT, R66.reuse, 0x1, PT ;  /* 0x000000014200780c */ /* 0x040fe20003f65070 */
[----:B------:R-:W-:Y:S01]  /*3a30*/  VIADD R66, R66, 0xffffffff ;  /* 0xffffffff42427836 */ /* 0x000fe20000000000 */
[----:B------:R-:W-:Y:S02]  /*3a40*/  LOP3.LUT R54, R54, 0x1, RZ, 0xc0, !PT ;  /* 0x0000000136367812 */ /* 0x000fe400078ec0ff */
[----:B------:R-:W-:-:S02]  /*3a50*/  VOTE.ANY R45, PT, !P2 ;  /* 0x00000000002d7806 */ /* 0x000fc400050e0100 */
[C---:B------:R-:W-:Y:S02]  /*3a60*/  ISETP.NE.U32.AND P2, PT, R54.reuse, 0x1, PT ;  /* 0x000000013600780c */ /* 0x040fe40003f45070 */
[----:B------:R-:W-:Y:S01]  /*3a70*/  LOP3.LUT R31, R31, R45, R36, 0x60, !PT ;  /* 0x0000002d1f1f7212 */ /* 0x000fe200078e6024 */
[----:B------:R-:W-:Y:S01]  /*3a80*/  VIADD R36, R65, 0xffffffff ;  /* 0xffffffff41247836 */ /* 0x000fe20000000000 */
[----:B------:R-:W-:Y:S01]  /*3a90*/  VOTE.ANY R45, PT, !P1 ;  /* 0x00000000002d7806 */ /* 0x000fe200048e0100 */
[----:B0-----:R-:W-:Y:S01]  /*3aa0*/  VIADD R16, R54, 0xffffffff ;  /* 0xffffffff36107836 */ /* 0x001fe20000000000 */
[----:B------:R-:W-:Y:S02]  /*3ab0*/  LOP3.LUT R78, R78, 0xff, RZ, 0xc0, !PT ;  /* 0x000000ff4e4e7812 */ /* 0x000fe400078ec0ff */
[----:B------:R-:W-:Y:S01]  /*3ac0*/  LOP3.LUT R31, R31, R45, R36, 0x60, !PT ;  /* 0x0000002d1f1f7212 */ /* 0x000fe200078e6024 */
[----:B-----5:R-:W0:Y:S01]  /*3ad0*/  FLO.U32.SH R32, R32 ;  /* 0x0000002000207300 */ /* 0x020e2200000e0400 */
[----:B------:R-:W-:-:S04]  /*3ae0*/  VOTE.ANY R36, PT, !P3 ;  /* 0x0000000000247806 */ /* 0x000fc800058e0100 */
[----:B------:R-:W-:Y:S02]  /*3af0*/  LOP3.LUT R31, R31, R36, R66, 0x60, !PT ;  /* 0x000000241f1f7212 */ /* 0x000fe400078e6042 */
        /* <DEDUP_REMOVED lines=9> */
.L_x_30:
[----:B------:R-:W-:Y:S05]  /*3b90*/  BSYNC.RECONVERGENT B0 ;  /* 0x0000000000007941 */ /* 0x000fea0003800200 */
.L_x_29:
[--C-:B0-----:R-:W-:Y:S01]  /*3ba0*/  SHF.R.U32.HI R32, RZ, R14, R50.reuse ;  /* 0x0000000eff207219 */ /* 0x101fe20000011632 */
[----:B------:R-:W0:Y:S01]  /*3bb0*/  BREV R16, R16 ;  /* 0x0000001000107301 */ /* 0x000e220000000000 */
[--C-:B------:R-:W-:Y:S01]  /*3bc0*/  SHF.R.U32.HI R79, RZ, R13, R50.reuse ;  /* 0x0000000dff4f7219 */ /* 0x100fe20000011632 */
[----:B------:R-:W-:Y:S01]  /*3bd0*/  BSSY.RECONVERGENT B0, `(.L_x_31) ;  /* 0x0000038000007945 */ /* 0x000fe20003800200 */
[----:B------:R-:W-:Y:S02]  /*3be0*/  LOP3.LUT R36, R32, 0x1, RZ, 0xc0, !PT ;  /* 0x0000000120247812 */ /* 0x000fe400078ec0ff */
        /* <DEDUP_REMOVED lines=11> */
[----:B------:R-:W-:-:S02]  /*3ca0*/  ISETP.NE.U32.AND P2, PT, R54, 0x1, PT ;  /* 0x000000013600780c */ /* 0x000fc40003f45070 */
[----:B------:R-:W-:Y:S02]  /*3cb0*/  LOP3.LUT R36, R55, R36, RZ, 0x3c, !PT ;  /* 0x0000002437247212 */ /* 0x000fe400078e3cff */
        /* <DEDUP_REMOVED lines=9> */
[----:B------:R-:W-:Y:S02]  /*3d50*/  LOP3.LUT R32, R32, R36, R55, 0x60, !PT ;  /* 0x0000002420207212 */ /* 0x000fe400078e6037 */
[----:B------:R-:W-:Y:S02]  /*3d60*/  SHF.R.U32.HI R55, RZ, R52, R50 ;  /* 0x00000034ff377219 */ /* 0x000fe40000011632 */
[----:B------:R-:W-:Y:S02]  /*3d70*/  LOP3.LUT R54, R54, 0x1, RZ, 0xc0, !PT ;  /* 0x0000000136367812 */ /* 0x000fe400078ec0ff */
[----:B------:R-:W-:-:S02]  /*3d80*/  VOTE.ANY R36, PT, !P1 ;  /* 0x0000000000247806 */ /* 0x000fc400048e0100 */
[----:B------:R-:W-:Y:S02]  /*3d90*/  ISETP.NE.U32.AND P1, PT, R54, 0x1, PT ;  /* 0x000000013600780c */ /* 0x000fe40003f25070 */
[----:B------:R-:W-:Y:S01]  /*3da0*/  LOP3.LUT R67, R55, 0x1, RZ, 0xc0, !PT ;  /* 0x0000000137437812 */ /* 0x000fe200078ec0ff */
[----:B------:R-:W-:Y:S01]  /*3db0*/  VIADD R55, R66, 0xffffffff ;  /* 0xffffffff42377836 */ /* 0x000fe20000000000 */
[----:B------:R-:W-:Y:S02]  /*3dc0*/  LOP3.LUT R32, R32, R36, R65, 0x60, !PT ;  /* 0x0000002420207212 */ /* 0x000fe400078e6041 */
[----:B------:R-:W-:Y:S02]  /*3dd0*/  SHF.R.U32.HI R65, RZ, R48, R50 ;  /* 0x00000030ff417219 */ /* 0x000fe40000011632 */
[C---:B------:R-:W-:Y:S01]  /*3de0*/  ISETP.NE.U32.AND P3, PT, R67.reuse, 0x1, PT ;  /* 0x000000014300780c */ /* 0x040fe20003f65070 */
[----:B------:R-:W-:Y:S01]  /*3df0*/  VIADD R67, R67, 0xffffffff ;  /* 0xffffffff43437836 */ /* 0x000fe20000000000 */
[----:B------:R-:W-:-:S02]  /*3e00*/  LOP3.LUT R65, R65, 0x1, RZ, 0xc0, !PT ;  /* 0x0000000141417812 */ /* 0x000fc400078ec0ff */
[----:B------:R-:W-:Y:S02]  /*3e10*/  VOTE.ANY R36, PT, !P2 ;  /* 0x0000000000247806 */ /* 0x000fe400050e0100 */
[C---:B------:R-:W-:Y:S01]  /*3e20*/  ISETP.NE.U32.AND P2, PT, R65.reuse, 0x1, PT ;  /* 0x000000014100780c */ /* 0x040fe20003f45070 */
[----:B------:R-:W-:Y:S01]  /*3e30*/  VIADD R65, R65, 0xffffffff ;  /* 0xffffffff41417836 */ /* 0x000fe20000000000 */
[----:B------:R-:W-:Y:S01]  /*3e40*/  LOP3.LUT R32, R32, R36, R55, 0x60, !PT ;  /* 0x0000002420207212 */ /* 0x000fe200078e6037 */
[----:B------:R-:W-:Y:S01]  /*3e50*/  VIADD R55, R54, 0xffffffff ;  /* 0xffffffff36377836 */ /* 0x000fe20000000000 */
[----:B------:R-:W-:Y:S02]  /*3e60*/  VOTE.ANY R36, PT, !P1 ;  /* 0x0000000000247806 */ /* 0x000fe400048e0100 */
[----:B------:R-:W-:Y:S02]  /*3e70*/  LOP3.LUT R79, R79, 0xff, RZ, 0xc0, !PT ;  /* 0x000000ff4f4f7812 */ /* 0x000fe400078ec0ff */
[----:B------:R-:W-:-:S02]  /*3e80*/  LOP3.LUT R36, R32, R36, R55, 0x60, !PT ;  /* 0x0000002420247212 */ /* 0x000fc400078e6037 */
[----:B------:R-:W-:Y:S01]  /*3e90*/  VOTE.ANY R54, PT, !P3 ;  /* 0x0000000000367806 */ /* 0x000fe200058e0100 */
[----:B0-----:R-:W0:Y:S01]  /*3ea0*/  FLO.U32.SH R32, R16 ;  /* 0x0000001000207300 */ /* 0x001e2200000e0400 */
[----:B------:R-:W-:Y:S02]  /*3eb0*/  IMAD.IADD R55, R15, 0x1, R79 ;  /* 0x000000010f377824 */ /* 0x000fe400078e024f */
[----:B------:R-:W-:Y:S02]  /*3ec0*/  LOP3.LUT R36, R36, R54, R67, 0x60, !PT ;  /* 0x0000003624247212 */ /* 0x000fe400078e6043 */
        /* <DEDUP_REMOVED lines=8> */
.L_x_32:
[----:B------:R-:W-:Y:S05]  /*3f50*/  BSYNC.RECONVERGENT B0 ;  /* 0x0000000000007941 */ /* 0x000fea0003800200 */
.L_x_31:
[--C-:B------:R-:W-:Y:S01]  /*3f60*/  SHF.R.U32.HI R16, RZ, R14, R53.reuse ;  /* 0x0000000eff107219 */ /* 0x100fe20000011635 */
[----:B------:R-:W-:Y:S01]  /*3f70*/  POPC R33, R33 ;  /* 0x0000002100217309 */ /* 0x000fe20000000000 */
[--C-:B0-----:R-:W-:Y:S01]  /*3f80*/  SHF.R.U32.HI R66, RZ, R18, R53.reuse ;  /* 0x00000012ff427219 */ /* 0x101fe20000011635 */
[----:B------:R-:W-:Y:S01]  /*3f90*/  BSSY.RECONVERGENT B0, `(.L_x_33) ;  /* 0x000003c000007945 */ /* 0x000fe20003800200 */
[----:B------:R-:W-:Y:S02]  /*3fa0*/  LOP3.LUT R65, R16, 0x1, RZ, 0xc0, !PT ;  /* 0x0000000110417812 */ /* 0x000fe400078ec0ff */
[----:B------:R-:W-:Y:S02]  /*3fb0*/  SHF.R.U32.HI R16, RZ, R13, R53 ;  /* 0x0000000dff107219 */ /* 0x000fe40000011635 */
[C---:B------:R-:W-:Y:S01]  /*3fc0*/  ISETP.NE.U32.AND P2, PT, R65.reuse, 0x1, PT ;  /* 0x000000014100780c */ /* 0x040fe20003f45070 */
[----:B------:R-:W-:Y:S01]  /*3fd0*/  VIADD R65, R65, 0xffffffff ;  /* 0xffffffff41417836 */ /* 0x000fe20000000000 */
[----:B------:R-:W-:Y:S01]  /*3fe0*/  LOP3.LUT R55, R16, 0x1, RZ, 0xc0, !PT ;  /* 0x0000000110377812 */ /* 0x000fe200078ec0ff */
[----:B------:R-:W-:Y:S01]  /*3ff0*/  POPC R35, R35 ;  /* 0x0000002300237309 */ /* 0x000fe20000000000 */
[----:B------:R-:W-:-:S02]  /*4000*/  LOP3.LUT R67, R66, 0x1, RZ, 0xc0, !PT ;  /* 0x0000000142437812 */ /* 0x000fc400078ec0ff */
[C---:B------:R-:W-:Y:S01]  /*4010*/  ISETP.NE.U32.AND P1, PT, R55.reuse, 0x1, PT ;  /* 0x000000013700780c */ /* 0x040fe20003f25070 */
[----:B------:R-:W-:Y:S01]  /*4020*/  VIADD R55, R55, 0xffffffff ;  /* 0xffffffff37377836 */ /* 0x000fe20000000000 */
[--C-:B------:R-:W-:Y:S02]  /*4030*/  SHF.R.U32.HI R68, RZ, R42, R53.reuse ;  /* 0x0000002aff447219 */ /* 0x100fe40000011635 */
[----:B------:R-:W-:Y:S01]  /*4040*/  SHF.R.U32.HI R69, RZ, R44, R53 ;  /* 0x0000002cff457219 */ /* 0x000fe20000011635 */
[----:B------:R-:W-:Y:S01]  /*4050*/  POPC R34, R34 ;  /* 0x0000002200227309 */ /* 0x000fe20000000000 */
[----:B------:R-:W-:Y:S02]  /*4060*/  LOP3.LUT R68, R68, 0x1, RZ, 0xc0, !PT ;  /* 0x0000000144447812 */ /* 0x000fe400078ec0ff */
[----:B------:R-:W-:Y:S02]  /*4070*/  VOTE.ANY R66, PT, !P2 ;  /* 0x0000000000427806 */ /* 0x000fe400050e0100 */
[----:B------:R-:W-:-:S02]  /*4080*/  ISETP.NE.U32.AND P2, PT, R67, 0x1, PT ;  /* 0x000000014300780c */ /* 0x000fc40003f45070 */
[----:B------:R-:W-:Y:S01]  /*4090*/  LOP3.LUT R65, R66, R65, RZ, 0x3c, !PT ;  /* 0x0000004142417212 */ /* 0x000fe200078e3cff */
[----:B------:R-:W-:Y:S01]  /*40a0*/  POPC R37, R37 ;  /* 0x0000002500257309 */ /* 0x000fe20000000000 */
        /* <DEDUP_REMOVED lines=10> */
[----:B------:R-:W-:Y:S02]  /*4150*/  LOP3.LUT R55, R55, R65, R66, 0x60, !PT ;  /* 0x0000004137377212 */ /* 0x000fe400078e6042 */
[----:B------:R-:W-:Y:S02]  /*4160*/  SHF.R.U32.HI R66, RZ, R52, R53 ;  /* 0x00000034ff427219 */ /* 0x000fe40000011635 */
[----:B------:R-:W-:-:S02]  /*4170*/  VOTE.ANY R65, PT, !P1 ;  /* 0x0000000000417806 */ /* 0x000fc400048e0100 */
[C---:B------:R-:W-:Y:S01]  /*4180*/  ISETP.NE.U32.AND P1, PT, R70.reuse, 0x1, PT ;  /* 0x000000014600780c */ /* 0x040fe20003f25070 */
[----:B------:R-:W-:Y:S01]  /*4190*/  VIADD R70, R70, 0xffffffff ;  /* 0xffffffff46467836 */ /* 0x000fe20000000000 */
[----:B------:R-:W-:Y:S01]  /*41a0*/  LOP3.LUT R71, R66, 0x1, RZ, 0xc0, !PT ;  /* 0x0000000142477812 */ /* 0x000fe200078ec0ff */
[----:B------:R-:W-:Y:S01]  /*41b0*/  VIADD R66, R69, 0xffffffff ;  /* 0xffffffff45427836 */ /* 0x000fe20000000000 */
[----:B------:R-:W-:Y:S02]  /*41c0*/  LOP3.LUT R55, R55, R65, R68, 0x60, !PT ;  /* 0x0000004137377212 */ /* 0x000fe400078e6044 */
[----:B------:R-:W-:Y:S01]  /*41d0*/  SHF.R.U32.HI R68, RZ, R48, R53 ;  /* 0x00000030ff447219 */ /* 0x000fe20000011635 */
[----:B------:R-:W0:Y:S01]  /*41e0*/  BREV R65, R36 ;  /* 0x0000002400417301 */ /* 0x000e220000000000 */
[----:B------:R-:W-:Y:S02]  /*41f0*/  ISETP.NE.U32.AND P3, PT, R71, 0x1, PT ;  /* 0x000000014700780c */ /* 0x000fe40003f65070 */
[----:B------:R-:W-:-:S02]  /*4200*/  LOP3.LUT R68, R68, 0x1, RZ, 0xc0, !PT ;  /* 0x0000000144447812 */ /* 0x000fc400078ec0ff */
[----:B------:R-:W-:Y:S02]  /*4210*/  VOTE.ANY R67, PT, !P2 ;  /* 0x0000000000437806 */ /* 0x000fe400050e0100 */
[C---:B------:R-:W-:Y:S01]  /*4220*/  ISETP.NE.U32.AND P2, PT, R68.reuse, 0x1, PT ;  /* 0x000000014400780c */ /* 0x040fe20003f45070 */
[----:B------:R-:W-:Y:S01]  /*4230*/  VIADD R68, R68, 0xffffffff ;  /* 0xffffffff44447836 */ /* 0x000fe20000000000 */
[----:B------:R-:W-:Y:S02]  /*4240*/  LOP3.LUT R55, R55, R67, R66, 0x60, !PT ;  /* 0x0000004337377212 */ /* 0x000fe400078e6042 */
[----:B------:R-:W-:-:S03]  /*4250*/  VOTE.ANY R66, PT, !P1 ;  /* 0x0000000000427806 */ /* 0x000fc600048e0100 */
[----:B------:R-:W-:Y:S01]  /*4260*/  VOTE.ANY R67, PT, !P3 ;  /* 0x0000000000437806 */ /* 0x000fe200058e0100 */
[----:B0-----:R-:W0:Y:S01]  /*4270*/  FLO.U32.SH R36, R65 ;  /* 0x0000004100247300 */ /* 0x001e2200000e0400 */
[----:B------:R-:W-:Y:S01]  /*4280*/  LOP3.LUT R55, R55, R66, R70, 0x60, !PT ;  /* 0x0000004237377212 */ /* 0x000fe200078e6046 */
[----:B------:R-:W-:-:S05]  /*4290*/  VIADD R66, R71, 0xffffffff ;  /* 0xffffffff47427836 */ /* 0x000fca0000000000 */
[----:B------:R-:W-:Y:S02]  /*42a0*/  LOP3.LUT R55, R55, R67, R66, 0x60, !PT ;  /* 0x0000004337377212 */ /* 0x000fe400078e6042 */
[----:B------:R-:W-:-:S04]  /*42b0*/  VOTE.ANY R66, PT, !P2 ;  /* 0x0000000000427806 */ /* 0x000fc800050e0100 */
[----:B------:R-:W-:Y:S02]  /*42c0*/  LOP3.LUT R68, R55, R66, R68, 0x60, !PT ;  /* 0x0000004237447212 */ /* 0x000fe400078e6044 */
[----:B------:R-:W-:Y:S01]  /*42d0*/  LOP3.LUT R66, R16, 0xff, RZ, 0xc0, !PT ;  /* 0x000000ff10427812 */ /* 0x000fe200078ec0ff */
[----:B0-----:R0:W0:Y:S01]  /*42e0*/  SHFL.IDX PT, R36, R47, R36, 0x1f ;  /* 0x00001f242f247589 */ /* 0x00102200000e0000 */
[----:B------:R-:W-:-:S03]  /*42f0*/  LOP3.LUT P1, R55, R17, RZ, R68, 0xa0, !PT ;  /* 0x000000ff11377212 */ /* 0x000fc6000782a044 */
[----:B------:R-:W-:-:S05]  /*4300*/  IMAD.IADD R16, R15, 0x1, R66 ;  /* 0x000000010f107824 */ /* 0x000fca00078e0242 */
[----:B------:R-:W-:-:S05]  /*4310*/  LEA R16, R16, UR8, 0x2 ;  /* 0x0000000810107c11 */ /* 0x000fca000f8e10ff */
[----:B------:R-:W-:Y:S05]  /*4320*/  @P1 BRA `(.L_x_34) ;  /* 0x0000000000081947 */ /* 0x000fea0003800000 */
[----:B0-----:R-:W0:Y:S02]  /*4330*/  POPC R47, R68 ;  /* 0x00000044002f7309 */ /* 0x001e240000000000 */
[----:B0-----:R0:W0:Y:S02]  /*4340*/  ATOMS.ADD R47, [R16], R47 ;  /* 0x0000002f102f738c */ /* 0x0010240000000000 */
.L_x_34:
[----:B------:R-:W-:Y:S05]  /*4350*/  BSYNC.RECONVERGENT B0 ;  /* 0x0000000000007941 */ /* 0x000fea0003800200 */
.L_x_33:
[--C-:B------:R-:W-:Y:S01]  /*4360*/  SHF.R.U32.HI R14, RZ, R14, R93.reuse ;  /* 0x0000000eff0e7219 */ /* 0x100fe2000001165d */
[----:B------:R-:W5:Y:S01]  /*4370*/  BREV R68, R68 ;  /* 0x0000004400447301 */ /* 0x000f620000000000 */
[--C-:B------:R-:W-:Y:S01]  /*4380*/  SHF.R.U32.HI R74, RZ, R13, R93.reuse ;  /* 0x0000000dff4a7219 */ /* 0x100fe2000001165d */
[----:B------:R-:W-:Y:S01]  /*4390*/  BSSY.RECONVERGENT B0, `(.L_x_35) ;  /* 0x0000042000007945 */ /* 0x000fe20003800200 */
[----:B------:R-:W-:Y:S02]  /*43a0*/  LOP3.LUT R65, R14, 0x1, RZ, 0xc0, !PT ;  /* 0x000000010e417812 */ /* 0x000fe400078ec0ff */
[----:B------:R-:W-:Y:S02]  /*43b0*/  LOP3.LUT R14, R74, 0x1, RZ, 0xc0, !PT ;  /* 0x000000014a0e7812 */ /* 0x000fe400078ec0ff */
[C---:B------:R-:W-:Y:S01]  /*43c0*/  ISETP.NE.U32.AND P2, PT, R65.reuse, 0x1, PT ;  /* 0x000000014100780c */ /* 0x040fe20003f45070 */
[----:B------:R-:W-:Y:S01]  /*43d0*/  VIADD R65, R65, 0xffffffff ;  /* 0xffffffff41417836 */ /* 0x000fe20000000000 */
[----:B------:R-:W-:Y:S01]  /*43e0*/  SHF.R.U32.HI R18, RZ, R18, R93 ;  /* 0x00000012ff127219 */ /* 0x000fe2000001165d */
[----:B------:R-:W-:Y:S01]  /*43f0*/  POPC R38, R38 ;  /* 0x0000002600267309 */ /* 0x000fe20000000000 */
[C---:B------:R-:W-:Y:S01]  /*4400*/  ISETP.NE.U32.AND P1, PT, R14.reuse, 0x1, PT ;  /* 0x000000010e00780c */ /* 0x040fe20003f25070 */
[----:B------:R-:W-:Y:S01]  /*4410*/  VIADD R14, R14, 0xffffffff ;  /* 0xffffffff0e0e7836 */ /* 0x000fe20000000000 */
[----:B------:R-:W-:-:S02]  /*4420*/  LOP3.LUT R67, R18, 0x1, RZ, 0xc0, !PT ;  /* 0x0000000112437812 */ /* 0x000fc400078ec0ff */
[--C-:B------:R-:W-:Y:S02]  /*4430*/  SHF.R.U32.HI R42, RZ, R42, R93.reuse ;  /* 0x0000002aff2a7219 */ /* 0x100fe4000001165d */
[----:B------:R-:W-:Y:S01]  /*4440*/  SHF.R.U32.HI R44, RZ, R44, R93 ;  /* 0x0000002cff2c7219 */ /* 0x000fe2000001165d */
[----:B------:R-:W-:Y:S01]  /*4450*/  POPC R39, R39 ;  /* 0x0000002700277309 */ /* 0x000fe20000000000 */
[----:B------:R-:W-:Y:S02]  /*4460*/  LOP3.LUT R69, R42, 0x1, RZ, 0xc0, !PT ;  /* 0x000000012a457812 */ /* 0x000fe400078ec0ff */
[----:B------:R-:W-:Y:S02]  /*4470*/  VOTE.ANY R18, PT, !P2 ;  /* 0x0000000000127806 */ /* 0x000fe400050e0100 */
[C---:B------:R-:W-:Y:S01]  /*4480*/  ISETP.NE.U32.AND P2, PT, R67.reuse, 0x1, PT ;  /* 0x000000014300780c */ /* 0x040fe20003f45070 */
[----:B------:R-:W-:Y:S01]  /*4490*/  VIADD R67, R67, 0xffffffff ;  /* 0xffffffff43437836 */ /* 0x000fe20000000000 */
[----:B------:R-:W-:Y:S01]  /*44a0*/  LOP3.LUT R18, R18, R65, RZ, 0x3c, !PT ;  /* 0x0000004112127212 */ /* 0x000fe200078e3cff */
[----:B------:R1:W-:Y:S01]  /*44b0*/  POPC R42, R19 ;  /* 0x00000013002a7309 */ /* 0x0003e20000000000 */
[----:B------:R-:W-:-:S02]  /*44c0*/  VOTE.ANY R65, PT, !P1 ;  /* 0x0000000000417806 */ /* 0x000fc400048e0100 */
[C---:B------:R-:W-:Y:S01]  /*44d0*/  ISETP.NE.U32.AND P1, PT, R69.reuse, 0x1, PT ;  /* 0x000000014500780c */ /* 0x040fe20003f25070 */
[----:B------:R-:W-:Y:S01]  /*44e0*/  VIADD R69, R69, 0xffffffff ;  /* 0xffffffff45457836 */ /* 0x000fe20000000000 */
[----:B------:R-:W-:Y:S02]  /*44f0*/  LOP3.LUT R44, R44, 0x1, RZ, 0xc0, !PT ;  /* 0x000000012c2c7812 */ /* 0x000fe400078ec0ff */
[----:B------:R-:W-:Y:S01]  /*4500*/  LOP3.LUT R14, R18, R65, R14, 0x60, !PT ;  /* 0x00000041120e7212 */ /* 0x000fe200078e600e */
[----:B------:R-:W-:Y:S01]  /*4510*/  POPC R40, R40 ;  /* 0x0000002800287309 */ /* 0x000fe20000000000 */
[----:B------:R-:W-:Y:S02]  /*4520*/  SHF.R.U32.HI R46, RZ, R46, R93 ;  /* 0x0000002eff2e7219 */ /* 0x000fe4000001165d */
[----:B------:R-:W-:Y:S01]  /*4530*/  VOTE.ANY R18, PT, !P2 ;  /* 0x0000000000127806 */ /* 0x000fe200050e0100 */
[C---:B-1----:R-:W-:Y:S01]  /*4540*/  VIADD R19, R44.reuse, 0xffffffff ;  /* 0xffffffff2c137836 */ /* 0x042fe20000000000 */
[----:B------:R-:W-:-:S02]  /*4550*/  ISETP.NE.U32.AND P2, PT, R44, 0x1, PT ;  /* 0x000000012c00780c */ /* 0x000fc40003f45070 */
[----:B------:R-:W-:Y:S01]  /*4560*/  LOP3.LUT R46, R46, 0x1, RZ, 0xc0, !PT ;  /* 0x000000012e2e7812 */ /* 0x000fe200078ec0ff */
[----:B------:R-:W-:Y:S01]  /*4570*/  POPC R41, R41 ;  /* 0x0000002900297309 */ /* 0x000fe20000000000 */
[----:B------:R-:W-:Y:S02]  /*4580*/  LOP3.LUT R14, R14, R18, R67, 0x60, !PT ;  /* 0x000000120e0e7212 */ /* 0x000fe400078e6043 */
[----:B------:R-:W-:Y:S02]  /*4590*/  SHF.R.U32.HI R52, RZ, R52, R93 ;  /* 0x00000034ff347219 */ /* 0x000fe4000001165d */
[----:B------:R-:W-:Y:S02]  /*45a0*/  VOTE.ANY R18, PT, !P1 ;  /* 0x0000000000127806 */ /* 0x000fe400048e0100 */
[----:B------:R-:W-:Y:S01]  /*45b0*/  ISETP.NE.U32.AND P1, PT, R46, 0x1, PT ;  /* 0x000000012e00780c */ /* 0x000fe20003f25070 */
[----:B------:R-:W-:Y:S01]  /*45c0*/  POPC R43, R43 ;  /* 0x0000002b002b7309 */ /* 0x000fe20000000000 */
[----:B------:R-:W-:-:S02]  /*45d0*/  LOP3.LUT R52, R52, 0x1, RZ, 0xc0, !PT ;  /* 0x0000000134347812 */ /* 0x000fc400078ec0ff */
[----:B------:R-:W-:Y:S02]  /*45e0*/  SHF.R.U32.HI R48, RZ, R48, R93 ;  /* 0x00000030ff307219 */ /* 0x000fe4000001165d */
[----:B------:R-:W-:Y:S02]  /*45f0*/  LOP3.LUT R14, R14, R18, R69, 0x60, !PT ;  /* 0x000000120e0e7212 */ /* 0x000fe400078e6045 */
[----:B------:R-:W-:Y:S01]  /*4600*/  ISETP.NE.U32.AND P3, PT, R52, 0x1, PT ;  /* 0x000000013400780c */ /* 0x000fe20003f65070 */
[----:B------:R-:W-:Y:S01]  /*4610*/  POPC R44, R51 ;  /* 0x00000033002c7309 */ /* 0x000fe20000000000 */
[----:B------:R-:W-:Y:S02]  /*4620*/  VOTE.ANY R18, PT, !P2 ;  /* 0x0000000000127806 */ /* 0x000fe400050e0100 */
[----:B------:R-:W-:Y:S02]  /*4630*/  LOP3.LUT R48, R48, 0x1, RZ, 0xc0, !PT ;  /* 0x0000000130307812 */ /* 0x000fe400078ec0ff */
[----:B------:R-:W-:Y:S01]  /*4640*/  LOP3.LUT R14, R14, R18, R19, 0x60, !PT ;  /* 0x000000120e0e7212 */ /* 0x000fe200078e6013 */
[----:B------:R-:W-:Y:S01]  /*4650*/  VIADD R19, R46, 0xffffffff ;  /* 0xffffffff2e137836 */ /* 0x000fe20000000000 */
[----:B------:R-:W-:Y:S01]  /*4660*/  ISETP.NE.U32.AND P2, PT, R48, 0x1, PT ;  /* 0x000000013000780c */ /* 0x000fe20003f45070 */
[----:B-----5:R-:W0:Y:S01]  /*4670*/  FLO.U32.SH R46, R68 ;  /* 0x00000044002e7300 */ /* 0x020e2200000e0400 */
[----:B------:R-:W-:-:S02]  /*4680*/  VOTE.ANY R18, PT, !P1 ;  /* 0x0000000000127806 */ /* 0x000fc400048e0100 */
[----:B------:R-:W-:Y:S02]  /*4690*/  LOP3.LUT R74, R74, 0xff, RZ, 0xc0, !PT ;  /* 0x000000ff4a4a7812 */ /* 0x000fe400078ec0ff */
[----:B------:R-:W-:Y:S01]  /*46a0*/  LOP3.LUT R14, R14, R18, R19, 0x60, !PT ;  /* 0x000000120e0e7212 */ /* 0x000fe200078e6013 */
[----:B------:R-:W-:Y:S01]  /*46b0*/  VIADD R19, R52, 0xffffffff ;  /* 0xffffffff34137836 */ /* 0x000fe20000000000 */
[----:B------:R-:W-:Y:S01]  /*46c0*/  VOTE.ANY R18, PT, !P3 ;  /* 0x0000000000127806 */ /* 0x000fe200058e0100 */
[----:B------:R-:W-:Y:S03]  /*46d0*/  POPC R45, R45 ;  /* 0x0000002d002d7309 */ /* 0x000fe60000000000 */
[----:B------:R-:W-:Y:S01]  /*46e0*/  LOP3.LUT R14, R14, R18, R19, 0x60, !PT ;  /* 0x000000120e0e7212 */ /* 0x000fe200078e6013 */
[----:B------:R-:W-:Y:S01]  /*46f0*/  VIADD R19, R48, 0xffffffff ;  /* 0xffffffff30137836 */ /* 0x000fe20000000000 */
[----:B------:R-:W-:Y:S01]  /*4700*/  VOTE.ANY R18, PT, !P2 ;  /* 0x0000000000127806 */ /* 0x000fe200050e0100 */
[----:B0-----:R0:W1:Y:S03]  /*4710*/  SHFL.IDX PT, R46, R47, R46, 0x1f ;  /* 0x00001f2e2f2e7589 */ /* 0x00106600000e0000 */
[----:B------:R-:W-:-:S04]  /*4720*/  LOP3.LUT R48, R14, R18, R19, 0x60, !PT ;  /* 0x000000120e307212 */ /* 0x000fc800078e6013 */
[----:B------:R-:W5:Y:S01]  /*4730*/  BREV R14, R48 ;  /* 0x00000030000e7301 */ /* 0x000f620000000000 */
[----:B------:R-:W-:Y:S01]  /*4740*/  LOP3.LUT P1, R19, R17, RZ, R48, 0xa0, !PT ;  /* 0x000000ff11137212 */ /* 0x000fe2000782a030 */
[----:B------:R-:W-:-:S05]  /*4750*/  IMAD.IADD R17, R15, 0x1, R74 ;  /* 0x000000010f117824 */ /* 0x000fca00078e024a */
[----:B------:R-:W-:Y:S01]  /*4760*/  LEA R17, R17, UR8, 0x2 ;  /* 0x0000000811117c11 */ /* 0x000fe2000f8e10ff */
[----:B-----5:R0:W0:Y:S06]  /*4770*/  FLO.U32.SH R18, R14 ;  /* 0x0000000e00127300 */ /* 0x02002c00000e0400 */
[----:B------:R-:W-:Y:S05]  /*4780*/  @P1 BRA `(.L_x_36) ;  /* 0x0000000000081947 */ /* 0x000fea0003800000 */
[----:B0-----:R-:W0:Y:S02]  /*4790*/  POPC R14, R48 ;  /* 0x00000030000e7309 */ /* 0x001e240000000000 */
[----:B0-----:R0:W0:Y:S02]  /*47a0*/  ATOMS.ADD R47, [R17], R14 ;  /* 0x0000000e112f738c */ /* 0x0010240000000000 */
.L_x_36:
[----:B------:R-:W-:Y:S05]  /*47b0*/  BSYNC.RECONVERGENT B0 ;  /* 0x0000000000007941 */ /* 0x000fea0003800200 */
.L_x_35:
[----:B------:R-:W-:Y:S01]  /*47c0*/  BAR.SYNC.DEFER_BLOCKING 0x0 ;  /* 0x0000000000007b1d */ /* 0x000fe20000010000 */
[C---:B------:R-:W-:Y:S02]  /*47d0*/  ISETP.GT.U32.AND P1, PT, R21.reuse, 0xff, PT ;  /* 0x000000ff1500780c */ /* 0x040fe40003f24070 */
[----:B0-----:R-:W-:-:S03]  /*47e0*/  LEA R14, R21, UR8, 0x2 ;  /* 0x00000008150e7c11 */ /* 0x001fc6000f8e10ff */
[----:B------:R0:W0:Y:S01]  /*47f0*/  POPC R51, R54 ;  /* 0x0000003600337309 */ /* 0x0000220000000000 */
[----:B------:R0:W0:Y:S07]  /*4800*/  SHFL.IDX PT, R47, R47, R18, 0x1f ;  /* 0x00001f122f2f7589 */ /* 0x00002e00000e0000 */
[----:B------:R-:W0:Y:S08]  /*4810*/  POPC R55, R55 ;  /* 0x0000003700377309 */ /* 0x000e300000000000 */
[----:B------:R0:W0:Y:S01]  /*4820*/  POPC R48, R19 ;  /* 0x0000001300307309 */ /* 0x0000220000000000 */
[----:B------:R-:W-:Y:S05]  /*4830*/  @P1 BRA `(.L_x_37) ;  /* 0x0000000000a41947 */ /* 0x000fea0003800000 */
[----:B------:R1:W1:Y:S01]  /*4840*/  LDS R15, [R14] ;  /* 0x000000000e0f7984 */ /* 0x0002620000000800 */
[----:B------:R-:W-:Y:S01]  /*4850*/  BSSY.RECONVERGENT B0, `(.L_x_38) ;  /* 0x000000b000007945 */ /* 0x000fe20003800200 */
[----:B0-----:R-:W-:Y:S02]  /*4860*/  VIADD R18, R14, 0x400 ;  /* 0x000004000e127836 */ /* 0x001fe40000000000 */
[----:B------:R-:W-:-:S07]  /*4870*/  IMAD.MOV.U32 R19, RZ, RZ, R21 ;  /* 0x000000ffff137224 */ /* 0x000fce00078e0015 */
.L_x_39:
[----:B------:R-:W0:Y:S01]  /*4880*/  LDS R52, [R18] ;  /* 0x0000000012347984 */ /* 0x000e220000000800 */
[C---:B------:R-:W-:Y:S01]  /*4890*/  ISETP.GE.U32.AND P2, PT, R19.reuse, 0xe00, PT ;  /* 0x00000e001300780c */ /* 0x040fe20003f46070 */
[----:B------:R-:W-:Y:S02]  /*48a0*/  VIADD R19, R19, 0x100 ;  /* 0x0000010013137836 */ /* 0x000fe40000000000 */
[----:B-1----:R1:W-:Y:S02]  /*48b0*/  STS [R18], R15 ;  /* 0x0000000f12007388 */ /* 0x0023e40000000800 */
[----:B-1----:R-:W-:Y:S02]  /*48c0*/  VIADD R18, R18, 0x400 ;  /* 0x0000040012127836 */ /* 0x002fe40000000000 */
[----:B0-----:R-:W-:-:S04]  /*48d0*/  IMAD.IADD R52, R52, 0x1, R15 ;  /* 0x0000000134347824 */ /* 0x001fc800078e020f */
[----:B------:R-:W-:Y:S02]  /*48e0*/  IMAD.MOV.U32 R15, RZ, RZ, R52 ;  /* 0x000000ffff0f7224 */ /* 0x000fe400078e0034 */
[----:B------:R-:W-:Y:S05]  /*48f0*/  @!P2 BRA `(.L_x_39) ;  /* 0xfffffffc00e0a947 */ /* 0x000fea000383ffff */
[----:B------:R-:W-:Y:S05]  /*4900*/  BSYNC.RECONVERGENT B0 ;  /* 0x0000000000007941 */ /* 0x000fea0003800200 */
.L_x_38:
[----:B------:R-:W-:-:S03]  /*4910*/  UMOV UR4, 0xffffffff ;  /* 0xffffffff00047882 */ /* 0x000fc60000000000 */
[----:B------:R-:W-:Y:S05]  /*4920*/  BRA.DIV UR4, `(.L_x_40) ;  /* 0x0000004e04147947 */ /* 0x000fea000b800000 */
[----:B------:R-:W0:Y:S01]  /*4930*/  S2R R54, SR_LANEID ;  /* 0x0000000000367919 */ /* 0x000e220000000000 */
[----:B------:R-:W1:Y:S01]  /*4940*/  SHFL.UP PT, R15, R52, 0x1, RZ ;  /* 0x04200000340f7989 */ /* 0x000e6200000e00ff */
[----:B0-----:R-:W-:-:S04]  /*4950*/  ISETP.NE.AND P2, PT, R54, RZ, PT ;  /* 0x000000ff3600720c */ /* 0x001fc80003f45270 */
[----:B-1----:R-:W-:Y:S02]  /*4960*/  SEL R15, R15, RZ, P2 ;  /* 0x000000ff0f0f7207 */ /* 0x002fe40001000000 */
[----:B------:R-:W-:-:S03]  /*4970*/  ISETP.GE.U32.AND P2, PT, R54, 0x2, PT ;  /* 0x000000023600780c */ /* 0x000fc60003f46070 */
[----:B------:R-:W-:-:S05]  /*4980*/  IMAD.IADD R15, R52, 0x1, R15 ;  /* 0x00000001340f7824 */ /* 0x000fca00078e020f */
[----:B------:R-:W0:Y:S02]  /*4990*/  SHFL.UP PT, R18, R15, 0x2, RZ ;  /* 0x044000000f127989 */ /* 0x000e2400000e00ff */
[----:B0-----:R-:W-:Y:S02]  /*49a0*/  SEL R18, R18, RZ, P2 ;  /* 0x000000ff12127207 */ /* 0x001fe40001000000 */
[----:B------:R-:W-:-:S03]  /*49b0*/  ISETP.GE.U32.AND P2, PT, R54, 0x4, PT ;  /* 0x000000043600780c */ /* 0x000fc60003f46070 */
[----:B------:R-:W-:-:S05]  /*49c0*/  IMAD.IADD R18, R15, 0x1, R18 ;  /* 0x000000010f127824 */ /* 0x000fca00078e0212 */
[----:B------:R-:W0:Y:S02]  /*49d0*/  SHFL.UP PT, R19, R18, 0x4, RZ ;  /* 0x0480000012137989 */ /* 0x000e2400000e00ff */
[----:B0-----:R-:W-:Y:S02]  /*49e0*/  SEL R19, R19, RZ, P2 ;  /* 0x000000ff13137207 */ /* 0x001fe40001000000 */
[----:B------:R-:W-:-:S03]  /*49f0*/  ISETP.GE.U32.AND P2, PT, R54, 0x8, PT ;  /* 0x000000083600780c */ /* 0x000fc60003f46070 */
[----:B------:R-:W-:-:S05]  /*4a00*/  IMAD.IADD R19, R18, 0x1, R19 ;  /* 0x0000000112137824 */ /* 0x000fca00078e0213 */
[----:B------:R-:W0:Y:S02]  /*4a10*/  SHFL.UP PT, R52, R19, 0x8, RZ ;  /* 0x0500000013347989 */ /* 0x000e2400000e00ff */
[----:B0-----:R-:W-:-:S05]  /*4a20*/  SEL R52, R52, RZ, P2 ;  /* 0x000000ff34347207 */ /* 0x001fca0001000000 */
[----:B------:R-:W-:-:S05]  /*4a30*/  IMAD.IADD R52, R19, 0x1, R52 ;  /* 0x0000000113347824 */ /* 0x000fca00078e0234 */
[----:B------:R0:W1:Y:S02]  /*4a40*/  SHFL.UP PT, R15, R52, 0x10, RZ ;  /* 0x06000000340f7989 */ /* 0x00006400000e00ff */
.L_x_111:
[C---:B------:R-:W-:Y:S01]  /*4a50*/  ISETP.GE.U32.AND P2, PT, R54.reuse, 0x10, PT ;  /* 0x000000103600780c */ /* 0x040fe20003f46070 */
[----:B------:R-:W-:Y:S01]  /*4a60*/  VIADD R18, R54, 0xffffffff ;  /* 0xffffffff36127836 */ /* 0x000fe20000000000 */
[----:B------:R-:W-:Y:S05]  /*4a70*/  WARPSYNC.ALL ;  /* 0x0000000000007948 */ /* 0x000fea0003800000 */
[----:B-1----:R-:W-:Y:S02]  /*4a80*/  SEL R15, R15, RZ, P2 ;  /* 0x000000ff0f0f7207 */ /* 0x002fe40001000000 */
[----:B------:R-:W-:-:S03]  /*4a90*/  LOP3.LUT R18, R18, 0x1f, RZ, 0xc0, !PT ;  /* 0x0000001f12127812 */ /* 0x000fc600078ec0ff */
[----:B------:R-:W-:-:S06]  /*4aa0*/  IMAD.IADD R15, R52, 0x1, R15 ;  /* 0x00000001340f7824 */ /* 0x000fcc00078e020f */
[----:B------:R-:W1:Y:S04]  /*4ab0*/  SHFL.IDX PT, R15, R15, R18, 0x1f ;  /* 0x00001f120f0f7589 */ /* 0x000e6800000e0000 */
[----:B-1----:R1:W-:Y:S02]  /*4ac0*/  STS [R14], R15 ;  /* 0x0000000f0e007388 */ /* 0x0023e40000000800 */
.L_x_37:
[----:B------:R-:W-:Y:S01]  /*4ad0*/  ISETP.GT.U32.AND P2, PT, R21, 0x7, PT ;  /* 0x000000071500780c */ /* 0x000fe20003f44070 */
[----:B------:R-:W-:Y:S05]  /*4ae0*/  WARPSYNC.ALL ;  /* 0x0000000000007948 */ /* 0x000fea0003800000 */
[----:B------:R-:W-:Y:S07]  /*4af0*/  BAR.SYNC.DEFER_BLOCKING 0x0 ;  /* 0x0000000000007b1d */ /* 0x000fee0000010000 */
[----:B------:R-:W-:Y:S05]  /*4b00*/  @P2 BRA `(.L_x_41) ;  /* 0x0000000000742947 */ /* 0x000fea0003800000 */
[----:B-1----:R-:W-:Y:S01]  /*4b10*/  IMAD R15, R21, 0x7c, R14 ;  /* 0x0000007c150f7824 */ /* 0x002fe200078e020e */
[----:B0-----:R-:W-:-:S04]  /*4b20*/  VOTE.ANY R18, PT, PT ;  /* 0x0000000000127806 */ /* 0x001fc800038e0100 */
[----:B------:R0:W1:Y:S01]  /*4b30*/  LDS R19, [R15] ;  /* 0x000000000f137984 */ /* 0x0000620000000800 */
[----:B------:R-:W-:-:S13]  /*4b40*/  R2UR UR4, R18 ;  /* 0x00000000120472ca */ /* 0x000fda00000e0000 */
[----:B0-----:R-:W-:Y:S05]  /*4b50*/  BRA.DIV UR4, `(.L_x_42) ;  /* 0x0000004e04407947 */ /* 0x001fea000b800000 */
[----:B------:R-:W0:Y:S01]  /*4b60*/  S2R R54, SR_LANEID ;  /* 0x0000000000367919 */ /* 0x000e220000000000 */
[----:B-1----:R-:W1:Y:S01]  /*4b70*/  SHFL.UP PT, R52, R19, 0x1, RZ ;  /* 0x0420000013347989 */ /* 0x002e6200000e00ff */
[C---:B0-----:R-:W-:Y:S02]  /*4b80*/  ISETP.NE.AND P2, PT, R54.reuse, RZ, PT ;  /* 0x000000ff3600720c */ /* 0x041fe40003f45270 */
[----:B------:R-:W-:Y:S02]  /*4b90*/  ISETP.GE.U32.AND P3, PT, R54, 0x2, PT ;  /* 0x000000023600780c */ /* 0x000fe40003f66070 */
[----:B-1----:R-:W-:-:S05]  /*4ba0*/  SEL R52, R52, RZ, P2 ;  /* 0x000000ff34347207 */ /* 0x002fca0001000000 */
        /* <DEDUP_REMOVED lines=15> */
[----:B------:R-:W-:-:S06]  /*4ca0*/  IMAD.IADD R67, R65, 0x1, R52 ;  /* 0x0000000141437824 */ /* 0x000fcc00078e0234 */
[----:B------:R-:W0:Y:S02]  /*4cb0*/  SHFL.UP PT, R67, R67, 0x1, RZ ;  /* 0x0420000043437989 */ /* 0x000e2400000e00ff */
.L_x_118:
[----:B0-----:R-:W-:-:S05]  /*4cc0*/  SEL R18, R67, RZ, P2 ;  /* 0x000000ff43127207 */ /* 0x001fca0001000000 */
[----:B------:R0:W-:Y:S02]  /*4cd0*/  STS [R15], R18 ;  /* 0x000000120f007388 */ /* 0x0001e40000000800 */
.L_x_41:
[----:B01----:R-:W0:Y:S01]  /*4ce0*/  S2R R15, SR_LANEID ;  /* 0x00000000000f7919 */ /* 0x003e220000000000 */
[----:B------:R-:W-:Y:S05]  /*4cf0*/  WARPSYNC.ALL ;  /* 0x0000000000007948 */ /* 0x000fea0003800000 */
[----:B------:R-:W-:Y:S01]  /*4d00*/  BAR.SYNC.DEFER_BLOCKING 0x0 ;  /* 0x0000000000007b1d */ /* 0x000fe20000010000 */
[----:B0-----:R-:W-:-:S13]  /*4d10*/  ISETP.EQ.OR P2, PT, R15, RZ, P1 ;  /* 0x000000ff0f00720c */ /* 0x001fda0000f42670 */
[----:B------:R-:W-:Y:S05]  /*4d20*/  @P2 BRA `(.L_x_43) ;  /* 0x0000000000202947 */ /* 0x000fea0003800000 */
[----:B------:R-:W0:Y:S01]  /*4d30*/  LDS R18, [R14+-0x4] ;  /* 0xfffffc000e127984 */ /* 0x000e220000000800 */
[----:B------:R-:W-:Y:S02]  /*4d40*/  IMAD.MOV.U32 R52, RZ, RZ, -0x2 ;  /* 0xfffffffeff347424 */ /* 0x000fe400078e00ff */
[----:B------:R-:W-:Y:S01]  /*4d50*/  IMAD.MOV.U32 R65, RZ, RZ, -0x2 ;  /* 0xfffffffeff417424 */ /* 0x000fe200078e00ff */
[----:B------:R-:W-:Y:S01]  /*4d60*/  LDS R19, [R14] ;  /* 0x000000000e137984 */ /* 0x000fe20000000800 */
[----:B------:R-:W-:Y:S05]  /*4d70*/  WARPSYNC R52 ;  /* 0x0000000034007348 */ /* 0x000fea0003800000 */
[----:B0-----:R-:W0:Y:S02]  /*4d80*/  SHFL.IDX PT, R18, R18, 0x1, 0x1f ;  /* 0x00201f0012127f89 */ /* 0x001e2400000e0000 */
[----:B0-----:R-:W-:-:S05]  /*4d90*/  IMAD.IADD R19, R18, 0x1, R19 ;  /* 0x0000000112137824 */ /* 0x001fca00078e0213 */
[----:B------:R0:W-:Y:S02]  /*4da0*/  STS [R14], R19 ;  /* 0x000000130e007388 */ /* 0x0001e40000000800 */
.L_x_43:
[----:B------:R-:W-:Y:S01]  /*4db0*/  ISETP.GE.U32.AND P2, PT, R21, 0x20, PT ;  /* 0x000000201500780c */ /* 0x000fe20003f46070 */
[----:B------:R-:W-:Y:S05]  /*4dc0*/  WARPSYNC.ALL ;  /* 0x0000000000007948 */ /* 0x000fea0003800000 */
[----:B------:R-:W-:Y:S06]  /*4dd0*/  BAR.SYNC.DEFER_BLOCKING 0x0 ;  /* 0x0000000000007b1d */ /* 0x000fec0000010000 */
[----:B------:R-:W-:Y:S04]  /*4de0*/  BSSY.RECONVERGENT B0, `(.L_x_44) ;  /* 0x0000079000007945 */ /* 0x000fe80003800200 */
[----:B------:R-:W-:Y:S05]  /*4df0*/  @!P2 BRA `(.L_x_45) ;  /* 0x000000040064a947 */ /* 0x000fea0003800000 */
[----:B0-----:R-:W-:Y:S01]  /*4e00*/  IMAD.SHL.U32 R19, R21, 0x8, RZ ;  /* 0x0000000815137824 */ /* 0x001fe200078e00ff */
[----:B------:R-:W-:Y:S02]  /*4e10*/  LEA R72, R56, UR8, 0x2 ;  /* 0x0000000838487c11 */ /* 0x000fe4000f8e10ff */
[----:B------:R-:W-:Y:S02]  /*4e20*/  LEA R71, R57, UR8, 0x2 ;  /* 0x0000000839477c11 */ /* 0x000fe4000f8e10ff */
[----:B------:R-:W-:Y:S02]  /*4e30*/  LOP3.LUT R77, R19, 0x1f00, RZ, 0xc0, !PT ;  /* 0x00001f00134d7812 */ /* 0x000fe400078ec0ff */
[----:B------:R-:W-:Y:S01]  /*4e40*/  LEA R70, R58, UR8, 0x2 ;  /* 0x000000083a467c11 */ /* 0x000fe2000f8e10ff */
[----:B------:R-:W-:Y:S01]  /*4e50*/  LDS R72, [R72] ;  /* 0x0000000048487984 */ /* 0x000fe20000000800 */
[C---:B------:R-:W-:Y:S02]  /*4e60*/  LOP3.LUT R56, R77.reuse, R56, RZ, 0xfc, !PT ;  /* 0x000000384d387212 */ /* 0x040fe400078efcff */
[----:B------:R-:W-:Y:S01]  /*4e70*/  LOP3.LUT R57, R77, R57, RZ, 0xfc, !PT ;  /* 0x000000394d397212 */ /* 0x000fe200078efcff */
[----:B------:R-:W-:Y:S01]  /*4e80*/  LDS R71, [R71] ;  /* 0x0000000047477984 */ /* 0x000fe20000000800 */
[----:B------:R-:W-:-:S02]  /*4e90*/  LEA R69, R59, UR8, 0x2 ;  /* 0x000000083b457c11 */ /* 0x000fc4000f8e10ff */
[C---:B------:R-:W-:Y:S01]  /*4ea0*/  LOP3.LUT R58, R77.reuse, R58, RZ, 0xfc, !PT ;  /* 0x0000003a4d3a7212 */ /* 0x040fe200078efcff */
[----:B------:R-:W-:Y:S01]  /*4eb0*/  LDS R70, [R70] ;  /* 0x0000000046467984 */ /* 0x000fe20000000800 */
[----:B------:R-:W-:Y:S02]  /*4ec0*/  LEA R68, R60, UR8, 0x2 ;  /* 0x000000083c447c11 */ /* 0x000fe4000f8e10ff */
[----:B------:R-:W-:Y:S01]  /*4ed0*/  LOP3.LUT R59, R77, R59, RZ, 0xfc, !PT ;  /* 0x0000003b4d3b7212 */ /* 0x000fe200078efcff */
[----:B------:R-:W-:Y:S01]  /*4ee0*/  LDS R69, [R69] ;  /* 0x0000000045457984 */ /* 0x000fe20000000800 */
[----:B------:R-:W-:Y:S02]  /*4ef0*/  LEA R73, R66, UR8, 0x2 ;  /* 0x0000000842497c11 */ /* 0x000fe4000f8e10ff */
[----:B------:R-:W-:Y:S01]  /*4f00*/  LEA R67, R61, UR8, 0x2 ;  /* 0x000000083d437c11 */ /* 0x000fe2000f8e10ff */
[----:B------:R-:W-:Y:S01]  /*4f10*/  LDS R68, [R68] ;  /* 0x0000000044447984 */ /* 0x000fe20000000800 */
[----:B------:R-:W-:-:S02]  /*4f20*/  LOP3.LUT R60, R77, R60, RZ, 0xfc, !PT ;  /* 0x0000003c4d3c7212 */ /* 0x000fc400078efcff */
[----:B------:R-:W-:Y:S01]  /*4f30*/  LEA R56, R56, UR8, 0x2 ;  /* 0x0000000838387c11 */ /* 0x000fe2000f8e10ff */
[----:B------:R-:W-:Y:S01]  /*4f40*/  LDS R73, [R73] ;  /* 0x0000000049497984 */ /* 0x000fe20000000800 */
[----:B------:R-:W-:Y:S02]  /*4f50*/  LEA R66, R62, UR8, 0x2 ;  /* 0x000000083e427c11 */ /* 0x000fe4000f8e10ff */
[----:B------:R-:W-:Y:S01]  /*4f60*/  LOP3.LUT R61, R77, R61, RZ, 0xfc, !PT ;  /* 0x0000003d4d3d7212 */ /* 0x000fe200078efcff */
[----:B------:R-:W-:Y:S01]  /*4f70*/  LDS R67, [R67] ;  /* 0x0000000043437984 */ /* 0x000fe20000000800 */
[----:B------:R-:W-:Y:S02]  /*4f80*/  LEA R80, R57, UR8, 0x2 ;  /* 0x0000000839507c11 */ /* 0x000fe4000f8e10ff */
[----:B------:R-:W-:Y:S01]  /*4f90*/  LEA R65, R63, UR8, 0x2 ;  /* 0x000000083f417c11 */ /* 0x000fe2000f8e10ff */
[----:B------:R-:W0:Y:S01]  /*4fa0*/  LDS R57, [R56] ;  /* 0x0000000038397984 */ /* 0x000e220000000800 */
[----:B------:R-:W-:-:S02]  /*4fb0*/  LOP3.LUT R62, R77, R62, RZ, 0xfc, !PT ;  /* 0x0000003e4d3e7212 */ /* 0x000fc400078efcff */
[----:B------:R-:W-:Y:S01]  /*4fc0*/  LEA R82, R58, UR8, 0x2 ;  /* 0x000000083a527c11 */ /* 0x000fe2000f8e10ff */
[----:B------:R-:W-:Y:S01]  /*4fd0*/  LDS R66, [R66] ;  /* 0x0000000042427984 */ /* 0x000fe20000000800 */
[----:B------:R-:W-:Y:S02]  /*4fe0*/  LEA R18, R64, UR8, 0x2 ;  /* 0x0000000840127c11 */ /* 0x000fe4000f8e10ff */
[----:B------:R-:W-:Y:S01]  /*4ff0*/  LOP3.LUT R63, R77, R63, RZ, 0xfc, !PT ;  /* 0x0000003f4d3f7212 */ /* 0x000fe200078efcff */
[----:B------:R-:W1:Y:S01]  /*5000*/  LDS R58, [R80] ;  /* 0x00000000503a7984 */ /* 0x000e620000000800 */
[----:B------:R-:W-:Y:S02]  /*5010*/  LEA R83, R59, UR8, 0x2 ;  /* 0x000000083b537c11 */ /* 0x000fe4000f8e10ff */
[----:B------:R-:W-:Y:S01]  /*5020*/  LEA R19, R75, UR8, 0x2 ;  /* 0x000000084b137c11 */ /* 0x000fe2000f8e10ff */
[----:B------:R-:W5:Y:S01]  /*5030*/  LDS R59, [R82] ;  /* 0x00000000523b7984 */ /* 0x000f620000000800 */
[----:B------:R-:W-:-:S02]  /*5040*/  LOP3.LUT R64, R77, R64, RZ, 0xfc, !PT ;  /* 0x000000404d407212 */ /* 0x000fc400078efcff */
[----:B------:R-:W-:Y:S01]  /*5050*/  LEA R84, R60, UR8, 0x2 ;  /* 0x000000083c547c11 */ /* 0x000fe2000f8e10ff */
[----:B------:R-:W-:Y:S01]  /*5060*/  LDS R65, [R65] ;  /* 0x0000000041417984 */ /* 0x000fe20000000800 */
[----:B------:R-:W-:Y:S02]  /*5070*/  LEA R52, R76, UR8, 0x2 ;  /* 0x000000084c347c11 */ /* 0x000fe4000f8e10ff */
[----:B------:R-:W-:Y:S01]  /*5080*/  LOP3.LUT R75, R77, R75, RZ, 0xfc, !PT ;  /* 0x0000004b4d4b7212 */ /* 0x000fe200078efcff */
[----:B------:R-:W2:Y:S01]  /*5090*/  LDS R60, [R83] ;  /* 0x00000000533c7984 */ /* 0x000ea20000000800 */
[----:B------:R-:W-:Y:S02]  /*50a0*/  LEA R85, R61, UR8, 0x2 ;  /* 0x000000083d557c11 */ /* 0x000fe4000f8e10ff */
[----:B------:R-:W-:Y:S01]  /*50b0*/  LEA R54, R78, UR8, 0x2 ;  /* 0x000000084e367c11 */ /* 0x000fe2000f8e10ff */
[----:B------:R-:W3:Y:S01]  /*50c0*/  LDS R61, [R84] ;  /* 0x00000000543d7984 */ /* 0x000ee20000000800 */
[----:B------:R-:W-:-:S02]  /*50d0*/  LOP3.LUT R76, R77, R76, RZ, 0xfc, !PT ;  /* 0x0000004c4d4c7212 */ /* 0x000fc400078efcff */
[----:B------:R-:W-:Y:S01]  /*50e0*/  LEA R86, R62, UR8, 0x2 ;  /* 0x000000083e567c11 */ /* 0x000fe2000f8e10ff */
[----:B------:R-:W-:Y:S01]  /*50f0*/  LDS R18, [R18] ;  /* 0x0000000012127984 */ /* 0x000fe20000000800 */
[----:B------:R-:W-:Y:S02]  /*5100*/  LOP3.LUT R78, R77, R78, RZ, 0xfc, !PT ;  /* 0x0000004e4d4e7212 */ /* 0x000fe400078efcff */
[----:B------:R-:W-:Y:S01]  /*5110*/  LEA R87, R63, UR8, 0x2 ;  /* 0x000000083f577c11 */ /* 0x000fe2000f8e10ff */
[----:B------:R-:W4:Y:S01]  /*5120*/  LDS R62, [R85] ;  /* 0x00000000553e7984 */ /* 0x000f220000000800 */
[----:B------:R-:W-:Y:S02]  /*5130*/  LOP3.LUT R77, R77, R79, RZ, 0xfc, !PT ;  /* 0x0000004f4d4d7212 */ /* 0x000fe400078efcff */
[----:B------:R-:W-:Y:S01]  /*5140*/  LEA R88, R64, UR8, 0x2 ;  /* 0x0000000840587c11 */ /* 0x000fe2000f8e10ff */
[----:B------:R-:W4:Y:S01]  /*5150*/  LDS R63, [R86] ;  /* 0x00000000563f7984 */ /* 0x000f220000000800 */
[----:B------:R-:W-:-:S02]  /*5160*/  LEA R89, R75, UR8, 0x2 ;  /* 0x000000084b597c11 */ /* 0x000fc4000f8e10ff */
[----:B------:R-:W-:Y:S01]  /*5170*/  LEA R90, R76, UR8, 0x2 ;  /* 0x000000084c5a7c11 */ /* 0x000fe2000f8e10ff */
[----:B------:R-:W4:Y:S01]  /*5180*/  LDS R64, [R87] ;  /* 0x0000000057407984 */ /* 0x000f220000000800 */
[----:B------:R-:W-:Y:S01]  /*5190*/  LEA R78, R78, UR8, 0x2 ;  /* 0x000000084e4e7c11 */ /* 0x000fe2000f8e10ff */
[----:B0-----:R-:W-:Y:S01]  /*51a0*/  IMAD.IADD R72, R57, 0x1, R72 ;  /* 0x0000000139487824 */ /* 0x001fe200078e0248 */
[----:B------:R-:W-:Y:S01]  /*51b0*/  LEA R91, R77, UR8, 0x2 ;  /* 0x000000084d5b7c11 */ /* 0x000fe2000f8e10ff */
[----:B------:R-:W0:Y:S01]  /*51c0*/  LDS R75, [R88] ;  /* 0x00000000584b7984 */ /* 0x000e220000000800 */
[----:B------:R-:W-:Y:S02]  /*51d0*/  LEA R79, R79, UR8, 0x2 ;  /* 0x000000084f4f7c11 */ /* 0x000fe4000f8e10ff */
[----:B------:R-:W-:Y:S01]  /*51e0*/  LEA R74, R74, UR8, 0x2 ;  /* 0x000000084a4a7c11 */ /* 0x000fe2000f8e10ff */
[----:B------:R-:W-:Y:S01]  /*51f0*/  LDS R76, [R89] ;  /* 0x00000000594c7984 */ /* 0x000fe20000000800 */
[----:B-1----:R-:W-:-:S03]  /*5200*/  IMAD.IADD R71, R58, 0x1, R71 ;  /* 0x000000013a477824 */ /* 0x002fc600078e0247 */
[----:B------:R-:W-:Y:S01]  /*5210*/  LDS R77, [R90] ;  /* 0x000000005a4d7984 */ /* 0x000fe20000000800 */
[----:B-----5:R-:W-:-:S03]  /*5220*/  IMAD.IADD R70, R59, 0x1, R70 ;  /* 0x000000013b467824 */ /* 0x020fc600078e0246 */
[----:B------:R-:W-:Y:S04]  /*5230*/  LDS R81, [R78] ;  /* 0x000000004e517984 */ /* 0x000fe80000000800 */
[----:B------:R-:W-:Y:S01]  /*5240*/  LDS R56, [R91] ;  /* 0x000000005b387984 */ /* 0x000fe20000000800 */
[----:B--2---:R-:W-:-:S03]  /*5250*/  IMAD.IADD R69, R60, 0x1, R69 ;  /* 0x000000013c457824 */ /* 0x004fc600078e0245 */
[----:B------:R-:W1:Y:S01]  /*5260*/  LDS R16, [R16] ;  /* 0x0000000010107984 */ /* 0x000e620000000800 */
[----:B---3--:R-:W-:-:S03]  /*5270*/  IMAD.IADD R68, R61, 0x1, R68 ;  /* 0x000000013d447824 */ /* 0x008fc600078e0244 */
[----:B------:R-:W2:Y:S04]  /*5280*/  LDS R19, [R19] ;  /* 0x0000000013137984 */ /* 0x000ea80000000800 */
[----:B------:R-:W3:Y:S01]  /*5290*/  LDS R52, [R52] ;  /* 0x0000000034347984 */ /* 0x000ee20000000800 */
[----:B----4-:R-:W-:-:S03]  /*52a0*/  IMAD.IADD R62, R62, 0x1, R67 ;  /* 0x000000013e3e7824 */ /* 0x010fc600078e0243 */
[----:B------:R-:W4:Y:S01]  /*52b0*/  LDS R54, [R54] ;  /* 0x0000000036367984 */ /* 0x000f220000000800 */
[----:B------:R-:W-:-:S03]  /*52c0*/  IMAD.IADD R63, R63, 0x1, R66 ;  /* 0x000000013f3f7824 */ /* 0x000fc600078e0242 */
[----:B------:R-:W5:Y:S01]  /*52d0*/  LDS R79, [R79] ;  /* 0x000000004f4f7984 */ /* 0x000f620000000800 */
[----:B------:R-:W-:-:S03]  /*52e0*/  IMAD.IADD R64, R64, 0x1, R65 ;  /* 0x0000000140407824 */ /* 0x000fc600078e0241 */
[----:B------:R-:W-:Y:S01]  /*52f0*/  LDS R74, [R74] ;  /* 0x000000004a4a7984 */ /* 0x000fe20000000800 */
[----:B0-----:R-:W-:-:S03]  /*5300*/  IMAD.IADD R75, R75, 0x1, R18 ;  /* 0x000000014b4b7824 */ /* 0x001fc600078e0212 */
[----:B------:R-:W0:Y:S01]  /*5310*/  LDS R17, [R17] ;  /* 0x0000000011117984 */ /* 0x000e220000000800 */
[----:B-1----:R-:W-:Y:S02]  /*5320*/  IMAD.IADD R73, R16, 0x1, R73 ;  /* 0x0000000110497824 */ /* 0x002fe400078e0249 */
[----:B--2---:R-:W-:Y:S02]  /*5330*/  IMAD.IADD R76, R76, 0x1, R19 ;  /* 0x000000014c4c7824 */ /* 0x004fe400078e0213 */
[----:B---3--:R-:W-:Y:S02]  /*5340*/  IMAD.IADD R52, R77, 0x1, R52 ;  /* 0x000000014d347824 */ /* 0x008fe400078e0234 */
[----:B----4-:R-:W-:Y:S02]  /*5350*/  IMAD.IADD R54, R81, 0x1, R54 ;  /* 0x0000000151367824 */ /* 0x010fe400078e0236 */
[----:B-----5:R-:W-:Y:S02]  /*5360*/  IMAD.IADD R56, R56, 0x1, R79 ;  /* 0x0000000138387824 */ /* 0x020fe400078e024f */
[----:B0-----:R-:W-:Y:S01]  /*5370*/  IMAD.IADD R74, R17, 0x1, R74 ;  /* 0x00000001114a7824 */ /* 0x001fe200078e024a */
[----:B------:R-:W-:Y:S06]  /*5380*/  BRA `(.L_x_46) ;  /* 0x0000000000787947 */ /* 0x000fec0003800000 */
.L_x_45:
[----:B------:R-:W-:Y:S02]  /*5390*/  LEA R56, R56, UR8, 0x2 ;  /* 0x0000000838387c11 */ /* 0x000fe4000f8e10ff */
[----:B------:R-:W-:Y:S02]  /*53a0*/  LEA R52, R76, UR8, 0x2 ;  /* 0x000000084c347c11 */ /* 0x000fe4000f8e10ff */
[----:B------:R-:W-:Y:S01]  /*53b0*/  LEA R54, R78, UR8, 0x2 ;  /* 0x000000084e367c11 */ /* 0x000fe2000f8e10ff */
[----:B------:R1:W1:Y:S01]  /*53c0*/  LDS R72, [R56] ;  /* 0x0000000038487984 */ /* 0x0002620000000800 */
[----:B------:R-:W-:Y:S02]  /*53d0*/  LEA R74, R74, UR8, 0x2 ;  /* 0x000000084a4a7c11 */ /* 0x000fe4000f8e10ff */
[----:B------:R-:W-:Y:S01]  /*53e0*/  LEA R57, R57, UR8, 0x2 ;  /* 0x0000000839397c11 */ /* 0x000fe2000f8e10ff */
[----:B------:R-:W1:Y:S01]  /*53f0*/  LDS R52, [R52] ;  /* 0x0000000034347984 */ /* 0x000e620000000800 */
[----:B------:R-:W-:-:S02]  /*5400*/  LEA R58, R58, UR8, 0x2 ;  /* 0x000000083a3a7c11 */ /* 0x000fc4000f8e10ff */
[----:B------:R-:W-:Y:S01]  /*5410*/  LEA R59, R59, UR8, 0x2 ;  /* 0x000000083b3b7c11 */ /* 0x000fe2000f8e10ff */
[----:B------:R0:W1:Y:S01]  /*5420*/  LDS R71, [R57] ;  /* 0x0000000039477984 */ /* 0x0000620000000800 */
[----:B------:R-:W-:Y:S02]  /*5430*/  LEA R60, R60, UR8, 0x2 ;  /* 0x000000083c3c7c11 */ /* 0x000fe4000f8e10ff */
[----:B------:R-:W-:Y:S01]  /*5440*/  LEA R61, R61, UR8, 0x2 ;  /* 0x000000083d3d7c11 */ /* 0x000fe2000f8e10ff */
[----:B------:R1:W1:Y:S01]  /*5450*/  LDS R70, [R58] ;  /* 0x000000003a467984 */ /* 0x0002620000000800 */
[----:B------:R-:W-:Y:S02]  /*5460*/  LEA R16, R62, UR8, 0x2 ;  /* 0x000000083e107c11 */ /* 0x000fe4000f8e10ff */
[----:B------:R-:W-:Y:S01]  /*5470*/  LEA R17, R63, UR8, 0x2 ;  /* 0x000000083f117c11 */ /* 0x000fe2000f8e10ff */
[----:B------:R1:W1:Y:S01]  /*5480*/  LDS R69, [R59] ;  /* 0x000000003b457984 */ /* 0x0002620000000800 */
[----:B------:R-:W-:-:S02]  /*5490*/  LEA R18, R64, UR8, 0x2 ;  /* 0x0000000840127c11 */ /* 0x000fc4000f8e10ff */
[----:B0-----:R-:W-:Y:S01]  /*54a0*/  LEA R19, R75, UR8, 0x2 ;  /* 0x000000084b137c11 */ /* 0x001fe2000f8e10ff */
[----:B------:R0:W0:Y:S01]  /*54b0*/  LDS R68, [R60] ;  /* 0x000000003c447984 */ /* 0x0000220000000800 */
[----:B------:R-:W-:Y:S02]  /*54c0*/  LEA R79, R79, UR8, 0x2 ;  /* 0x000000084f4f7c11 */ /* 0x000fe4000f8e10ff */
[----:B------:R-:W-:Y:S01]  /*54d0*/  LEA R66, R66, UR8, 0x2 ;  /* 0x0000000842427c11 */ /* 0x000fe2000f8e10ff */
[----:B------:R0:W0:Y:S04]  /*54e0*/  LDS R62, [R61] ;  /* 0x000000003d3e7984 */ /* 0x0000280000000800 */
[----:B------:R0:W0:Y:S04]  /*54f0*/  LDS R63, [R16] ;  /* 0x00000000103f7984 */ /* 0x0000280000000800 */
[----:B------:R0:W0:Y:S04]  /*5500*/  LDS R64, [R17] ;  /* 0x0000000011407984 */ /* 0x0000280000000800 */
[----:B------:R0:W0:Y:S04]  /*5510*/  LDS R75, [R18] ;  /* 0x00000000124b7984 */ /* 0x0000280000000800 */
[----:B------:R0:W0:Y:S04]  /*5520*/  LDS R76, [R19] ;  /* 0x00000000134c7984 */ /* 0x0000280000000800 */
[----:B------:R-:W0:Y:S04]  /*5530*/  LDS R54, [R54] ;  /* 0x0000000036367984 */ /* 0x000e280000000800 */
[----:B------:R0:W0:Y:S04]  /*5540*/  LDS R56, [R79] ;  /* 0x000000004f387984 */ /* 0x0000280000000800 */
[----:B------:R0:W0:Y:S04]  /*5550*/  LDS R73, [R66] ;  /* 0x0000000042497984 */ /* 0x0000280000000800 */
[----:B-1----:R-:W0:Y:S02]  /*5560*/  LDS R74, [R74] ;  /* 0x000000004a4a7984 */ /* 0x002e240000000800 */
.L_x_46:
[----:B------:R-:W-:Y:S05]  /*5570*/  BSYNC.RECONVERGENT B0 ;  /* 0x0000000000007941 */ /* 0x000fea0003800200 */
.L_x_44:
[----:B0-----:R-:W0:Y:S01]  /*5580*/  LDC.64 R18, c[0x0][0x3a0] ;  /* 0x0000e800ff127b82 */ /* 0x001e220000000a00 */
[----:B------:R-:W-:Y:S02]  /*5590*/  @!P1 IMAD R57, R13, 0x20, R21 ;  /* 0x000000200d399824 */ /* 0x000fe400078e0215 */
[----:B------:R-:W-:-:S05]  /*55a0*/  @!P1 IMAD R59, R21, UR5, R12 ;  /* 0x00000005153b9c24 */ /* 0x000fca000f8e020c */
[----:B------:R-:W1:Y:S01]  /*55b0*/  LDC.64 R16, c[0x0][0x3a8] ;  /* 0x0000ea00ff107b82 */ /* 0x000e620000000a00 */
[----:B0-----:R-:W-:Y:S02]  /*55c0*/  @!P1 IMAD.WIDE.U32 R18, R57, 0x4, R18 ;  /* 0x0000000439129825 */ /* 0x001fe400078e0012 */
[----:B------:R-:W0:Y:S04]  /*55d0*/  @!P1 LDS R57, [R14] ;  /* 0x000000000e399984 */ /* 0x000e280000000800 */
[----:B------:R-:W0:Y:S01]  /*55e0*/  @!P1 LDG.E R18, desc[UR6][R18.64] ;  /* 0x0000000612129981 */ /* 0x000e22000c1e1900 */
[----:B-1----:R-:W-:-:S06]  /*55f0*/  @!P1 IMAD.WIDE.U32 R16, R59, 0x4, R16 ;  /* 0x000000043b109825 */ /* 0x002fcc00078e0010 */
[----:B------:R-:W0:Y:S01]  /*5600*/  @!P1 LDG.E R17, desc[UR6][R16.64] ;  /* 0x0000000610119981 */ /* 0x000e22000c1e1900 */
[----:B------:R-:W-:-:S05]  /*5610*/  VOTEU.ALL UP0, P1 ;  /* 0x0000000000ff7886 */ /* 0x000fca0000800000 */
[----:B------:R-:W-:-:S04]  /*5620*/  @!UP0 UIADD3 UR4, UPT, UPT, UR9, 0x7800, URZ ;  /* 0x0000780009048890 */ /* 0x000fc8000fffe0ff */
[----:B------:R-:W-:Y:S01]  /*5630*/  @!UP0 ULEA UR4, UR10, UR4, 0x18 ;  /* 0x000000040a048291 */ /* 0x000fe2000f8ec0ff */
[----:B------:R-:W-:-:S05]  /*5640*/  IADD3 R39, PT, PT, R62, R26, R39 ;  /* 0x0000001a3e277210 */ /* 0x000fca0007ffe027 */
[----:B------:R-:W-:Y:S02]  /*5650*/  @!P1 LEA R26, R21, UR4, 0x2 ;  /* 0x00000004151a9c11 */ /* 0x000fe4000f8e10ff */
[----:B------:R-:W-:Y:S02]  /*5660*/  IADD3 R33, PT, PT, R72, R20, R33 ;  /* 0x0000001448217210 */ /* 0x000fe40007ffe021 */
[----:B--2---:R-:W-:Y:S02]  /*5670*/  IADD3 R35, PT, PT, R71, R22, R35 ;  /* 0x0000001647237210 */ /* 0x004fe40007ffe023 */
[----:B---3--:R-:W-:Y:S02]  /*5680*/  IADD3 R34, PT, PT, R70, R23, R34 ;  /* 0x0000001746227210 */ /* 0x008fe40007ffe022 */
[----:B----4-:R-:W-:Y:S02]  /*5690*/  IADD3 R37, PT, PT, R69, R24, R37 ;  /* 0x0000001845257210 */ /* 0x010fe40007ffe025 */
[----:B------:R-:W-:-:S02]  /*56a0*/  IADD3 R38, PT, PT, R68, R25, R38 ;  /* 0x0000001944267210 */ /* 0x000fc40007ffe026 */
[----:B------:R-:W-:Y:S01]  /*56b0*/  IADD3 R45, PT, PT, R54, R32, R45 ;  /* 0x00000020362d7210 */ /* 0x000fe20007ffe02d */
[----:B------:R-:W-:Y:S01]  /*56c0*/  IMAD.SHL.U32 R32, R33, 0x4, RZ ;  /* 0x0000000421207824 */ /* 0x000fe200078e00ff */
[----:B------:R-:W-:Y:S01]  /*56d0*/  IADD3 R44, PT, PT, R52, R31, R44 ;  /* 0x0000001f342c7210 */ /* 0x000fe20007ffe02c */
[----:B------:R-:W-:Y:S01]  /*56e0*/  IMAD.SHL.U32 R31, R35, 0x4, RZ ;  /* 0x00000004231f7824 */ /* 0x000fe200078e00ff */
[----:B------:R-:W-:Y:S01]  /*56f0*/  IADD3 R40, PT, PT, R63, R27, R40 ;  /* 0x0000001b3f287210 */ /* 0x000fe20007ffe028 */
[----:B------:R-:W-:Y:S01]  /*5700*/  IMAD.SHL.U32 R34, R34, 0x4, RZ ;  /* 0x0000000422227824 */ /* 0x000fe200078e00ff */
[----:B------:R-:W-:Y:S01]  /*5710*/  IADD3 R41, PT, PT, R64, R28, R41 ;  /* 0x0000001c40297210 */ /* 0x000fe20007ffe029 */
[----:B------:R-:W-:Y:S01]  /*5720*/  IMAD.SHL.U32 R33, R37, 0x4, RZ ;  /* 0x0000000425217824 */ /* 0x000fe200078e00ff */
[----:B------:R-:W-:Y:S02]  /*5730*/  IADD3 R42, PT, PT, R75, R29, R42 ;  /* 0x0000001d4b2a7210 */ /* 0x000fe40007ffe02a */
[----:B------:R-:W-:Y:S01]  /*5740*/  IADD3 R51, PT, PT, R56, R36, R51 ;  /* 0x0000002438337210 */ /* 0x000fe20007ffe033 */
[----:B------:R-:W-:Y:S01]  /*5750*/  IMAD.SHL.U32 R36, R38, 0x4, RZ ;  /* 0x0000000426247824 */ /* 0x000fe200078e00ff */
[----:B------:R-:W-:Y:S01]  /*5760*/  IADD3 R43, PT, PT, R76, R30, R43 ;  /* 0x0000001e4c2b7210 */ /* 0x000fe20007ffe02b */
[----:B------:R-:W-:Y:S01]  /*5770*/  IMAD.SHL.U32 R35, R39, 0x4, RZ ;  /* 0x0000000427237824 */ /* 0x000fe200078e00ff */
[----:B------:R-:W-:Y:S01]  /*5780*/  LOP3.LUT R32, R32, 0x3fffc, RZ, 0xc0, !PT ;  /* 0x0003fffc20207812 */ /* 0x000fe200078ec0ff */
[----:B------:R-:W-:Y:S01]  /*5790*/  IMAD.SHL.U32 R38, R40, 0x4, RZ ;  /* 0x0000000428267824 */ /* 0x000fe200078e00ff */
[----:B------:R-:W-:Y:S01]  /*57a0*/  LOP3.LUT R31, R31, 0x3fffc, RZ, 0xc0, !PT ;  /* 0x0003fffc1f1f7812 */ /* 0x000fe200078ec0ff */
[----:B------:R-:W-:Y:S01]  /*57b0*/  IMAD.SHL.U32 R37, R41, 0x4, RZ ;  /* 0x0000000429257824 */ /* 0x000fe200078e00ff */
[----:B------:R-:W-:Y:S01]  /*57c0*/  LOP3.LUT R34, R34, 0x3fffc, RZ, 0xc0, !PT ;  /* 0x0003fffc22227812 */ /* 0x000fe200078ec0ff */
[----:B------:R-:W-:Y:S01]  /*57d0*/  IMAD.SHL.U32 R40, R42, 0x4, RZ ;  /* 0x000000042a287824 */ /* 0x000fe200078e00ff */
[----:B------:R-:W-:Y:S01]  /*57e0*/  IADD3 R46, PT, PT, R73, R46, R55 ;  /* 0x0000002e492e7210 */ /* 0x000fe20007ffe037 */
[----:B------:R-:W-:Y:S01]  /*57f0*/  IMAD.SHL.U32 R39, R43, 0x4, RZ ;  /* 0x000000042b277824 */ /* 0x000fe200078e00ff */
[----:B------:R-:W-:Y:S01]  /*5800*/  LOP3.LUT R33, R33, 0x3fffc, RZ, 0xc0, !PT ;  /* 0x0003fffc21217812 */ /* 0x000fe200078ec0ff */
[----:B------:R-:W-:Y:S01]  /*5810*/  IMAD.SHL.U32 R41, R44, 0x4, RZ ;  /* 0x000000042c297824 */ /* 0x000fe200078e00ff */
[----:B------:R-:W-:-:S02]  /*5820*/  IADD3 R47, PT, PT, R74, R47, R48 ;  /* 0x0000002f4a2f7210 */ /* 0x000fc40007ffe030 */
[----:B------:R-:W-:Y:S01]  /*5830*/  LOP3.LUT R36, R36, 0x3fffc, RZ, 0xc0, !PT ;  /* 0x0003fffc24247812 */ /* 0x000fe200078ec0ff */
[----:B------:R-:W-:Y:S01]  /*5840*/  IMAD.SHL.U32 R42, R45, 0x4, RZ ;  /* 0x000000042d2a7824 */ /* 0x000fe200078e00ff */
[----:B------:R-:W-:Y:S01]  /*5850*/  LOP3.LUT R35, R35, 0x3fffc, RZ, 0xc0, !PT ;  /* 0x0003fffc23237812 */ /* 0x000fe200078ec0ff */
[----:B------:R-:W-:Y:S01]  /*5860*/  IMAD.SHL.U32 R43, R51, 0x4, RZ ;  /* 0x00000004332b7824 */ /* 0x000fe200078e00ff */
[----:B------:R-:W-:Y:S01]  /*5870*/  LOP3.LUT R38, R38, 0x3fffc, RZ, 0xc0, !PT ;  /* 0x0003fffc26267812 */ /* 0x000fe200078ec0ff */
[----:B------:R-:W-:Y:S01]  /*5880*/  IMAD.SHL.U32 R44, R46, 0x4, RZ ;  /* 0x000000042e2c7824 */ /* 0x000fe200078e00ff */
[----:B------:R-:W-:Y:S01]  /*5890*/  LOP3.LUT R37, R37, 0x3fffc, RZ, 0xc0, !PT ;  /* 0x0003fffc25257812 */ /* 0x000fe200078ec0ff */
[----:B------:R-:W-:Y:S01]  /*58a0*/  IMAD.SHL.U32 R45, R47, 0x4, RZ ;  /* 0x000000042f2d7824 */ /* 0x000fe200078e00ff */
[----:B------:R-:W-:Y:S02]  /*58b0*/  LOP3.LUT R40, R40, 0x3fffc, RZ, 0xc0, !PT ;  /* 0x0003fffc28287812 */ /* 0x000fe400078ec0ff */
[----:B------:R-:W-:-:S02]  /*58c0*/  LOP3.LUT R39, R39, 0x3fffc, RZ, 0xc0, !PT ;  /* 0x0003fffc27277812 */ /* 0x000fc400078ec0ff */
[----:B------:R-:W-:Y:S02]  /*58d0*/  LOP3.LUT R41, R41, 0x3fffc, RZ, 0xc0, !PT ;  /* 0x0003fffc29297812 */ /* 0x000fe400078ec0ff */
[----:B------:R-:W-:Y:S02]  /*58e0*/  LOP3.LUT R42, R42, 0x3fffc, RZ, 0xc0, !PT ;  /* 0x0003fffc2a2a7812 */ /* 0x000fe400078ec0ff */
[----:B------:R-:W-:Y:S02]  /*58f0*/  LOP3.LUT R43, R43, 0x3fffc, RZ, 0xc0, !PT ;  /* 0x0003fffc2b2b7812 */ /* 0x000fe400078ec0ff */
[----:B------:R-:W-:Y:S02]  /*5900*/  LOP3.LUT R44, R44, 0x3fffc, RZ, 0xc0, !PT ;  /* 0x0003fffc2c2c7812 */ /* 0x000fe400078ec0ff */
[----:B------:R-:W-:Y:S02]  /*5910*/  LOP3.LUT R45, R45, 0x3fffc, RZ, 0xc0, !PT ;  /* 0x0003fffc2d2d7812 */ /* 0x000fe400078ec0ff */
[----:B------:R-:W-:-:S02]  /*5920*/  CS2R R20, SRZ ;  /* 0x0000000000147805 */ /* 0x000fc4000001ff00 */
[----:B------:R-:W-:Y:S02]  /*5930*/  CS2R R22, SRZ ;  /* 0x0000000000167805 */ /* 0x000fe4000001ff00 */
[----:B------:R-:W-:Y:S02]  /*5940*/  CS2R R24, SRZ ;  /* 0x0000000000187805 */ /* 0x000fe4000001ff00 */
[----:B------:R-:W-:Y:S01]  /*5950*/  CS2R R28, SRZ ;  /* 0x00000000001c7805 */ /* 0x000fe2000001ff00 */
[----:B------:R-:W-:Y:S01]  /*5960*/  IMAD.MOV.U32 R30, RZ, RZ, RZ ;  /* 0x000000ffff1e7224 */ /* 0x000fe200078e00ff */
[----:B0-----:R-:W-:-:S05]  /*5970*/  @!P1 IADD3 R57, PT, PT, -R57, R17, R18 ;  /* 0x0000001139399210 */ /* 0x001fca0007ffe112 */
[----:B------:R0:W-:Y:S01]  /*5980*/  @!P1 STS [R26], R57 ;  /* 0x000000391a009388 */ /* 0x0001e20000000800 */
[----:B------:R-:W-:Y:S01]  /*5990*/  BAR.SYNC.DEFER_BLOCKING 0x0 ;  /* 0x0000000000007b1d */ /* 0x000fe20000010000 */
[----:B------:R-:W-:Y:S02]  /*59a0*/  CS2R R16, SRZ ;  /* 0x0000000000107805 */ /* 0x000fe4000001ff00 */
[----:B------:R-:W-:Y:S02]  /*59b0*/  CS2R R18, SRZ ;  /* 0x0000000000127805 */ /* 0x000fe4000001ff00 */
[----:B0-----:R-:W-:Y:S01]  /*59c0*/  CS2R R26, SRZ ;  /* 0x00000000001a7805 */ /* 0x001fe2000001ff00 */
[----:B------:R0:W-:Y:S04]  /*59d0*/  STS [R32+UR8], R11 ;  /* 0x0000000b20007988 */ /* 0x0001e80008000808 */
        /* <DEDUP_REMOVED lines=13> */
[----:B------:R0:W-:Y:S01]  /*5ab0*/  STS [R45+UR8], R93 ;  /* 0x0000005d2d007988 */ /* 0x0001e20008000808 */
[----:B------:R-:W-:Y:S06]  /*5ac0*/  BAR.SYNC.DEFER_BLOCKING 0x0 ;  /* 0x0000000000007b1d */ /* 0x000fec0000010000 */
[----:B------:R-:W-:Y:S05]  /*5ad0*/  @P0 BRA `(.L_x_47) ;  /* 0x0000001400200947 */ /* 0x000fea0003800000 */
[----:B------:R-:W1:Y:S01]  /*5ae0*/  LDC R55, c[0x0][0x360] ;  /* 0x0000d800ff377b82 */ /* 0x000e620000000800 */
[----:B0-----:R-:W0:Y:S01]  /*5af0*/  LDS R0, [R14] ;  /* 0x000000000e007984 */ /* 0x001e220000000800 */
[----:B------:R-:W-:Y:S02]  /*5b00*/  UIADD3 UR4, UPT, UPT, UR9, 0x7800, URZ ;  /* 0x0000780009047890 */ /* 0x000fe4000fffe0ff */
[----:B------:R-:W-:Y:S01]  /*5b10*/  UIADD3 UR5, UPT, UPT, UR9, 0x7800, URZ ;  /* 0x0000780009057890 */ /* 0x000fe2000fffe0ff */
[----:B------:R-:W2:Y:S01]  /*5b20*/  S2R R7, SR_TID.X ;  /* 0x0000000000077919 */ /* 0x000ea20000002100 */
[----:B------:R-:W-:Y:S02]  /*5b30*/  ULEA UR4, UR10, UR4, 0x18 ;  /* 0x000000040a047291 */ /* 0x000fe4000f8ec0ff */
[----:B------:R-:W3:Y:S01]  /*5b40*/  LDC.64 R48, c[0x0][0x390] ;  /* 0x0000e400ff307b82 */ /* 0x000ee20000000a00 */
[----:B------:R-:W-:Y:S01]  /*5b50*/  ULEA UR5, UR10, UR5, 0x18 ;  /* 0x000000050a057291 */ /* 0x000fe2000f8ec0ff */
[----:B-1----:R-:W-:-:S02]  /*5b60*/  IMAD R2, R55, 0x4, R14 ;  /* 0x0000000437027824 */ /* 0x002fc400078e020e */
[C---:B------:R-:W-:Y:S02]  /*5b70*/  IMAD R58, R55.reuse, 0x4, R14 ;  /* 0x00000004373a7824 */ /* 0x040fe400078e020e */
[C---:B------:R-:W-:Y:S01]  /*5b80*/  IMAD R6, R55.reuse, 0x4, R2 ;  /* 0x0000000437067824 */ /* 0x040fe200078e0202 */
[----:B------:R-:W1:Y:S01]  /*5b90*/  LDS R4, [R2] ;  /* 0x0000000002047984 */ /* 0x000e620000000800 */
[C---:B------:R-:W-:Y:S02]  /*5ba0*/  IMAD R60, R55.reuse, 0x4, R58 ;  /* 0x00000004373c7824 */ /* 0x040fe400078e023a */
[C---:B------:R-:W-:Y:S01]  /*5bb0*/  IMAD R10, R55.reuse, 0x4, R6 ;  /* 0x00000004370a7824 */ /* 0x040fe200078e0206 */
[----:B------:R-:W4:Y:S01]  /*5bc0*/  LDS R8, [R6] ;  /* 0x0000000006087984 */ /* 0x000f220000000800 */
[C---:B------:R-:W-:Y:S02]  /*5bd0*/  IMAD R62, R55.reuse, 0x4, R60 ;  /* 0x00000004373e7824 */ /* 0x040fe400078e023c */
[C---:B------:R-:W-:Y:S01]  /*5be0*/  IMAD R16, R55.reuse, 0x4, R10 ;  /* 0x0000000437107824 */ /* 0x040fe200078e020a */
[----:B------:R5:W3:Y:S01]  /*5bf0*/  LDS R20, [R10] ;  /* 0x000000000a147984 */ /* 0x000ae20000000800 */
[----:B------:R-:W-:-:S02]  /*5c00*/  IMAD R64, R55, 0x4, R62 ;  /* 0x0000000437407824 */ /* 0x000fc400078e023e */
[C---:B------:R-:W-:Y:S01]  /*5c10*/  IMAD R22, R55.reuse, 0x4, R16 ;  /* 0x0000000437167824 */ /* 0x040fe200078e0210 */
[----:B0-----:R-:W-:Y:S01]  /*5c20*/  SHF.R.U32.HI R30, RZ, R13, R0 ;  /* 0x0000000dff1e7219 */ /* 0x001fe20000011600 */
[----:B------:R-:W0:Y:S01]  /*5c30*/  LDS R84, [R16] ;  /* 0x0000000010547984 */ /* 0x000e220000000800 */
[C---:B------:R-:W-:Y:S01]  /*5c40*/  IMAD R66, R55.reuse, 0x4, R64 ;  /* 0x0000000437427824 */ /* 0x040fe200078e0240 */
[----:B------:R-:W-:Y:S01]  /*5c50*/  I2FP.F32.U32 R5, R0 ;  /* 0x0000000000057245 */ /* 0x000fe20000201000 */
[C---:B------:R-:W-:Y:S01]  /*5c60*/  IMAD R90, R55.reuse, 0x4, R22 ;  /* 0x00000004375a7824 */ /* 0x040fe200078e0216 */
[----:B------:R2:W0:Y:S01]  /*5c70*/  LDS R18, [R22] ;  /* 0x0000000016127984 */ /* 0x0004220000000800 */
[----:B------:R-:W-:Y:S02]  /*5c80*/  IMAD.SHL.U32 R54, R30, 0x4, RZ ;  /* 0x000000041e367824 */ /* 0x000fe400078e00ff */
[C---:B-----5:R-:W-:Y:S02]  /*5c90*/  IMAD R10, R55.reuse, 0x4, R90 ;  /* 0x00000004370a7824 */ /* 0x060fe400078e025a */
[----:B------:R-:W5:Y:S01]  /*5ca0*/  LDS R90, [R90] ;  /* 0x000000005a5a7984 */ /* 0x000f620000000800 */
[----:B------:R-:W-:Y:S01]  /*5cb0*/  LOP3.LUT R54, R54, 0x3fc, RZ, 0xc0, !PT ;  /* 0x000003fc36367812 */ /* 0x000fe200078ec0ff */
[----:B------:R-:W-:-:S02]  /*5cc0*/  IMAD R68, R55, 0x4, R66 ;  /* 0x0000000437447824 */ /* 0x000fc400078e0242 */
[C---:B--2---:R-:W-:Y:S01]  /*5cd0*/  IMAD R22, R55.reuse, 0x4, R10 ;  /* 0x0000000437167824 */ /* 0x044fe200078e020a */
[----:B------:R-:W2:Y:S01]  /*5ce0*/  LDS R16, [R10] ;  /* 0x000000000a107984 */ /* 0x000ea20000000800 */
[----:B------:R-:W-:Y:S02]  /*5cf0*/  IMAD R70, R55, 0x4, R68 ;  /* 0x0000000437467824 */ /* 0x000fe400078e0244 */
[----:B------:R-:W-:Y:S01]  /*5d00*/  IMAD.IADD R0, R7, 0x1, R55 ;  /* 0x0000000107007824 */ /* 0x000fe200078e0237 */
[----:B------:R-:W2:Y:S01]  /*5d10*/  LDS R2, [R54+UR4] ;  /* 0x0000000436027984 */ /* 0x000ea20008000800 */
[----:B------:R-:W-:-:S03]  /*5d20*/  IMAD R72, R55, 0x4, R70 ;  /* 0x0000000437487824 */ /* 0x000fc600078e0246 */
[----:B------:R4:W2:Y:S01]  /*5d30*/  LDS R88, [R22] ;  /* 0x0000000016587984 */ /* 0x0008a20000000800 */
[----:B------:R-:W-:Y:S01]  /*5d40*/  IMAD R74, R55, 0x4, R72 ;  /* 0x00000004374a7824 */ /* 0x000fe200078e0248 */
[----:B-1----:R-:W-:-:S03]  /*5d50*/  SHF.R.U32.HI R29, RZ, R13, R4 ;  /* 0x0000000dff1d7219 */ /* 0x002fc60000011604 */
[C---:B------:R-:W-:Y:S01]  /*5d60*/  IMAD R76, R55.reuse, 0x4, R74 ;  /* 0x00000004374c7824 */ /* 0x040fe200078e024a */
[----:B------:R-:W-:Y:S01]  /*5d70*/  I2FP.F32.U32 R51, R4 ;  /* 0x0000000400337245 */ /* 0x000fe20000201000 */
[----:B----4-:R-:W-:Y:S01]  /*5d80*/  IMAD R22, R55, 0x4, R22 ;  /* 0x0000000437167824 */ /* 0x010fe200078e0216 */
[-C--:B------:R-:W-:Y:S01]  /*5d90*/  SHF.R.U32.HI R28, RZ, R13.reuse, R8 ;  /* 0x0000000dff1c7219 */ /* 0x080fe20000011608 */
[----:B------:R-:W-:Y:S01]  /*5da0*/  IMAD.SHL.U32 R56, R29, 0x4, RZ ;  /* 0x000000041d387824 */ /* 0x000fe200078e00ff */
[----:B------:R-:W-:Y:S01]  /*5db0*/  I2FP.F32.U32 R53, R8 ;  /* 0x0000000800357245 */ /* 0x000fe20000201000 */
[C---:B------:R-:W-:Y:S01]  /*5dc0*/  IMAD R78, R55.reuse, 0x4, R76 ;  /* 0x00000004374e7824 */ /* 0x040fe200078e024c */
[-C--:B---3--:R-:W-:Y:S01]  /*5dd0*/  SHF.R.U32.HI R27, RZ, R13.reuse, R20 ;  /* 0x0000000dff1b7219 */ /* 0x088fe20000011614 */
[----:B------:R-:W-:Y:S01]  /*5de0*/  IMAD.SHL.U32 R57, R28, 0x4, RZ ;  /* 0x000000041c397824 */ /* 0x000fe200078e00ff */
[----:B------:R-:W-:Y:S01]  /*5df0*/  LOP3.LUT R56, R56, 0x3fc, RZ, 0xc0, !PT ;  /* 0x000003fc38387812 */ /* 0x000fe200078ec0ff */
[----:B------:R1:W3:Y:S01]  /*5e00*/  LDS R52, [R22] ;  /* 0x0000000016347984 */ /* 0x0002e20000000800 */
[----:B------:R-:W-:Y:S01]  /*5e10*/  IMAD R50, R55, 0x4, R22 ;  /* 0x0000000437327824 */ /* 0x000fe200078e0216 */
[-C--:B0-----:R-:W-:Y:S01]  /*5e20*/  SHF.R.U32.HI R26, RZ, R13.reuse, R84 ;  /* 0x0000000dff1a7219 */ /* 0x081fe20000011654 */
[----:B------:R-:W-:Y:S01]  /*5e30*/  IMAD.SHL.U32 R59, R27, 0x4, RZ ;  /* 0x000000041b3b7824 */ /* 0x000fe200078e00ff */
[----:B------:R-:W0:Y:S01]  /*5e40*/  LDS R6, [R56+UR4] ;  /* 0x0000000438067984 */ /* 0x000e220008000800 */
[----:B------:R-:W-:Y:S01]  /*5e50*/  LOP3.LUT R57, R57, 0x3fc, RZ, 0xc0, !PT ;  /* 0x000003fc39397812 */ /* 0x000fe200078ec0ff */
[----:B------:R-:W-:Y:S01]  /*5e60*/  IMAD R80, R55, 0x4, R78 ;  /* 0x0000000437507824 */ /* 0x000fe200078e024e */
[-C--:B------:R-:W-:Y:S01]  /*5e70*/  SHF.R.U32.HI R25, RZ, R13.reuse, R18 ;  /* 0x0000000dff197219 */ /* 0x080fe20000011612 */
[----:B------:R-:W-:Y:S01]  /*5e80*/  IMAD.SHL.U32 R61, R26, 0x4, RZ ;  /* 0x000000041a3d7824 */ /* 0x000fe200078e00ff */
[----:B------:R-:W-:Y:S01]  /*5e90*/  LOP3.LUT R59, R59, 0x3fc, RZ, 0xc0, !PT ;  /* 0x000003fc3b3b7812 */ /* 0x000fe200078ec0ff */
[----:B------:R-:W4:Y:S01]  /*5ea0*/  LDS R9, [R57+UR4] ;  /* 0x0000000439097984 */ /* 0x000f220008000800 */
[-C--:B-----5:R-:W-:Y:S01]  /*5eb0*/  SHF.R.U32.HI R24, RZ, R13.reuse, R90 ;  /* 0x0000000dff187219 */ /* 0x0a0fe2000001165a */
[----:B------:R-:W-:Y:S01]  /*5ec0*/  IMAD.SHL.U32 R63, R25, 0x4, RZ ;  /* 0x00000004193f7824 */ /* 0x000fe200078e00ff */
[----:B------:R-:W-:Y:S01]  /*5ed0*/  LOP3.LUT R61, R61, 0x3fc, RZ, 0xc0, !PT ;  /* 0x000003fc3d3d7812 */ /* 0x000fe200078ec0ff */
[----:B------:R-:W5:Y:S01]  /*5ee0*/  LDS R11, [R59+UR4] ;  /* 0x000000043b0b7984 */ /* 0x000f620008000800 */
[----:B------:R-:W-:Y:S01]  /*5ef0*/  IMAD R82, R55, 0x4, R80 ;  /* 0x0000000437527824 */ /* 0x000fe200078e0250 */
[-C--:B--2---:R-:W-:Y:S01]  /*5f00*/  SHF.R.U32.HI R23, RZ, R13.reuse, R16 ;  /* 0x0000000dff177219 */ /* 0x084fe20000011610 */
[----:B------:R-:W-:Y:S01]  /*5f10*/  IMAD.SHL.U32 R65, R24, 0x4, RZ ;  /* 0x0000000418417824 */ /* 0x000fe200078e00ff */
[----:B------:R-:W-:Y:S01]  /*5f20*/  LOP3.LUT R63, R63, 0x3fc, RZ, 0xc0, !PT ;  /* 0x000003fc3f3f7812 */ /* 0x000fe200078ec0ff */
[----:B------:R-:W-:Y:S01]  /*5f30*/  LDS R19, [R61+UR4] ;  /* 0x000000043d137984 */ /* 0x000fe20008000800 */
[----:B------:R-:W-:Y:S01]  /*5f40*/  IMAD.IADD R3, R2, 0x1, R7 ;  /* 0x0000000102037824 */ /* 0x000fe200078e0207 */
[----:B------:R-:W-:Y:S01]  /*5f50*/  I2FP.F32.U32 R73, R20 ;  /* 0x0000001400497245 */ /* 0x000fe20000201000 */
[----:B------:R-:W-:Y:S01]  /*5f60*/  IMAD.SHL.U32 R67, R23, 0x4, RZ ;  /* 0x0000000417437824 */ /* 0x000fe200078e00ff */
[----:B------:R-:W-:Y:S01]  /*5f70*/  LDS R50, [R50] ;  /* 0x0000000032327984 */ /* 0x000fe20000000800 */
[----:B------:R-:W-:Y:S01]  /*5f80*/  IMAD.WIDE.U32 R2, R3, 0x4, R48 ;  /* 0x0000000403027825 */ /* 0x000fe200078e0030 */
[----:B-1----:R-:W-:-:S02]  /*5f90*/  SHF.R.U32.HI R22, RZ, R13, R88 ;  /* 0x0000000dff167219 */ /* 0x002fc40000011658 */
[----:B------:R-:W1:Y:S01]  /*5fa0*/  LDS R10, [R80] ;  /* 0x00000000500a7984 */ /* 0x000e620000000800 */
[----:B------:R-:W-:Y:S01]  /*5fb0*/  LOP3.LUT R65, R65, 0x3fc, RZ, 0xc0, !PT ;  /* 0x000003fc41417812 */ /* 0x000fe200078ec0ff */
[----:B------:R-:W-:Y:S01]  /*5fc0*/  IMAD R71, R55, 0x4, R82 ;  /* 0x0000000437477824 */ /* 0x000fe200078e0252 */
[----:B------:R-:W-:Y:S01]  /*5fd0*/  LOP3.LUT R67, R67, 0x3fc, RZ, 0xc0, !PT ;  /* 0x000003fc43437812 */ /* 0x000fe200078ec0ff */
[----:B------:R4:W-:Y:S01]  /*5fe0*/  STG.E desc[UR6][R2.64], R5 ;  /* 0x0000000502007986 */ /* 0x0009e2000c101906 */
[----:B------:R-:W-:Y:S01]  /*5ff0*/  IMAD.SHL.U32 R69, R22, 0x4, RZ ;  /* 0x0000000416457824 */ /* 0x000fe200078e00ff */
[----:B------:R-:W-:Y:S02]  /*6000*/  I2FP.F32.U32 R79, R18 ;  /* 0x00000012004f7245 */ /* 0x000fe40000201000 */
[----:B------:R-:W2:Y:S01]  /*6010*/  LDS R46, [R78] ;  /* 0x000000004e2e7984 */ /* 0x000ea20000000800 */
[----:B------:R-:W-:Y:S02]  /*6020*/  I2FP.F32.U32 R85, R16 ;  /* 0x0000001000557245 */ /* 0x000fe40000201000 */
[----:B------:R-:W-:Y:S01]  /*6030*/  LOP3.LUT R69, R69, 0x3fc, RZ, 0xc0, !PT ;  /* 0x000003fc45457812 */ /* 0x000fe200078ec0ff */
[----:B------:R-:W-:Y:S01]  /*6040*/  LDS R17, [R65+UR4] ;  /* 0x0000000441117984 */ /* 0x000fe20008000800 */
[----:B---3--:R-:W-:-:S02]  /*6050*/  SHF.R.U32.HI R21, RZ, R13, R52 ;  /* 0x0000000dff157219 */ /* 0x008fc40000011634 */
[----:B------:R-:W-:Y:S01]  /*6060*/  I2FP.F32.U32 R87, R88 ;  /* 0x0000005800577245 */ /* 0x000fe20000201000 */
[----:B------:R-:W-:Y:S01]  /*6070*/  LDS R47, [R69+UR4] ;  /* 0x00000004452f7984 */ /* 0x000fe20008000800 */
[----:B0-----:R-:W-:Y:S01]  /*6080*/  IMAD.IADD R7, R6, 0x1, R0 ;  /* 0x0000000106077824 */ /* 0x001fe200078e0200 */
[----:B------:R-:W-:Y:S01]  /*6090*/  I2FP.F32.U32 R89, R52 ;  /* 0x0000003400597245 */ /* 0x000fe20000201000 */
[----:B------:R-:W-:Y:S01]  /*60a0*/  IMAD.IADD R0, R0, 0x1, R55 ;  /* 0x0000000100007824 */ /* 0x000fe200078e0237 */
[----:B------:R-:W-:Y:S01]  /*60b0*/  LDS R8, [R82] ;  /* 0x0000000052087984 */ /* 0x000fe20000000800 */
[----:B------:R-:W-:-:S04]  /*60c0*/  IMAD.WIDE.U32 R6, R7, 0x4, R48 ;  /* 0x0000000407067825 */ /* 0x000fc800078e0030 */
[C---:B----4-:R-:W-:Y:S01]  /*60d0*/  IMAD.IADD R5, R0.reuse, 0x1, R9 ;  /* 0x0000000100057824 */ /* 0x050fe200078e0209 */
[----:B------:R0:W-:Y:S01]  /*60e0*/  STG.E desc[UR6][R6.64], R51 ;  /* 0x0000003306007986 */ /* 0x0001e2000c101906 */
[----:B------:R-:W-:Y:S02]  /*60f0*/  IMAD.IADD R0, R0, 0x1, R55 ;  /* 0x0000000100007824 */ /* 0x000fe400078e0237 */
[----:B------:R-:W-:Y:S01]  /*6100*/  IMAD.WIDE.U32 R4, R5, 0x4, R48 ;  /* 0x0000000405047825 */ /* 0x000fe200078e0030 */
[----:B------:R-:W3:Y:S03]  /*6110*/  LDS R9, [R63+UR4] ;  /* 0x000000043f097984 */ /* 0x000ee60008000800 */
[C---:B-----5:R-:W-:Y:S01]  /*6120*/  IMAD.IADD R3, R0.reuse, 0x1, R11 ;  /* 0x0000000100037824 */ /* 0x060fe200078e020b */
[----:B------:R4:W-:Y:S01]  /*6130*/  STG.E desc[UR6][R4.64], R53 ;  /* 0x0000003504007986 */ /* 0x0009e2000c101906 */
[----:B------:R-:W-:-:S02]  /*6140*/  IMAD.IADD R20, R0, 0x1, R55 ;  /* 0x0000000100147824 */ /* 0x000fc400078e0237 */
[----:B------:R-:W-:Y:S01]  /*6150*/  IMAD.WIDE.U32 R2, R3, 0x4, R48 ;  /* 0x0000000403027825 */ /* 0x000fe200078e0030 */
[----:B------:R-:W-:Y:S01]  /*6160*/  LDS R11, [R67+UR4] ;  /* 0x00000004430b7984 */ /* 0x000fe20008000800 */
[-C--:B-1----:R-:W-:Y:S02]  /*6170*/  SHF.R.U32.HI R18, RZ, R13.reuse, R10 ;  /* 0x0000000dff127219 */ /* 0x082fe4000001160a */
[----:B0-----:R-:W-:Y:S01]  /*6180*/  IMAD.SHL.U32 R7, R21, 0x4, RZ ;  /* 0x0000000415077824 */ /* 0x001fe200078e00ff */
[----:B------:R-:W0:Y:S01]  /*6190*/  LDS R0, [R71] ;  /* 0x0000000047007984 */ /* 0x000e220000000800 */
[C---:B------:R-:W-:Y:S01]  /*61a0*/  IMAD.IADD R6, R20.reuse, 0x1, R55 ;  /* 0x0000000114067824 */ /* 0x040fe200078e0237 */
[----:B------:R-:W-:Y:S02]  /*61b0*/  I2FP.F32.U32 R10, R10 ;  /* 0x0000000a000a7245 */ /* 0x000fe40000201000 */
[----:B------:R1:W-:Y:S01]  /*61c0*/  STG.E desc[UR6][R2.64], R73 ;  /* 0x0000004902007986 */ /* 0x0003e2000c101906 */
[----:B----4-:R-:W-:Y:S01]  /*61d0*/  IMAD.IADD R5, R20, 0x1, R19 ;  /* 0x0000000114057824 */ /* 0x010fe200078e0213 */
[----:B------:R-:W-:-:S02]  /*61e0*/  SHF.R.U32.HI R20, RZ, R13, R50 ;  /* 0x0000000dff147219 */ /* 0x000fc40000011632 */
[----:B--2---:R-:W-:Y:S01]  /*61f0*/  SHF.R.U32.HI R19, RZ, R13, R46 ;  /* 0x0000000dff137219 */ /* 0x004fe2000001162e */
[----:B------:R-:W-:-:S04]  /*6200*/  IMAD.WIDE.U32 R4, R5, 0x4, R48 ;  /* 0x0000000405047825 */ /* 0x000fc800078e0030 */
[----:B------:R-:W-:Y:S02]  /*6210*/  IMAD.SHL.U32 R75, R20, 0x4, RZ ;  /* 0x00000004144b7824 */ /* 0x000fe400078e00ff */
[----:B------:R-:W-:Y:S01]  /*6220*/  IMAD.SHL.U32 R77, R19, 0x4, RZ ;  /* 0x00000004134d7824 */ /* 0x000fe200078e00ff */
[----:B-1----:R-:W-:Y:S02]  /*6230*/  LOP3.LUT R73, R7, 0x3fc, RZ, 0xc0, !PT ;  /* 0x000003fc07497812 */ /* 0x002fe400078ec0ff */
[----:B------:R-:W-:Y:S02]  /*6240*/  I2FP.F32.U32 R7, R84 ;  /* 0x0000005400077245 */ /* 0x000fe40000201000 */
[----:B------:R-:W-:Y:S02]  /*6250*/  LOP3.LUT R75, R75, 0x3fc, RZ, 0xc0, !PT ;  /* 0x000003fc4b4b7812 */ /* 0x000fe400078ec0ff */
[----:B------:R-:W-:Y:S01]  /*6260*/  LOP3.LUT R77, R77, 0x3fc, RZ, 0xc0, !PT ;  /* 0x000003fc4d4d7812 */ /* 0x000fe200078ec0ff */
[----:B------:R1:W-:Y:S04]  /*6270*/  STG.E desc[UR6][R4.64], R7 ;  /* 0x0000000704007986 */ /* 0x0003e8000c101906 */
[----:B------:R-:W2:Y:S01]  /*6280*/  LDS R53, [R75+UR5] ;  /* 0x000000054b357984 */ /* 0x000ea20008000800 */
[----:B---3--:R-:W-:-:S02]  /*6290*/  IMAD.IADD R3, R6, 0x1, R9 ;  /* 0x0000000106037824 */ /* 0x008fc400078e0209 */
[----:B------:R-:W-:Y:S01]  /*62a0*/  IMAD.IADD R6, R6, 0x1, R55 ;  /* 0x0000000106067824 */ /* 0x000fe200078e0237 */
[----:B------:R-:W3:Y:S01]  /*62b0*/  LDS R9, [R73+UR4] ;  /* 0x0000000449097984 */ /* 0x000ee20008000800 */
[----:B------:R-:W-:-:S03]  /*62c0*/  IMAD.WIDE.U32 R2, R3, 0x4, R48 ;  /* 0x0000000403027825 */ /* 0x000fc600078e0030 */
[----:B------:R-:W4:Y:S01]  /*62d0*/  LDS R51, [R77+UR5] ;  /* 0x000000054d337984 */ /* 0x000f220008000800 */
[----:B-1----:R-:W-:Y:S02]  /*62e0*/  IMAD.SHL.U32 R4, R18, 0x4, RZ ;  /* 0x0000000412047824 */ /* 0x002fe400078e00ff */
[C---:B------:R-:W-:Y:S01]  /*62f0*/  IMAD.IADD R84, R6.reuse, 0x1, R55 ;  /* 0x0000000106547824 */ /* 0x040fe200078e0237 */
[----:B------:R1:W-:Y:S01]  /*6300*/  STG.E desc[UR6][R2.64], R79 ;  /* 0x0000004f02007986 */ /* 0x0003e2000c101906 */
[----:B------:R-:W-:Y:S01]  /*6310*/  IMAD.IADD R17, R6, 0x1, R17 ;  /* 0x0000000106117824 */ /* 0x000fe200078e0211 */
[-C--:B0-----:R-:W-:Y:S01]  /*6320*/  SHF.R.U32.HI R16, RZ, R13.reuse, R0 ;  /* 0x0000000dff107219 */ /* 0x081fe20000011600 */
[----:B------:R-:W-:Y:S01]  /*6330*/  IMAD.IADD R86, R84, 0x1, R55 ;  /* 0x0000000154567824 */ /* 0x000fe200078e0237 */
[----:B------:R-:W-:Y:S01]  /*6340*/  I2FP.F32.U32 R0, R0 ;  /* 0x0000000000007245 */ /* 0x000fe20000201000 */
[----:B------:R-:W-:Y:S01]  /*6350*/  IMAD.WIDE.U32 R6, R17, 0x4, R48 ;  /* 0x0000000411067825 */ /* 0x000fe200078e0030 */
[----:B------:R-:W-:-:S03]  /*6360*/  SHF.R.U32.HI R17, RZ, R13, R8 ;  /* 0x0000000dff117219 */ /* 0x000fc60000011608 */
[----:B------:R-:W-:Y:S01]  /*6370*/  IMAD.IADD R81, R84, 0x1, R11 ;  /* 0x0000000154517824 */ /* 0x000fe200078e020b */
[----:B------:R-:W-:Y:S01]  /*6380*/  I2FP.F32.U32 R11, R90 ;  /* 0x0000005a000b7245 */ /* 0x000fe20000201000 */
[----:B------:R-:W-:Y:S01]  /*6390*/  IMAD.IADD R5, R86, 0x1, R47 ;  /* 0x0000000156057824 */ /* 0x000fe200078e022f */
[----:B-1----:R-:W-:Y:S01]  /*63a0*/  LOP3.LUT R79, R4, 0x3fc, RZ, 0xc0, !PT ;  /* 0x000003fc044f7812 */ /* 0x002fe200078ec0ff */
[----:B------:R-:W-:Y:S01]  /*63b0*/  IMAD.WIDE.U32 R2, R81, 0x4, R48 ;  /* 0x0000000451027825 */ /* 0x000fe200078e0030 */
[----:B------:R-:W0:Y:S03]  /*63c0*/  S2R R90, SR_TID.X ;  /* 0x00000000005a7919 */ /* 0x000e260000002100 */
[----:B------:R-:W-:Y:S01]  /*63d0*/  IMAD.SHL.U32 R81, R17, 0x4, RZ ;  /* 0x0000000411517824 */ /* 0x000fe200078e00ff */
[----:B------:R-:W1:Y:S01]  /*63e0*/  LDS R47, [R79+UR5] ;  /* 0x000000054f2f7984 */ /* 0x000e620008000800 */
[----:B------:R-:W-:-:S02]  /*63f0*/  IMAD.SHL.U32 R83, R16, 0x4, RZ ;  /* 0x0000000410537824 */ /* 0x000fc400078e00ff */
[--C-:B------:R-:W-:Y:S01]  /*6400*/  IMAD.IADD R88, R86, 0x1, R55.reuse ;  /* 0x0000000156587824 */ /* 0x100fe200078e0237 */
[----:B------:R-:W-:Y:S01]  /*6410*/  LOP3.LUT R81, R81, 0x3fc, RZ, 0xc0, !PT ;  /* 0x000003fc51517812 */ /* 0x000fe200078ec0ff */
[----:B------:R2:W-:Y:S01]  /*6420*/  STG.E desc[UR6][R6.64], R11 ;  /* 0x0000000b06007986 */ /* 0x0005e2000c101906 */
[----:B------:R-:W-:Y:S01]  /*6430*/  LOP3.LUT R83, R83, 0x3fc, RZ, 0xc0, !PT ;  /* 0x000003fc53537812 */ /* 0x000fe200078ec0ff */
[----:B------:R-:W-:Y:S02]  /*6440*/  IMAD.IADD R92, R88, 0x1, R55 ;  /* 0x00000001585c7824 */ /* 0x000fe400078e0237 */
[----:B------:R3:W-:Y:S01]  /*6450*/  STG.E desc[UR6][R2.64], R85 ;  /* 0x0000005502007986 */ /* 0x0007e2000c101906 */
[----:B------:R-:W-:-:S03]  /*6460*/  IMAD.WIDE.U32 R4, R5, 0x4, R48 ;  /* 0x0000000405047825 */ /* 0x000fc600078e0030 */
[----:B------:R-:W5:Y:S04]  /*6470*/  LDS R11, [R83+UR5] ;  /* 0x00000005530b7984 */ /* 0x000f680008000800 */
[----:B------:R4:W-:Y:S01]  /*6480*/  STG.E desc[UR6][R4.64], R87 ;  /* 0x0000005704007986 */ /* 0x0009e2000c101906 */
[----:B--2---:R-:W-:Y:S01]  /*6490*/  IMAD.IADD R7, R92, 0x1, R53 ;  /* 0x000000015c077824 */ /* 0x004fe200078e0235 */
[----:B------:R-:W-:Y:S01]  /*64a0*/  I2FP.F32.U32 R53, R50 ;  /* 0x0000003200357245 */ /* 0x000fe20000201000 */
[----:B---3--:R-:W-:Y:S02]  /*64b0*/  IMAD.IADD R3, R88, 0x1, R9 ;  /* 0x0000000158037824 */ /* 0x008fe400078e0209 */
[----:B------:R-:W2:Y:S01]  /*64c0*/  LDS R9, [R81+UR5] ;  /* 0x0000000551097984 */ /* 0x000ea20008000800 */
[----:B------:R-:W-:-:S02]  /*64d0*/  IMAD.IADD R85, R92, 0x1, R55 ;  /* 0x000000015c557824 */ /* 0x000fc400078e0237 */
[----:B------:R-:W-:-:S04]  /*64e0*/  IMAD.WIDE.U32 R2, R3, 0x4, R48 ;  /* 0x0000000403027825 */ /* 0x000fc800078e0030 */
[----:B----4-:R-:W-:Y:S01]  /*64f0*/  IMAD.IADD R87, R85, 0x1, R55 ;  /* 0x0000000155577824 */ /* 0x010fe200078e0237 */
[----:B------:R3:W-:Y:S01]  /*6500*/  STG.E desc[UR6][R2.64], R89 ;  /* 0x0000005902007986 */ /* 0x0007e2000c101906 */
[----:B------:R-:W-:-:S04]  /*6510*/  IMAD.WIDE.U32 R6, R7, 0x4, R48 ;  /* 0x0000000407067825 */ /* 0x000fc800078e0030 */
[----:B------:R-:W-:Y:S01]  /*6520*/  IMAD.IADD R5, R85, 0x1, R51 ;  /* 0x0000000155057824 */ /* 0x000fe200078e0233 */
[----:B------:R4:W-:Y:S01]  /*6530*/  STG.E desc[UR6][R6.64], R53 ;  /* 0x0000003506007986 */ /* 0x0009e2000c101906 */
[----:B------:R-:W-:Y:S01]  /*6540*/  I2FP.F32.U32 R51, R46 ;  /* 0x0000002e00337245 */ /* 0x000fe20000201000 */
[----:B-1----:R-:W-:Y:S02]  /*6550*/  IMAD.IADD R91, R87, 0x1, R47 ;  /* 0x00000001575b7824 */ /* 0x002fe400078e022f */
[--C-:B------:R-:W-:Y:S01]  /*6560*/  IMAD.WIDE.U32 R4, R5, 0x4, R48.reuse ;  /* 0x0000000405047825 */ /* 0x100fe200078e0030 */
[----:B------:R-:W1:Y:S03]  /*6570*/  LDC.64 R46, c[0x0][0x388] ;  /* 0x0000e200ff2e7b82 */ /* 0x000e660000000a00 */
[----:B---3--:R-:W-:Y:S01]  /*6580*/  IMAD.WIDE.U32 R2, R91, 0x4, R48 ;  /* 0x000000045b027825 */ /* 0x008fe200078e0030 */
[----:B0-----:R-:W-:Y:S01]  /*6590*/  SHF.R.U32.HI R91, RZ, 0x5, R90 ;  /* 0x00000005ff5b7819 */ /* 0x001fe2000001165a */
[----:B------:R0:W-:Y:S01]  /*65a0*/  STG.E desc[UR6][R4.64], R51 ;  /* 0x0000003304007986 */ /* 0x0001e2000c101906 */
[----:B----4-:R-:W-:Y:S01]  /*65b0*/  I2FP.F32.U32 R53, R8 ;  /* 0x0000000800357245 */ /* 0x010fe20000201000 */
[----:B------:R-:W-:-:S02]  /*65c0*/  IMAD.IADD R89, R87, 0x1, R55 ;  /* 0x0000000157597824 */ /* 0x000fc400078e0237 */
[----:B------:R-:W-:Y:S01]  /*65d0*/  IMAD R6, R12, 0x10, R91 ;  /* 0x000000100c067824 */ /* 0x000fe200078e025b */
[----:B------:R3:W-:Y:S01]  /*65e0*/  STG.E desc[UR6][R2.64], R10 ;  /* 0x0000000a02007986 */ /* 0x0007e2000c101906 */
[----:B------:R-:W-:Y:S02]  /*65f0*/  IMAD.IADD R91, R89, 0x1, R55 ;  /* 0x00000001595b7824 */ /* 0x000fe400078e0237 */
[----:B------:R-:W-:Y:S02]  /*6600*/  IMAD R93, R6, 0x1e0, R15 ;  /* 0x000001e0065d7824 */ /* 0x000fe400078e020f */
[----:B-----5:R-:W-:Y:S02]  /*6610*/  IMAD.IADD R11, R91, 0x1, R11 ;  /* 0x000000015b0b7824 */ /* 0x020fe400078e020b */
[----:B0-----:R-:W-:Y:S02]  /*6620*/  VIADD R5, R93, 0x20 ;  /* 0x000000205d057836 */ /* 0x001fe40000000000 */
[----:B--2---:R-:W-:-:S02]  /*6630*/  IMAD.IADD R9, R89, 0x1, R9 ;  /* 0x0000000159097824 */ /* 0x004fc400078e0209 */
[----:B---3--:R-:W-:Y:S02]  /*6640*/  VIADD R3, R93, 0x60 ;  /* 0x000000605d037836 */ /* 0x008fe40000000000 */
[----:B------:R-:W-:-:S04]  /*6650*/  IMAD.WIDE.U32 R50, R9, 0x4, R48 ;  /* 0x0000000409327825 */ /* 0x000fc800078e0030 */
[----:B------:R-:W-:Y:S01]  /*6660*/  IMAD.WIDE.U32 R48, R11, 0x4, R48 ;  /* 0x000000040b307825 */ /* 0x000fe200078e0030 */
[----:B------:R0:W-:Y:S03]  /*6670*/  STG.E desc[UR6][R50.64], R53 ;  /* 0x0000003532007986 */ /* 0x0001e6000c101906 */
[----:B------:R-:W-:Y:S01]  /*6680*/  VIADD R9, R93, 0x40 ;  /* 0x000000405d097836 */ /* 0x000fe20000000000 */
[----:B------:R2:W-:Y:S01]  /*6690*/  STG.E desc[UR6][R48.64], R0 ;  /* 0x0000000030007986 */ /* 0x0005e2000c101906 */
[--C-:B-1----:R-:W-:Y:S01]  /*66a0*/  IMAD.WIDE.U32 R4, R5, 0x4, R46.reuse ;  /* 0x0000000405047825 */ /* 0x102fe200078e002e */
[----:B------:R-:W-:Y:S03]  /*66b0*/  BAR.SYNC.DEFER_BLOCKING 0x0 ;  /* 0x0000000000007b1d */ /* 0x000fe60000010000 */
[----:B------:R-:W-:-:S04]  /*66c0*/  IMAD.WIDE.U32 R8, R9, 0x4, R46 ;  /* 0x0000000409087825 */ /* 0x000fc800078e002e */
[C---:B0-----:R-:W-:Y:S02]  /*66d0*/  VIADD R51, R93.reuse, 0xa0 ;  /* 0x000000a05d337836 */ /* 0x041fe40000000000 */
[----:B------:R-:W-:-:S04]  /*66e0*/  IMAD.WIDE.U32 R6, R93, 0x4, R46 ;  /* 0x000000045d067825 */ /* 0x000fc800078e002e */
[----:B------:R-:W-:-:S04]  /*66f0*/  IMAD.WIDE.U32 R2, R3, 0x4, R46 ;  /* 0x0000000403027825 */ /* 0x000fc800078e002e */
[----:B------:R-:W-:-:S04]  /*6700*/  IMAD.WIDE.U32 R50, R51, 0x4, R46 ;  /* 0x0000000433327825 */ /* 0x000fc800078e002e */
[C---:B--2---:R-:W-:Y:S02]  /*6710*/  VIADD R49, R93.reuse, 0xc0 ;  /* 0x000000c05d317836 */ /* 0x044fe40000000000 */
[C---:B------:R-:W-:Y:S02]  /*6720*/  VIADD R53, R93.reuse, 0x80 ;  /* 0x000000805d357836 */ /* 0x040fe40000000000 */
[----:B------:R-:W-:Y:S01]  /*6730*/  VIADD R0, R93, 0x100 ;  /* 0x000001005d007836 */ /* 0x000fe20000000000 */
[----:B------:R0:W2:Y:S01]  /*6740*/  LDG.E R10, desc[UR6][R4.64] ;  /* 0x00000006040a7981 */ /* 0x0000a2000c1e1900 */
[----:B------:R-:W-:-:S03]  /*6750*/  IMAD.WIDE.U32 R52, R53, 0x4, R46 ;  /* 0x0000000435347825 */ /* 0x000fc600078e002e */
[----:B------:R-:W3:Y:S04]  /*6760*/  LDG.E R11, desc[UR6][R6.64] ;  /* 0x00000006060b7981 */ /* 0x000ee8000c1e1900 */
[----:B------:R-:W4:Y:S01]  /*6770*/  LDG.E R9, desc[UR6][R8.64] ;  /* 0x0000000608097981 */ /* 0x000f22000c1e1900 */
[----:B0-----:R-:W-:-:S03]  /*6780*/  IMAD.WIDE.U32 R4, R49, 0x4, R46 ;  /* 0x0000000431047825 */ /* 0x001fc600078e002e */
[----:B------:R0:W5:Y:S01]  /*6790*/  LDG.E R6, desc[UR6][R50.64] ;  /* 0x0000000632067981 */ /* 0x000162000c1e1900 */
[----:B------:R-:W-:-:S03]  /*67a0*/  VIADD R49, R93, 0xe0 ;  /* 0x000000e05d317836 */ /* 0x000fc60000000000 */
[----:B------:R1:W5:Y:S01]  /*67b0*/  LDG.E R8, desc[UR6][R2.64] ;  /* 0x0000000602087981 */ /* 0x000362000c1e1900 */
[----:B------:R-:W-:-:S03]  /*67c0*/  IMAD.WIDE.U32 R48, R49, 0x4, R46 ;  /* 0x0000000431307825 */ /* 0x000fc600078e002e */
[----:B------:R1:W5:Y:S01]  /*67d0*/  LDG.E R7, desc[UR6][R52.64] ;  /* 0x0000000634077981 */ /* 0x000362000c1e1900 */
[----:B0-----:R-:W-:-:S03]  /*67e0*/  VIADD R51, R93, 0x140 ;  /* 0x000001405d337836 */ /* 0x001fc60000000000 */
[----:B------:R-:W5:Y:S01]  /*67f0*/  LDG.E R5, desc[UR6][R4.64] ;  /* 0x0000000604057981 */ /* 0x000f62000c1e1900 */
[----:B-1----:R-:W-:-:S04]  /*6800*/  IMAD.WIDE.U32 R2, R0, 0x4, R46 ;  /* 0x0000000400027825 */ /* 0x002fc800078e002e */
[----:B------:R-:W-:Y:S02]  /*6810*/  VIADD R0, R93, 0x120 ;  /* 0x000001205d007836 */ /* 0x000fe40000000000 */
[--C-:B------:R-:W-:Y:S01]  /*6820*/  IMAD.WIDE.U32 R50, R51, 0x4, R46.reuse ;  /* 0x0000000433327825 */ /* 0x100fe200078e002e */
[----:B------:R-:W5:Y:S03]  /*6830*/  LDG.E R3, desc[UR6][R2.64] ;  /* 0x0000000602037981 */ /* 0x000f66000c1e1900 */
[----:B------:R-:W-:Y:S01]  /*6840*/  IMAD.WIDE.U32 R52, R0, 0x4, R46 ;  /* 0x0000000400347825 */ /* 0x000fe200078e002e */
[----:B------:R0:W5:Y:S04]  /*6850*/  LDG.E R4, desc[UR6][R48.64] ;  /* 0x0000000630047981 */ /* 0x000168000c1e1900 */
[----:B------:R1:W5:Y:S04]  /*6860*/  LDG.E R0, desc[UR6][R50.64] ;  /* 0x0000000632007981 */ /* 0x000368000c1e1900 */
[----:B------:R1:W5:Y:S01]  /*6870*/  LDG.E R2, desc[UR6][R52.64] ;  /* 0x0000000634027981 */ /* 0x000362000c1e1900 */
[----:B0-----:R-:W-:-:S02]  /*6880*/  VIADD R49, R93, 0x160 ;  /* 0x000001605d317836 */ /* 0x001fc40000000000 */
[----:B-1----:R-:W-:Y:S02]  /*6890*/  VIADD R51, R93, 0x180 ;  /* 0x000001805d337836 */ /* 0x002fe40000000000 */
[----:B------:R-:W-:-:S04]  /*68a0*/  IMAD.WIDE.U32 R48, R49, 0x4, R46 ;  /* 0x0000000431307825 */ /* 0x000fc800078e002e */
[C---:B------:R-:W-:Y:S02]  /*68b0*/  VIADD R53, R93.reuse, 0x1a0 ;  /* 0x000001a05d357836 */ /* 0x040fe40000000000 */
[----:B------:R-:W-:Y:S01]  /*68c0*/  VIADD R93, R93, 0x1c0 ;  /* 0x000001c05d5d7836 */ /* 0x000fe20000000000 */
[----:B------:R-:W5:Y:S01]  /*68d0*/  LDG.E R49, desc[UR6][R48.64] ;  /* 0x0000000630317981 */ /* 0x000f62000c1e1900 */
[----:B------:R-:W-:-:S04]  /*68e0*/  IMAD.WIDE.U32 R50, R51, 0x4, R46 ;  /* 0x0000000433327825 */ /* 0x000fc800078e002e */
[--C-:B------:R-:W-:Y:S02]  /*68f0*/  IMAD.WIDE.U32 R52, R53, 0x4, R46.reuse ;  /* 0x0000000435347825 */ /* 0x100fe400078e002e */
[----:B------:R-:W5:Y:S02]  /*6900*/  LDG.E R50, desc[UR6][R50.64] ;  /* 0x0000000632327981 */ /* 0x000f64000c1e1900 */
[----:B------:R-:W-:Y:S02]  /*6910*/  IMAD.WIDE.U32 R46, R93, 0x4, R46 ;  /* 0x000000045d2e7825 */ /* 0x000fe400078e002e */
[----:B------:R-:W5:Y:S04]  /*6920*/  LDG.E R53, desc[UR6][R52.64] ;  /* 0x0000000634357981 */ /* 0x000f68000c1e1900 */
[----:B------:R0:W5:Y:S02]  /*6930*/  LDG.E R93, desc[UR6][R46.64] ;  /* 0x000000062e5d7981 */ /* 0x000164000c1e1900 */
[----:B0-----:R-:W-:-:S04]  /*6940*/  IMAD.IADD R46, R90, 0x1, R55 ;  /* 0x000000015a2e7824 */ /* 0x001fc800078e0237 */
[----:B------:R-:W-:Y:S01]  /*6950*/  IMAD.IADD R48, R46, 0x1, R55 ;  /* 0x000000012e307824 */ /* 0x000fe200078e0237 */
[----:B---3--:R-:W-:Y:S04]  /*6960*/  STS [R32+UR8], R11 ;  /* 0x0000000b20007988 */ /* 0x008fe80008000808 */
[----:B--2---:R-:W-:Y:S04]  /*6970*/  STS [R31+UR8], R10 ;  /* 0x0000000a1f007988 */ /* 0x004fe80008000808 */
[----:B----4-:R-:W-:Y:S04]  /*6980*/  STS [R34+UR8], R9 ;  /* 0x0000000922007988 */ /* 0x010fe80008000808 */
[----:B-----5:R-:W-:Y:S04]  /*6990*/  STS [R33+UR8], R8 ;  /* 0x0000000821007988 */ /* 0x020fe80008000808 */
[----:B------:R-:W-:Y:S04]  /*69a0*/  STS [R36+UR8], R7 ;  /* 0x0000000724007988 */ /* 0x000fe80008000808 */
        /* <DEDUP_REMOVED lines=9> */
[----:B------:R-:W-:Y:S01]  /*6a40*/  STS [R45+UR8], R93 ;  /* 0x0000005d2d007988 */ /* 0x000fe20008000808 */
[----:B------:R-:W-:Y:S06]  /*6a50*/  BAR.SYNC.DEFER_BLOCKING 0x0 ;  /* 0x0000000000007b1d */ /* 0x000fec0000010000 */
[----:B------:R-:W0:Y:S04]  /*6a60*/  LDS R57, [R57+UR4] ;  /* 0x0000000439397984 */ /* 0x000e280008000800 */
[----:B------:R-:W1:Y:S04]  /*6a70*/  LDS R56, [R56+UR4] ;  /* 0x0000000438387984 */ /* 0x000e680008000800 */
[----:B------:R-:W2:Y:S04]  /*6a80*/  LDS R61, [R61+UR4] ;  /* 0x000000043d3d7984 */ /* 0x000ea80008000800 */
[----:B------:R-:W3:Y:S04]  /*6a90*/  LDS R63, [R63+UR4] ;  /* 0x000000043f3f7984 */ /* 0x000ee80008000800 */
[----:B------:R-:W4:Y:S04]  /*6aa0*/  LDS R67, [R67+UR4] ;  /* 0x0000000443437984 */ /* 0x000f280008000800 */
[----:B------:R-:W5:Y:S04]  /*6ab0*/  LDS R69, [R69+UR4] ;  /* 0x0000000445457984 */ /* 0x000f680008000800 */
[----:B------:R-:W5:Y:S04]  /*6ac0*/  LDS R47, [R54+UR4] ;  /* 0x00000004362f7984 */ /* 0x000f680008000800 */
[----:B------:R-:W5:Y:S04]  /*6ad0*/  LDS R65, [R65+UR4] ;  /* 0x0000000441417984 */ /* 0x000f680008000800 */
[----:B------:R-:W5:Y:S04]  /*6ae0*/  LDS R59, [R59+UR4] ;  /* 0x000000043b3b7984 */ /* 0x000f680008000800 */
[----:B------:R-:W5:Y:S01]  /*6af0*/  LDS R54, [R79+UR5] ;  /* 0x000000054f367984 */ /* 0x000f620008000800 */
[----:B0-----:R-:W-:-:S03]  /*6b00*/  IMAD.IADD R51, R48, 0x1, R57 ;  /* 0x0000000130337824 */ /* 0x001fc600078e0239 */
[----:B------:R-:W-:Y:S01]  /*6b10*/  LDS R75, [R75+UR5] ;  /* 0x000000054b4b7984 */ /* 0x000fe20008000800 */
[--C-:B------:R-:W-:Y:S02]  /*6b20*/  IMAD.IADD R48, R48, 0x1, R55.reuse ;  /* 0x0000000130307824 */ /* 0x100fe400078e0237 */
[----:B-1----:R-:W-:Y:S01]  /*6b30*/  IMAD.IADD R56, R46, 0x1, R56 ;  /* 0x000000012e387824 */ /* 0x002fe200078e0238 */
[----:B------:R-:W-:Y:S01]  /*6b40*/  LDS R73, [R73+UR4] ;  /* 0x0000000449497984 */ /* 0x000fe20008000800 */
[----:B------:R-:W-:-:S03]  /*6b50*/  IMAD.IADD R46, R48, 0x1, R55 ;  /* 0x00000001302e7824 */ /* 0x000fc600078e0237 */
[----:B------:R-:W-:Y:S01]  /*6b60*/  LDS R81, [R81+UR5] ;  /* 0x0000000551517984 */ /* 0x000fe20008000800 */
[C---:B------:R-:W-:Y:S02]  /*6b70*/  IMAD.IADD R52, R46.reuse, 0x1, R55 ;  /* 0x000000012e347824 */ /* 0x040fe400078e0237 */
[----:B--2---:R-:W-:Y:S01]  /*6b80*/  IMAD.IADD R61, R46, 0x1, R61 ;  /* 0x000000012e3d7824 */ /* 0x004fe200078e023d */
[----:B------:R-:W-:Y:S01]  /*6b90*/  LDS R60, [R60] ;  /* 0x000000003c3c7984 */ /* 0x000fe20000000800 */
[C---:B------:R-:W-:Y:S02]  /*6ba0*/  IMAD.IADD R46, R52.reuse, 0x1, R55 ;  /* 0x00000001342e7824 */ /* 0x040fe400078e0237 */
[----:B---3--:R-:W-:Y:S01]  /*6bb0*/  IMAD.IADD R63, R52, 0x1, R63 ;  /* 0x00000001343f7824 */ /* 0x008fe200078e023f */
[----:B------:R-:W-:Y:S01]  /*6bc0*/  LDS R62, [R62] ;  /* 0x000000003e3e7984 */ /* 0x000fe20000000800 */
[----:B----4-:R-:W-:Y:S02]  /*6bd0*/  IMAD.IADD R67, R84, 0x1, R67 ;  /* 0x0000000154437824 */ /* 0x010fe400078e0243 */
[----:B-----5:R-:W-:Y:S01]  /*6be0*/  IMAD.IADD R69, R86, 0x1, R69 ;  /* 0x0000000156457824 */ /* 0x020fe200078e0245 */
[----:B------:R-:W-:Y:S04]  /*6bf0*/  LDS R52, [R77+UR5] ;  /* 0x000000054d347984 */ /* 0x000fe80008000800 */
[----:B------:R-:W0:Y:S04]  /*6c00*/  LDS R77, [R14] ;  /* 0x000000000e4d7984 */ /* 0x000e280000000800 */
[----:B------:R-:W-:Y:S04]  /*6c10*/  LDS R84, [R83+UR5] ;  /* 0x0000000553547984 */ /* 0x000fe80008000800 */
[----:B------:R1:W2:Y:S04]  /*6c20*/  LDS R86, [R58] ;  /* 0x000000003a567984 */ /* 0x0002a80000000800 */
[----:B------:R-:W3:Y:S01]  /*6c30*/  LDS R64, [R64] ;  /* 0x0000000040407984 */ /* 0x000ee20000000800 */
[----:B------:R-:W-:-:S03]  /*6c40*/  IMAD.IADD R90, R47, 0x1, R90 ;  /* 0x000000012f5a7824 */ /* 0x000fc600078e025a */
[----:B------:R-:W4:Y:S01]  /*6c50*/  LDS R66, [R66] ;  /* 0x0000000042427984 */ /* 0x000f220000000800 */
[----:B------:R-:W-:Y:S02]  /*6c60*/  IMAD.IADD R65, R46, 0x1, R65 ;  /* 0x000000012e417824 */ /* 0x000fe400078e0241 */
[----:B------:R-:W1:Y:S01]  /*6c70*/  LDC.64 R46, c[0x0][0x398] ;  /* 0x0000e600ff2e7b82 */ /* 0x000e620000000a00 */
[----:B------:R-:W5:Y:S04]  /*6c80*/  LDS R68, [R68] ;  /* 0x0000000044447984 */ /* 0x000f680000000800 */
[----:B------:R-:W5:Y:S04]  /*6c90*/  LDS R70, [R70] ;  /* 0x0000000046467984 */ /* 0x000f680000000800 */
[----:B------:R-:W5:Y:S04]  /*6ca0*/  LDS R72, [R72] ;  /* 0x0000000048487984 */ /* 0x000f680000000800 */
[----:B------:R2:W5:Y:S04]  /*6cb0*/  LDS R83, [R74] ;  /* 0x000000004a537984 */ /* 0x0005680000000800 */
[----:B------:R-:W5:Y:S04]  /*6cc0*/  LDS R76, [R76] ;  /* 0x000000004c4c7984 */ /* 0x000f680000000800 */
[----:B------:R-:W5:Y:S04]  /*6cd0*/  LDS R78, [R78] ;  /* 0x000000004e4e7984 */ /* 0x000f680000000800 */
[----:B------:R-:W5:Y:S04]  /*6ce0*/  LDS R80, [R80] ;  /* 0x0000000050507984 */ /* 0x000f680000000800 */
[----:B------:R-:W5:Y:S04]  /*6cf0*/  LDS R82, [R82] ;  /* 0x0000000052527984 */ /* 0x000f680000000800 */
[----:B------:R-:W5:Y:S01]  /*6d00*/  LDS R71, [R71] ;  /* 0x0000000047477984 */ /* 0x000f620000000800 */
[----:B------:R-:W-:-:S02]  /*6d10*/  IMAD.IADD R48, R48, 0x1, R59 ;  /* 0x0000000130307824 */ /* 0x000fc400078e023b */
[----:B-1----:R-:W-:-:S04]  /*6d20*/  IMAD.WIDE.U32 R58, R90, 0x4, R46 ;  /* 0x000000045a3a7825 */ /* 0x002fc800078e002e */
[----:B------:R-:W-:Y:S02]  /*6d30*/  IMAD.IADD R87, R87, 0x1, R54 ;  /* 0x0000000157577824 */ /* 0x000fe400078e0236 */
[--C-:B------:R-:W-:Y:S01]  /*6d40*/  IMAD.WIDE.U32 R56, R56, 0x4, R46.reuse ;  /* 0x0000000438387825 */ /* 0x100fe200078e002e */
[----:B0-----:R-:W-:Y:S03]  /*6d50*/  STG.E desc[UR6][R58.64], R77 ;  /* 0x0000004d3a007986 */ /* 0x001fe6000c101906 */
[----:B------:R-:W-:Y:S01]  /*6d60*/  IMAD.WIDE.U32 R54, R51, 0x4, R46 ;  /* 0x0000000433367825 */ /* 0x000fe200078e002e */
[----:B--2---:R-:W-:Y:S03]  /*6d70*/  STG.E desc[UR6][R56.64], R86 ;  /* 0x0000005638007986 */ /* 0x004fe6000c101906 */
[----:B------:R-:W-:-:S02]  /*6d80*/  IMAD.IADD R79, R92, 0x1, R75 ;  /* 0x000000015c4f7824 */ /* 0x000fc400078e024b */
[----:B------:R-:W-:Y:S02]  /*6d90*/  IMAD.IADD R73, R88, 0x1, R73 ;  /* 0x0000000158497824 */ /* 0x000fe400078e0249 */
[----:B------:R-:W-:Y:S02]  /*6da0*/  IMAD.IADD R81, R89, 0x1, R81 ;  /* 0x0000000159517824 */ /* 0x000fe400078e0251 */
[----:B------:R-:W-:Y:S01]  /*6db0*/  IMAD.WIDE.U32 R74, R48, 0x4, R46 ;  /* 0x00000004304a7825 */ /* 0x000fe200078e002e */
[----:B------:R0:W-:Y:S03]  /*6dc0*/  STG.E desc[UR6][R54.64], R60 ;  /* 0x0000003c36007986 */ /* 0x0001e6000c101906 */
[----:B------:R-:W-:Y:S02]  /*6dd0*/  IMAD.IADD R51, R91, 0x1, R84 ;  /* 0x000000015b337824 */ /* 0x000fe400078e0254 */
[--C-:B------:R-:W-:Y:S01]  /*6de0*/  IMAD.WIDE.U32 R88, R61, 0x4, R46.reuse ;  /* 0x000000043d587825 */ /* 0x100fe200078e002e */
[----:B------:R1:W-:Y:S03]  /*6df0*/  STG.E desc[UR6][R74.64], R62 ;  /* 0x0000003e4a007986 */ /* 0x0003e6000c101906 */
[--C-:B------:R-:W-:Y:S01]  /*6e00*/  IMAD.WIDE.U32 R90, R63, 0x4, R46.reuse ;  /* 0x000000043f5a7825 */ /* 0x100fe200078e002e */
[----:B---3--:R2:W-:Y:S03]  /*6e10*/  STG.E desc[UR6][R88.64], R64 ;  /* 0x0000004058007986 */ /* 0x0085e6000c101906 */
[----:B0-----:R-:W-:Y:S01]  /*6e20*/  IMAD.WIDE.U32 R54, R65, 0x4, R46 ;  /* 0x0000000441367825 */ /* 0x001fe200078e002e */
[----:B----4-:R2:W-:Y:S03]  /*6e30*/  STG.E desc[UR6][R90.64], R66 ;  /* 0x000000425a007986 */ /* 0x0105e6000c101906 */
[----:B------:R-:W-:-:S02]  /*6e40*/  IMAD.IADD R85, R85, 0x1, R52 ;  /* 0x0000000155557824 */ /* 0x000fc400078e0234 */
[--C-:B------:R-:W-:Y:S01]  /*6e50*/  IMAD.WIDE.U32 R58, R67, 0x4, R46.reuse ;  /* 0x00000004433a7825 */ /* 0x100fe200078e002e */
[----:B-----5:R2:W-:Y:S03]  /*6e60*/  STG.E desc[UR6][R54.64], R68 ;  /* 0x0000004436007986 */ /* 0x0205e6000c101906 */
[--C-:B------:R-:W-:Y:S01]  /*6e70*/  IMAD.WIDE.U32 R56, R69, 0x4, R46.reuse ;  /* 0x0000000445387825 */ /* 0x100fe200078e002e */
[----:B------:R2:W-:Y:S03]  /*6e80*/  STG.E desc[UR6][R58.64], R70 ;  /* 0x000000463a007986 */ /* 0x0005e6000c101906 */
[--C-:B------:R-:W-:Y:S01]  /*6e90*/  IMAD.WIDE.U32 R60, R73, 0x4, R46.reuse ;  /* 0x00000004493c7825 */ /* 0x100fe200078e002e */
[----:B------:R2:W-:Y:S03]  /*6ea0*/  STG.E desc[UR6][R56.64], R72 ;  /* 0x0000004838007986 */ /* 0x0005e6000c101906 */
[--C-:B-1----:R-:W-:Y:S01]  /*6eb0*/  IMAD.WIDE.U32 R62, R79, 0x4, R46.reuse ;  /* 0x000000044f3e7825 */ /* 0x102fe200078e002e */
[----:B------:R2:W-:Y:S03]  /*6ec0*/  STG.E desc[UR6][R60.64], R83 ;  /* 0x000000533c007986 */ /* 0x0005e6000c101906 */
[--C-:B------:R-:W-:Y:S01]  /*6ed0*/  IMAD.WIDE.U32 R84, R85, 0x4, R46.reuse ;  /* 0x0000000455547825 */ /* 0x100fe200078e002e */
[----:B------:R2:W-:Y:S03]  /*6ee0*/  STG.E desc[UR6][R62.64], R76 ;  /* 0x0000004c3e007986 */ /* 0x0005e6000c101906 */
[--C-:B------:R-:W-:Y:S01]  /*6ef0*/  IMAD.WIDE.U32 R86, R87, 0x4, R46.reuse ;  /* 0x0000000457567825 */ /* 0x100fe200078e002e */
[----:B------:R2:W-:Y:S03]  /*6f00*/  STG.E desc[UR6][R84.64], R78 ;  /* 0x0000004e54007986 */ /* 0x0005e6000c101906 */
[--C-:B------:R-:W-:Y:S01]  /*6f10*/  IMAD.WIDE.U32 R74, R81, 0x4, R46.reuse ;  /* 0x00000004514a7825 */ /* 0x100fe200078e002e */
[----:B------:R2:W-:Y:S03]  /*6f20*/  STG.E desc[UR6][R86.64], R80 ;  /* 0x0000005056007986 */ /* 0x0005e6000c101906 */
[----:B------:R-:W-:Y:S01]  /*6f30*/  IMAD.WIDE.U32 R46, R51, 0x4, R46 ;  /* 0x00000004332e7825 */ /* 0x000fe200078e002e */
[----:B------:R2:W-:Y:S04]  /*6f40*/  STG.E desc[UR6][R74.64], R82 ;  /* 0x000000524a007986 */ /* 0x0005e8000c101906 */
[----:B------:R2:W-:Y:S02]  /*6f50*/  STG.E desc[UR6][R46.64], R71 ;  /* 0x000000472e007986 */ /* 0x0005e4000c101906 */
.L_x_47:
[----:B------:R-:W1:Y:S02]  /*6f60*/  LDCU UR4, c[0x0][0x370] ;  /* 0x00006e00ff0477ac */ /* 0x000e640008000800 */
[----:B-1----:R-:W-:-:S06]  /*6f70*/  UIADD3 UR4, UPT, UPT, UR4, -0x1, URZ ;  /* 0xffffffff04047890 */ /* 0x002fcc000fffe0ff */
[----:B------:R-:W-:-:S13]  /*6f80*/  ISETP.NE.AND P0, PT, R12, UR4, PT ;  /* 0x000000040c007c0c */ /* 0x000fda000bf05270 */
[----:B------:R-:W-:Y:S05]  /*6f90*/  @P0 EXIT ;  /* 0x000000000000094d */ /* 0x000fea0003800000 */
[----:B--2---:R-:W1:Y:S01]  /*6fa0*/  S2R R60, SR_TID.X ;  /* 0x00000000003c7919 */ /* 0x004e620000002100 */
[----:B------:R-:W1:Y:S01]  /*6fb0*/  LDC R57, c[0x0][0x360] ;  /* 0x0000d800ff397b82 */ /* 0x000e620000000800 */
[----:B------:R-:W-:Y:S07]  /*6fc0*/  BSSY.RECONVERGENT B0, `(.L_x_48) ;  /* 0x0000030000007945 */ /* 0x000fee0003800200 */
[----:B------:R-:W2:Y:S01]  /*6fd0*/  LDC R55, c[0x0][0x3b0] ;  /* 0x0000ec00ff377b82 */ /* 0x000ea20000000800 */
[----:B-1----:R-:W-:Y:S01]  /*6fe0*/  IMAD.IADD R80, R60, 0x1, R57 ;  /* 0x000000013c507824 */ /* 0x002fe200078e0239 */
[----:B------:R-:W-:Y:S01]  /*6ff0*/  SHF.R.U32.HI R47, RZ, 0x5, R60 ;  /* 0x00000005ff2f7819 */ /* 0x000fe2000001163c */
[----:B--2---:R-:W-:-:S02]  /*7000*/  IMAD R51, R12, -0x1e00, R55 ;  /* 0xffffe2000c337824 */ /* 0x004fc400078e0237 */
[----:B------:R-:W-:Y:S02]  /*7010*/  IMAD.IADD R78, R80, 0x1, R57 ;  /* 0x00000001504e7824 */ /* 0x000fe400078e0239 */
[----:B------:R-:W-:Y:S01]  /*7020*/  IMAD R62, R12, 0x10, R47 ;  /* 0x000000100c3e7824 */ /* 0x000fe200078e022f */
[-C--:B------:R-:W-:Y:S01]  /*7030*/  ISETP.GE.U32.AND P6, PT, R60, R51.reuse, PT ;  /* 0x000000333c00720c */ /* 0x080fe20003fc6070 */
[----:B------:R-:W-:Y:S01]  /*7040*/  IMAD.IADD R76, R78, 0x1, R57 ;  /* 0x000000014e4c7824 */ /* 0x000fe200078e0239 */
[-C--:B------:R-:W-:Y:S01]  /*7050*/  ISETP.GE.U32.AND P5, PT, R80, R51.reuse, PT ;  /* 0x000000335000720c */ /* 0x080fe20003fa6070 */
[----:B------:R-:W-:Y:S01]  /*7060*/  IMAD R62, R62, 0x1e0, R15 ;  /* 0x000001e03e3e7824 */ /* 0x000fe200078e020f */
[-C--:B------:R-:W-:Y:S01]  /*7070*/  ISETP.GE.U32.AND P4, PT, R78, R51.reuse, PT ;  /* 0x000000334e00720c */ /* 0x080fe20003f86070 */
[C-C-:B------:R-:W-:Y:S01]  /*7080*/  IMAD.IADD R74, R76.reuse, 0x1, R57.reuse ;  /* 0x000000014c4a7824 */ /* 0x140fe200078e0239 */
[-C--:B------:R-:W-:Y:S01]  /*7090*/  ISETP.GE.U32.AND P3, PT, R76, R51.reuse, PT ;  /* 0x000000334c00720c */ /* 0x080fe20003f66070 */
[----:B------:R-:W-:Y:S01]  /*70a0*/  VIADD R70, R62, 0x20 ;  /* 0x000000203e467836 */ /* 0x000fe20000000000 */
[----:B------:R-:W-:Y:S01]  /*70b0*/  P2R R15, PR, RZ, 0x40 ;  /* 0x00000040ff0f7803 */ /* 0x000fe20000000000 */
[C---:B------:R-:W-:Y:S01]  /*70c0*/  IMAD.IADD R58, R74.reuse, 0x1, R57 ;  /* 0x000000014a3a7824 */ /* 0x040fe200078e0239 */
[----:B------:R-:W-:-:S02]  /*70d0*/  ISETP.GE.U32.AND P2, PT, R74, R51, PT ;  /* 0x000000334a00720c */ /* 0x000fc40003f46070 */
[----:B------:R-:W-:Y:S01]  /*70e0*/  P2R R15, PR, RZ, 0x20 ;  /* 0x00000020ff0f7803 */ /* 0x000fe20000000000 */
[C-C-:B------:R-:W-:Y:S01]  /*70f0*/  IMAD.IADD R56, R58.reuse, 0x1, R57.reuse ;  /* 0x000000013a387824 */ /* 0x140fe200078e0239 */
[-C--:B------:R-:W-:Y:S02]  /*7100*/  ISETP.GE.U32.AND P1, PT, R58, R51.reuse, PT ;  /* 0x000000333a00720c */ /* 0x080fe40003f26070 */
[----:B------:R-:W-:Y:S01]  /*7110*/  P2R R59, PR, RZ, 0x10 ;  /* 0x00000010ff3b7803 */ /* 0x000fe20000000000 */
[C-C-:B------:R-:W-:Y:S01]  /*7120*/  IMAD.IADD R54, R56.reuse, 0x1, R57.reuse ;  /* 0x0000000138367824 */ /* 0x140fe200078e0239 */
[----:B------:R-:W-:Y:S02]  /*7130*/  ISETP.GE.U32.AND P0, PT, R56, R51, PT ;  /* 0x000000333800720c */ /* 0x000fe40003f06070 */
[----:B------:R-:W-:Y:S01]  /*7140*/  P2R R46, PR, RZ, 0x2 ;  /* 0x00000002ff2e7803 */ /* 0x000fe20000000000 */
[----:B------:R-:W-:Y:S01]  /*7150*/  IMAD.IADD R52, R54, 0x1, R57 ;  /* 0x0000000136347824 */ /* 0x000fe200078e0239 */
[----:B------:R-:W-:-:S02]  /*7160*/  P2R R61, PR, RZ, 0x8 ;  /* 0x00000008ff3d7803 */ /* 0x000fc40000000000 */
[----:B------:R-:W-:Y:S01]  /*7170*/  P2R R63, PR, RZ, 0x4 ;  /* 0x00000004ff3f7803 */ /* 0x000fe20000000000 */
[----:B------:R-:W-:Y:S01]  /*7180*/  IMAD.IADD R48, R52, 0x1, R57 ;  /* 0x0000000134307824 */ /* 0x000fe200078e0239 */
[----:B------:R-:W-:-:S03]  /*7190*/  P2R R46, PR, RZ, 0x1 ;  /* 0x00000001ff2e7803 */ /* 0x000fc60000000000 */
[----:B------:R-:W-:-:S04]  /*71a0*/  IMAD.IADD R12, R48, 0x1, R57 ;  /* 0x00000001300c7824 */ /* 0x000fc800078e0239 */
[----:B------:R-:W-:-:S04]  /*71b0*/  IMAD.IADD R64, R12, 0x1, R57 ;  /* 0x000000010c407824 */ /* 0x000fc800078e0239 */
[----:B------:R-:W-:-:S04]  /*71c0*/  IMAD.IADD R66, R64, 0x1, R57 ;  /* 0x0000000140427824 */ /* 0x000fc800078e0239 */
[----:B------:R-:W-:-:S04]  /*71d0*/  IMAD.IADD R68, R66, 0x1, R57 ;  /* 0x0000000142447824 */ /* 0x000fc800078e0239 */
[----:B------:R-:W-:Y:S01]  /*71e0*/  IMAD.IADD R72, R68, 0x1, R57 ;  /* 0x0000000144487824 */ /* 0x000fe200078e0239 */
[----:B------:R-:W-:Y:S06]  /*71f0*/  @P6 BRA `(.L_x_49) ;  /* 0x0000000000306947 */ /* 0x000fec0003800000 */
[----:B------:R-:W1:Y:S01]  /*7200*/  LDS R82, [R14] ;  /* 0x000000000e527984 */ /* 0x000e620000000800 */
[----:B------:R-:W-:-:S04]  /*7210*/  UIADD3 UR4, UPT, UPT, UR9, 0x7800, URZ ;  /* 0x0000780009047890 */ /* 0x000fc8000fffe0ff */
[----:B------:R-:W-:Y:S01]  /*7220*/  ULEA UR4, UR10, UR4, 0x18 ;  /* 0x000000040a047291 */ /* 0x000fe2000f8ec0ff */
[----:B-1----:R-:W-:Y:S02]  /*7230*/  SHF.R.U32.HI R30, RZ, R13, R82 ;  /* 0x0000000dff1e7219 */ /* 0x002fe40000011652 */
[----:B------:R-:W-:-:S03]  /*7240*/  I2FP.F32.U32 R65, R82 ;  /* 0x0000005200417245 */ /* 0x000fc60000201000 */
[----:B------:R-:W-:-:S05]  /*7250*/  IMAD.SHL.U32 R46, R30, 0x4, RZ ;  /* 0x000000041e2e7824 */ /* 0x000fca00078e00ff */
[----:B------:R-:W-:Y:S02]  /*7260*/  LOP3.LUT R67, R46, 0x3fc, RZ, 0xc0, !PT ;  /* 0x000003fc2e437812 */ /* 0x000fe400078ec0ff */
[----:B------:R-:W1:Y:S04]  /*7270*/  LDC.64 R46, c[0x0][0x390] ;  /* 0x0000e400ff2e7b82 */ /* 0x000e680000000a00 */
[----:B------:R-:W2:Y:S02]  /*7280*/  LDS R67, [R67+UR4] ;  /* 0x0000000443437984 */ /* 0x000ea40008000800 */
[----:B--2---:R-:W-:-:S04]  /*7290*/  IMAD.IADD R69, R67, 0x1, R60 ;  /* 0x0000000143457824 */ /* 0x004fc800078e023c */
[----:B-1----:R-:W-:-:S05]  /*72a0*/  IMAD.WIDE.U32 R46, R69, 0x4, R46 ;  /* 0x00000004452e7825 */ /* 0x002fca00078e002e */
[----:B------:R1:W-:Y:S02]  /*72b0*/  STG.E desc[UR6][R46.64], R65 ;  /* 0x000000412e007986 */ /* 0x0003e4000c101906 */
.L_x_49:
[----:B------:R-:W-:Y:S05]  /*72c0*/  BSYNC.RECONVERGENT B0 ;  /* 0x0000000000007941 */ /* 0x000fea0003800200 */
.L_x_48:
[----:B------:R-:W-:Y:S04]  /*72d0*/  BSSY.RECONVERGENT B0, `(.L_x_50) ;  /* 0x000000f000007945 */ /* 0x000fe80003800200 */
[----:B------:R-:W-:Y:S05]  /*72e0*/  @P5 BRA `(.L_x_51) ;  /* 0x0000000000345947 */ /* 0x000fea0003800000 */
[----:B-1----:R-:W-:Y:S01]  /*72f0*/  IMAD R65, R57, 0x4, R14 ;  /* 0x0000000439417824 */ /* 0x002fe200078e020e */
[----:B------:R-:W-:-:S04]  /*7300*/  UIADD3 UR4, UPT, UPT, UR9, 0x7800, URZ ;  /* 0x0000780009047890 */ /* 0x000fc8000fffe0ff */
[----:B------:R-:W1:Y:S01]  /*7310*/  LDS R82, [R65] ;  /* 0x0000000041527984 */ /* 0x000e620000000800 */
        /* <DEDUP_REMOVED lines=10> */
.L_x_51:
[----:B------:R-:W-:Y:S05]  /*73c0*/  BSYNC.RECONVERGENT B0 ;  /* 0x0000000000007941 */ /* 0x000fea0003800200 */
.L_x_50:
[----:B------:R-:W-:Y:S04]  /*73d0*/  BSSY.RECONVERGENT B0, `(.L_x_52) ;  /* 0x000000f000007945 */ /* 0x000fe80003800200 */
[----:B------:R-:W-:Y:S05]  /*73e0*/  @P4 BRA `(.L_x_53) ;  /* 0x0000000000344947 */ /* 0x000fea0003800000 */
[----:B-1----:R-:W-:Y:S01]  /*73f0*/  LEA R65, R78, UR8, 0x2 ;  /* 0x000000084e417c11 */ /* 0x002fe2000f8e10ff */
[----:B------:R-:W-:-:S04]  /*7400*/  UIADD3 UR4, UPT, UPT, UR9, 0x7800, URZ ;  /* 0x0000780009047890 */ /* 0x000fc8000fffe0ff */
[----:B------:R-:W1:Y:S01]  /*7410*/  LDS R80, [R65] ;  /* 0x0000000041507984 */ /* 0x000e620000000800 */
[----:B------:R-:W-:Y:S01]  /*7420*/  ULEA UR4, UR10, UR4, 0x18 ;  /* 0x000000040a047291 */ /* 0x000fe2000f8ec0ff */
[----:B-1----:R-:W-:Y:S02]  /*7430*/  SHF.R.U32.HI R28, RZ, R13, R80 ;  /* 0x0000000dff1c7219 */ /* 0x002fe40000011650 */
[----:B--2---:R-:W-:-:S03]  /*7440*/  I2FP.F32.U32 R67, R80 ;  /* 0x0000005000437245 */ /* 0x004fc60000201000 */
[----:B------:R-:W-:-:S05]  /*7450*/  IMAD.SHL.U32 R46, R28, 0x4, RZ ;  /* 0x000000041c2e7824 */ /* 0x000fca00078e00ff */
[----:B------:R-:W-:Y:S02]  /*7460*/  LOP3.LUT R69, R46, 0x3fc, RZ, 0xc0, !PT ;  /* 0x000003fc2e457812 */ /* 0x000fe400078ec0ff */
[----:B------:R-:W1:Y:S04]  /*7470*/  LDC.64 R46, c[0x0][0x390] ;  /* 0x0000e400ff2e7b82 */ /* 0x000e680000000a00 */
[----:B------:R-:W2:Y:S02]  /*7480*/  LDS R69, [R69+UR4] ;  /* 0x0000000445457984 */ /* 0x000ea40008000800 */
[----:B--2---:R-:W-:-:S04]  /*7490*/  IMAD.IADD R71, R78, 0x1, R69 ;  /* 0x000000014e477824 */ /* 0x004fc800078e0245 */
[----:B-1----:R-:W-:-:S05]  /*74a0*/  IMAD.WIDE.U32 R46, R71, 0x4, R46 ;  /* 0x00000004472e7825 */ /* 0x002fca00078e002e */
[----:B------:R3:W-:Y:S02]  /*74b0*/  STG.E desc[UR6][R46.64], R67 ;  /* 0x000000432e007986 */ /* 0x0007e4000c101906 */
.L_x_53:
[----:B------:R-:W-:Y:S05]  /*74c0*/  BSYNC.RECONVERGENT B0 ;  /* 0x0000000000007941 */ /* 0x000fea0003800200 */
.L_x_52:
[----:B------:R-:W-:Y:S04]  /*74d0*/  BSSY.RECONVERGENT B0, `(.L_x_54) ;  /* 0x000000f000007945 */ /* 0x000fe80003800200 */
[----:B------:R-:W-:Y:S05]  /*74e0*/  @P3 BRA `(.L_x_55) ;  /* 0x0000000000343947 */ /* 0x000fea0003800000 */
[----:B-1----:R-:W-:Y:S01]  /*74f0*/  LEA R65, R76, UR8, 0x2 ;  /* 0x000000084c417c11 */ /* 0x002fe2000f8e10ff */
[----:B------:R-:W-:-:S04]  /*7500*/  UIADD3 UR4, UPT, UPT, UR9, 0x7800, URZ ;  /* 0x0000780009047890 */ /* 0x000fc8000fffe0ff */
[----:B------:R-:W1:Y:S01]  /*7510*/  LDS R78, [R65] ;  /* 0x00000000414e7984 */ /* 0x000e620000000800 */
[----:B------:R-:W-:Y:S01]  /*7520*/  ULEA UR4, UR10, UR4, 0x18 ;  /* 0x000000040a047291 */ /* 0x000fe2000f8ec0ff */
[----:B-1----:R-:W-:Y:S02]  /*7530*/  SHF.R.U32.HI R27, RZ, R13, R78 ;  /* 0x0000000dff1b7219 */ /* 0x002fe4000001164e */
[----:B--23--:R-:W-:-:S03]  /*7540*/  I2FP.F32.U32 R67, R78 ;  /* 0x0000004e00437245 */ /* 0x00cfc60000201000 */
[----:B------:R-:W-:-:S05]  /*7550*/  IMAD.SHL.U32 R46, R27, 0x4, RZ ;  /* 0x000000041b2e7824 */ /* 0x000fca00078e00ff */
[----:B------:R-:W-:Y:S02]  /*7560*/  LOP3.LUT R69, R46, 0x3fc, RZ, 0xc0, !PT ;  /* 0x000003fc2e457812 */ /* 0x000fe400078ec0ff */
[----:B------:R-:W1:Y:S04]  /*7570*/  LDC.64 R46, c[0x0][0x390] ;  /* 0x0000e400ff2e7b82 */ /* 0x000e680000000a00 */
[----:B------:R-:W2:Y:S02]  /*7580*/  LDS R69, [R69+UR4] ;  /* 0x0000000445457984 */ /* 0x000ea40008000800 */
[----:B--2---:R-:W-:-:S04]  /*7590*/  IMAD.IADD R71, R76, 0x1, R69 ;  /* 0x000000014c477824 */ /* 0x004fc800078e0245 */
[----:B-1----:R-:W-:-:S05]  /*75a0*/  IMAD.WIDE.U32 R46, R71, 0x4, R46 ;  /* 0x00000004472e7825 */ /* 0x002fca00078e002e */
[----:B------:R4:W-:Y:S02]  /*75b0*/  STG.E desc[UR6][R46.64], R67 ;  /* 0x000000432e007986 */ /* 0x0009e4000c101906 */
.L_x_55:
[----:B------:R-:W-:Y:S05]  /*75c0*/  BSYNC.RECONVERGENT B0 ;  /* 0x0000000000007941 */ /* 0x000fea0003800200 */
.L_x_54:
[----:B------:R-:W-:Y:S04]  /*75d0*/  BSSY.RECONVERGENT B0, `(.L_x_56) ;  /* 0x000000f000007945 */ /* 0x000fe80003800200 */
[----:B------:R-:W-:Y:S05]  /*75e0*/  @P2 BRA `(.L_x_57) ;  /* 0x0000000000342947 */ /* 0x000fea0003800000 */
[----:B-1----:R-:W-:Y:S01]  /*75f0*/  LEA R65, R74, UR8, 0x2 ;  /* 0x000000084a417c11 */ /* 0x002fe2000f8e10ff */
[----:B------:R-:W-:-:S04]  /*7600*/  UIADD3 UR4, UPT, UPT, UR9, 0x7800, URZ ;  /* 0x0000780009047890 */ /* 0x000fc8000fffe0ff */
[----:B------:R-:W1:Y:S01]  /*7610*/  LDS R76, [R65] ;  /* 0x00000000414c7984 */ /* 0x000e620000000800 */
[----:B------:R-:W-:Y:S01]  /*7620*/  ULEA UR4, UR10, UR4, 0x18 ;  /* 0x000000040a047291 */ /* 0x000fe2000f8ec0ff */
[----:B-1----:R-:W-:Y:S02]  /*7630*/  SHF.R.U32.HI R26, RZ, R13, R76 ;  /* 0x0000000dff1a7219 */ /* 0x002fe4000001164c */
[----:B--234-:R-:W-:-:S03]  /*7640*/  I2FP.F32.U32 R67, R76 ;  /* 0x0000004c00437245 */ /* 0x01cfc60000201000 */
[----:B------:R-:W-:-:S05]  /*7650*/  IMAD.SHL.U32 R46, R26, 0x4, RZ ;  /* 0x000000041a2e7824 */ /* 0x000fca00078e00ff */
[----:B------:R-:W-:Y:S02]  /*7660*/  LOP3.LUT R69, R46, 0x3fc, RZ, 0xc0, !PT ;  /* 0x000003fc2e457812 */ /* 0x000fe400078ec0ff */
[----:B------:R-:W1:Y:S04]  /*7670*/  LDC.64 R46, c[0x0][0x390] ;  /* 0x0000e400ff2e7b82 */ /* 0x000e680000000a00 */
[----:B------:R-:W2:Y:S02]  /*7680*/  LDS R69, [R69+UR4] ;  /* 0x0000000445457984 */ /* 0x000ea40008000800 */
[----:B--2---:R-:W-:-:S04]  /*7690*/  IMAD.IADD R71, R74, 0x1, R69 ;  /* 0x000000014a477824 */ /* 0x004fc800078e0245 */
[----:B-1----:R-:W-:-:S05]  /*76a0*/  IMAD.WIDE.U32 R46, R71, 0x4, R46 ;  /* 0x00000004472e7825 */ /* 0x002fca00078e002e */
[----:B------:R1:W-:Y:S02]  /*76b0*/  STG.E desc[UR6][R46.64], R67 ;  /* 0x000000432e007986 */ /* 0x0003e4000c101906 */
.L_x_57:
[----:B------:R-:W-:Y:S05]  /*76c0*/  BSYNC.RECONVERGENT B0 ;  /* 0x0000000000007941 */ /* 0x000fea0003800200 */
.L_x_56:
        /* <DEDUP_REMOVED lines=15> */
.L_x_59:
[----:B------:R-:W-:Y:S05]  /*77c0*/  BSYNC.RECONVERGENT B0 ;  /* 0x0000000000007941 */ /* 0x000fea0003800200 */
.L_x_58:
        /* <DEDUP_REMOVED lines=15> */
.L_x_61:
[----:B------:R-:W-:Y:S05]  /*78c0*/  BSYNC.RECONVERGENT B0 ;  /* 0x0000000000007941 */ /* 0x000fea0003800200 */
.L_x_60:
[----:B------:R-:W-:Y:S01]  /*78d0*/  ISETP.GE.U32.AND P0, PT, R54, R51, PT ;  /* 0x000000333600720c */ /* 0x000fe20003f06070 */
[----:B------:R-:W-:Y:S03]  /*78e0*/  BSSY.RECONVERGENT B0, `(.L_x_62) ;  /* 0x0000010000007945 */ /* 0x000fe60003800200 */
[----:B-1234-:R-:W-:-:S09]  /*78f0*/  P2R R46, PR, RZ, 0x1 ;  /* 0x00000001ff2e7803 */ /* 0x01efd20000000000 */
[----:B------:R-:W-:Y:S05]  /*7900*/  @P0 BRA `(.L_x_63) ;  /* 0x0000000000340947 */ /* 0x000fea0003800000 */
[----:B------:R-:W-:Y:S01]  /*7910*/  LEA R65, R54, UR8, 0x2 ;  /* 0x0000000836417c11 */ /* 0x000fe2000f8e10ff */
        /* <DEDUP_REMOVED lines=12> */
.L_x_63:
[----:B------:R-:W-:Y:S05]  /*79e0*/  BSYNC.RECONVERGENT B0 ;  /* 0x0000000000007941 */ /* 0x000fea0003800200 */
.L_x_62:
[----:B------:R-:W-:Y:S01]  /*79f0*/  ISETP.GE.U32.AND P0, PT, R52, R51, PT ;  /* 0x000000333400720c */ /* 0x000fe20003f06070 */
[----:B------:R-:W-:Y:S03]  /*7a00*/  BSSY.RECONVERGENT B0, `(.L_x_64) ;  /* 0x0000010000007945 */ /* 0x000fe60003800200 */
[----:B-1----:R-:W-:-:S09]  /*7a10*/  P2R R46, PR, RZ, 0x1 ;  /* 0x00000001ff2e7803 */ /* 0x002fd20000000000 */
        /* <DEDUP_REMOVED lines=14> */
.L_x_65:
[----:B------:R-:W-:Y:S05]  /*7b00*/  BSYNC.RECONVERGENT B0 ;  /* 0x0000000000007941 */ /* 0x000fea0003800200 */
.L_x_64:
[----:B------:R-:W-:Y:S01]  /*7b10*/  ISETP.GE.U32.AND P0, PT, R48, R51, PT ;  /* 0x000000333000720c */ /* 0x000fe20003f06070 */
[----:B------:R-:W-:-:S12]  /*7b20*/  BSSY.RECONVERGENT B0, `(.L_x_66) ;  /* 0x000000f000007945 */ /* 0x000fd80003800200 */
[----:B------:R-:W-:Y:S05]  /*7b30*/  @P0 BRA `(.L_x_67) ;  /* 0x0000000000340947 */ /* 0x000fea0003800000 */
[----:B------:R-:W-:Y:S01]  /*7b40*/  LEA R65, R48, UR8, 0x2 ;  /* 0x0000000830417c11 */ /* 0x000fe2000f8e10ff */
[----:B------:R-:W-:-:S04]  /*7b50*/  UIADD3 UR4, UPT, UPT, UR9, 0x7800, URZ ;  /* 0x0000780009047890 */ /* 0x000fc8000fffe0ff */
[----:B------:R-:W2:Y:S01]  /*7b60*/  LDS R74, [R65] ;  /* 0x00000000414a7984 */ /* 0x000ea20000000800 */
[----:B------:R-:W-:Y:S01]  /*7b70*/  ULEA UR4, UR10, UR4, 0x18 ;  /* 0x000000040a047291 */ /* 0x000fe2000f8ec0ff */
[----:B--2---:R-:W-:Y:S02]  /*7b80*/  SHF.R.U32.HI R21, RZ, R13, R74 ;  /* 0x0000000dff157219 */ /* 0x004fe4000001164a */
[----:B-1----:R-:W-:-:S03]  /*7b90*/  I2FP.F32.U32 R67, R74 ;  /* 0x0000004a00437245 */ /* 0x002fc60000201000 */
[----:B------:R-:W-:-:S05]  /*7ba0*/  IMAD.SHL.U32 R46, R21, 0x4, RZ ;  /* 0x00000004152e7824 */ /* 0x000fca00078e00ff */
[----:B------:R-:W-:Y:S02]  /*7bb0*/  LOP3.LUT R69, R46, 0x3fc, RZ, 0xc0, !PT ;  /* 0x000003fc2e457812 */ /* 0x000fe400078ec0ff */
[----:B------:R-:W1:Y:S04]  /*7bc0*/  LDC.64 R46, c[0x0][0x390] ;  /* 0x0000e400ff2e7b82 */ /* 0x000e680000000a00 */
[----:B------:R-:W2:Y:S02]  /*7bd0*/  LDS R69, [R69+UR4] ;  /* 0x0000000445457984 */ /* 0x000ea40008000800 */
[----:B--2---:R-:W-:-:S04]  /*7be0*/  IMAD.IADD R71, R48, 0x1, R69 ;  /* 0x0000000130477824 */ /* 0x004fc800078e0245 */
[----:B-1----:R-:W-:-:S05]  /*7bf0*/  IMAD.WIDE.U32 R46, R71, 0x4, R46 ;  /* 0x00000004472e7825 */ /* 0x002fca00078e002e */
[----:B------:R2:W-:Y:S02]  /*7c00*/  STG.E desc[UR6][R46.64], R67 ;  /* 0x000000432e007986 */ /* 0x0005e4000c101906 */
.L_x_67:
[----:B------:R-:W-:Y:S05]  /*7c10*/  BSYNC.RECONVERGENT B0 ;  /* 0x0000000000007941 */ /* 0x000fea0003800200 */
.L_x_66:
[----:B------:R-:W-:Y:S01]  /*7c20*/  ISETP.GE.U32.AND P1, PT, R12, R51, PT ;  /* 0x000000330c00720c */ /* 0x000fe20003f26070 */
[----:B------:R-:W-:-:S12]  /*7c30*/  BSSY.RECONVERGENT B0, `(.L_x_68) ;  /* 0x000000f000007945 */ /* 0x000fd80003800200 */
[----:B------:R-:W-:Y:S05]  /*7c40*/  @P1 BRA `(.L_x_69) ;  /* 0x0000000000341947 */ /* 0x000fea0003800000 */
[----:B------:R-:W-:Y:S01]  /*7c50*/  LEA R65, R12, UR8, 0x2 ;  /* 0x000000080c417c11 */ /* 0x000fe2000f8e10ff */
[----:B------:R-:W-:-:S04]  /*7c60*/  UIADD3 UR4, UPT, UPT, UR9, 0x7800, URZ ;  /* 0x0000780009047890 */ /* 0x000fc8000fffe0ff */
[----:B------:R-:W3:Y:S01]  /*7c70*/  LDS R74, [R65] ;  /* 0x00000000414a7984 */ /* 0x000ee20000000800 */
[----:B------:R-:W-:Y:S01]  /*7c80*/  ULEA UR4, UR10, UR4, 0x18 ;  /* 0x000000040a047291 */ /* 0x000fe2000f8ec0ff */
[----:B---3--:R-:W-:Y:S02]  /*7c90*/  SHF.R.U32.HI R20, RZ, R13, R74 ;  /* 0x0000000dff147219 */ /* 0x008fe4000001164a */
[----:B-12---:R-:W-:-:S03]  /*7ca0*/  I2FP.F32.U32 R67, R74 ;  /* 0x0000004a00437245 */ /* 0x006fc60000201000 */
[----:B------:R-:W-:-:S05]  /*7cb0*/  IMAD.SHL.U32 R46, R20, 0x4, RZ ;  /* 0x00000004142e7824 */ /* 0x000fca00078e00ff */
[----:B------:R-:W-:Y:S02]  /*7cc0*/  LOP3.LUT R69, R46, 0x3fc, RZ, 0xc0, !PT ;  /* 0x000003fc2e457812 */ /* 0x000fe400078ec0ff */
[----:B------:R-:W1:Y:S04]  /*7cd0*/  LDC.64 R46, c[0x0][0x390] ;  /* 0x0000e400ff2e7b82 */ /* 0x000e680000000a00 */
[----:B------:R-:W2:Y:S02]  /*7ce0*/  LDS R69, [R69+UR4] ;  /* 0x0000000445457984 */ /* 0x000ea40008000800 */
[----:B--2---:R-:W-:-:S04]  /*7cf0*/  IMAD.IADD R71, R12, 0x1, R69 ;  /* 0x000000010c477824 */ /* 0x004fc800078e0245 */
[----:B-1----:R-:W-:-:S05]  /*7d00*/  IMAD.WIDE.U32 R46, R71, 0x4, R46 ;  /* 0x00000004472e7825 */ /* 0x002fca00078e002e */
[----:B------:R3:W-:Y:S02]  /*7d10*/  STG.E desc[UR6][R46.64], R67 ;  /* 0x000000432e007986 */ /* 0x0007e4000c101906 */
.L_x_69:
[----:B------:R-:W-:Y:S05]  /*7d20*/  BSYNC.RECONVERGENT B0 ;  /* 0x0000000000007941 */ /* 0x000fea0003800200 */
.L_x_68:
[----:B------:R-:W-:Y:S01]  /*7d30*/  ISETP.GE.U32.AND P2, PT, R64, R51, PT ;  /* 0x000000334000720c */ /* 0x000fe20003f46070 */
[----:B------:R-:W-:-:S12]  /*7d40*/  BSSY.RECONVERGENT B0, `(.L_x_70) ;  /* 0x000000f000007945 */ /* 0x000fd80003800200 */
[----:B------:R-:W-:Y:S05]  /*7d50*/  @P2 BRA `(.L_x_71) ;  /* 0x0000000000342947 */ /* 0x000fea0003800000 */
[----:B------:R-:W-:Y:S01]  /*7d60*/  LEA R65, R64, UR8, 0x2 ;  /* 0x0000000840417c11 */ /* 0x000fe2000f8e10ff */
[----:B------:R-:W-:-:S04]  /*7d70*/  UIADD3 UR4, UPT, UPT, UR9, 0x7800, URZ ;  /* 0x0000780009047890 */ /* 0x000fc8000fffe0ff */
[----:B------:R-:W4:Y:S01]  /*7d80*/  LDS R74, [R65] ;  /* 0x00000000414a7984 */ /* 0x000f220000000800 */
[----:B------:R-:W-:Y:S01]  /*7d90*/  ULEA UR4, UR10, UR4, 0x18 ;  /* 0x000000040a047291 */ /* 0x000fe2000f8ec0ff */
[----:B----4-:R-:W-:Y:S02]  /*7da0*/  SHF.R.U32.HI R19, RZ, R13, R74 ;  /* 0x0000000dff137219 */ /* 0x010fe4000001164a */
[----:B-123--:R-:W-:-:S03]  /*7db0*/  I2FP.F32.U32 R67, R74 ;  /* 0x0000004a00437245 */ /* 0x00efc60000201000 */
[----:B------:R-:W-:-:S05]  /*7dc0*/  IMAD.SHL.U32 R46, R19, 0x4, RZ ;  /* 0x00000004132e7824 */ /* 0x000fca00078e00ff */
[----:B------:R-:W-:Y:S02]  /*7dd0*/  LOP3.LUT R69, R46, 0x3fc, RZ, 0xc0, !PT ;  /* 0x000003fc2e457812 */ /* 0x000fe400078ec0ff */
[----:B------:R-:W1:Y:S04]  /*7de0*/  LDC.64 R46, c[0x0][0x390] ;  /* 0x0000e400ff2e7b82 */ /* 0x000e680000000a00 */
[----:B------:R-:W2:Y:S02]  /*7df0*/  LDS R69, [R69+UR4] ;  /* 0x0000000445457984 */ /* 0x000ea40008000800 */
[----:B--2---:R-:W-:-:S04]  /*7e00*/  IMAD.IADD R71, R64, 0x1, R69 ;  /* 0x0000000140477824 */ /* 0x004fc800078e0245 */
[----:B-1----:R-:W-:-:S05]  /*7e10*/  IMAD.WIDE.U32 R46, R71, 0x4, R46 ;  /* 0x00000004472e7825 */ /* 0x002fca00078e002e */
[----:B------:R4:W-:Y:S02]  /*7e20*/  STG.E desc[UR6][R46.64], R67 ;  /* 0x000000432e007986 */ /* 0x0009e4000c101906 */
.L_x_71:
[----:B------:R-:W-:Y:S05]  /*7e30*/  BSYNC.RECONVERGENT B0 ;  /* 0x0000000000007941 */ /* 0x000fea0003800200 */
.L_x_70:
[----:B------:R-:W-:Y:S01]  /*7e40*/  ISETP.GE.U32.AND P3, PT, R66, R51, PT ;  /* 0x000000334200720c */ /* 0x000fe20003f66070 */
[----:B------:R-:W-:-:S12]  /*7e50*/  BSSY.RECONVERGENT B0, `(.L_x_72) ;  /* 0x000000f000007945 */ /* 0x000fd80003800200 */
[----:B------:R-:W-:Y:S05]  /*7e60*/  @P3 BRA `(.L_x_73) ;  /* 0x0000000000343947 */ /* 0x000fea0003800000 */
[----:B------:R-:W-:Y:S01]  /*7e70*/  LEA R65, R66, UR8, 0x2 ;  /* 0x0000000842417c11 */ /* 0x000fe2000f8e10ff */
[----:B------:R-:W-:-:S04]  /*7e80*/  UIADD3 UR4, UPT, UPT, UR9, 0x7800, URZ ;  /* 0x0000780009047890 */ /* 0x000fc8000fffe0ff */
[----:B------:R-:W5:Y:S01]  /*7e90*/  LDS R74, [R65] ;  /* 0x00000000414a7984 */ /* 0x000f620000000800 */
[----:B------:R-:W-:Y:S01]  /*7ea0*/  ULEA UR4, UR10, UR4, 0x18 ;  /* 0x000000040a047291 */ /* 0x000fe2000f8ec0ff */
[----:B-----5:R-:W-:Y:S02]  /*7eb0*/  SHF.R.U32.HI R18, RZ, R13, R74 ;  /* 0x0000000dff127219 */ /* 0x020fe4000001164a */
[----:B-1234-:R-:W-:-:S03]  /*7ec0*/  I2FP.F32.U32 R67, R74 ;  /* 0x0000004a00437245 */ /* 0x01efc60000201000 */
[----:B------:R-:W-:-:S05]  /*7ed0*/  IMAD.SHL.U32 R46, R18, 0x4, RZ ;  /* 0x00000004122e7824 */ /* 0x000fca00078e00ff */
[----:B------:R-:W-:Y:S02]  /*7ee0*/  LOP3.LUT R69, R46, 0x3fc, RZ, 0xc0, !PT ;  /* 0x000003fc2e457812 */ /* 0x000fe400078ec0ff */
[----:B------:R-:W1:Y:S04]  /*7ef0*/  LDC.64 R46, c[0x0][0x390] ;  /* 0x0000e400ff2e7b82 */ /* 0x000e680000000a00 */
[----:B------:R-:W2:Y:S02]  /*7f00*/  LDS R69, [R69+UR4] ;  /* 0x0000000445457984 */ /* 0x000ea40008000800 */
[----:B--2---:R-:W-:-:S04]  /*7f10*/  IMAD.IADD R71, R66, 0x1, R69 ;  /* 0x0000000142477824 */ /* 0x004fc800078e0245 */
[----:B-1----:R-:W-:-:S05]  /*7f20*/  IMAD.WIDE.U32 R46, R71, 0x4, R46 ;  /* 0x00000004472e7825 */ /* 0x002fca00078e002e */
[----:B------:R1:W-:Y:S02]  /*7f30*/  STG.E desc[UR6][R46.64], R67 ;  /* 0x000000432e007986 */ /* 0x0003e4000c101906 */
.L_x_73:
[----:B------:R-:W-:Y:S05]  /*7f40*/  BSYNC.RECONVERGENT B0 ;  /* 0x0000000000007941 */ /* 0x000fea0003800200 */
.L_x_72:
        /* <DEDUP_REMOVED lines=16> */
.L_x_75:
[----:B------:R-:W-:Y:S05]  /*8050*/  BSYNC.RECONVERGENT B0 ;  /* 0x0000000000007941 */ /* 0x000fea0003800200 */
.L_x_74:
[----:B------:R-:W-:Y:S01]  /*8060*/  ISETP.GE.U32.AND P5, PT, R72, R51, PT ;  /* 0x000000334800720c */ /* 0x000fe20003fa6070 */
[----:B------:R-:W-:-:S12]  /*8070*/  BSSY.RECONVERGENT B0, `(.L_x_76) ;  /* 0x000000f000007945 */ /* 0x000fd80003800200 */
[----:B------:R-:W-:Y:S05]  /*8080*/  @P5 BRA `(.L_x_77) ;  /* 0x0000000000345947 */ /* 0x000fea0003800000 */
[----:B------:R-:W-:Y:S01]  /*8090*/  LEA R65, R72, UR8, 0x2 ;  /* 0x0000000848417c11 */ /* 0x000fe2000f8e10ff */
[----:B------:R-:W-:Y:S01]  /*80a0*/  UIADD3 UR4, UPT, UPT, UR9, 0x7800, URZ ;  /* 0x0000780009047890 */ /* 0x000fe2000fffe0ff */
[----:B-1234-:R-:W1:Y:S03]  /*80b0*/  LDC.64 R46, c[0x0][0x390] ;  /* 0x0000e400ff2e7b82 */ /* 0x01ee660000000a00 */
[----:B------:R-:W2:Y:S01]  /*80c0*/  LDS R74, [R65] ;  /* 0x00000000414a7984 */ /* 0x000ea20000000800 */
[----:B------:R-:W-:Y:S01]  /*80d0*/  ULEA UR4, UR10, UR4, 0x18 ;  /* 0x000000040a047291 */ /* 0x000fe2000f8ec0ff */
[----:B--2---:R-:W-:-:S05]  /*80e0*/  SHF.R.U32.HI R16, RZ, R13, R74 ;  /* 0x0000000dff107219 */ /* 0x004fca000001164a */
[----:B------:R-:W-:-:S05]  /*80f0*/  IMAD.SHL.U32 R13, R16, 0x4, RZ ;  /* 0x00000004100d7824 */ /* 0x000fca00078e00ff */
[----:B------:R-:W-:Y:S02]  /*8100*/  LOP3.LUT R67, R13, 0x3fc, RZ, 0xc0, !PT ;  /* 0x000003fc0d437812 */ /* 0x000fe400078ec0ff */
[----:B------:R-:W-:-:S04]  /*8110*/  I2FP.F32.U32 R13, R74 ;  /* 0x0000004a000d7245 */ /* 0x000fc80000201000 */
[----:B------:R-:W2:Y:S02]  /*8120*/  LDS R67, [R67+UR4] ;  /* 0x0000000443437984 */ /* 0x000ea40008000800 */
[----:B--2---:R-:W-:-:S04]  /*8130*/  IMAD.IADD R69, R72, 0x1, R67 ;  /* 0x0000000148457824 */ /* 0x004fc800078e0243 */
[----:B-1----:R-:W-:-:S05]  /*8140*/  IMAD.WIDE.U32 R46, R69, 0x4, R46 ;  /* 0x00000004452e7825 */ /* 0x002fca00078e002e */
[----:B------:R1:W-:Y:S02]  /*8150*/  STG.E desc[UR6][R46.64], R13 ;  /* 0x0000000d2e007986 */ /* 0x0003e4000c101906 */
.L_x_77:
[----:B------:R-:W-:Y:S05]  /*8160*/  BSYNC.RECONVERGENT B0 ;  /* 0x0000000000007941 */ /* 0x000fea0003800200 */
.L_x_76:
[----:B------:R-:W-:Y:S01]  /*8170*/  BAR.SYNC.DEFER_BLOCKING 0x0 ;  /* 0x0000000000007b1d */ /* 0x000fe20000010000 */
[----:B------:R-:W-:-:S13]  /*8180*/  ISETP.GE.U32.AND P6, PT, R70, R55, PT ;  /* 0x000000374600720c */ /* 0x000fda0003fc6070 */
[----:B-1234-:R-:W1:Y:S02]  /*8190*/  @!P6 LDC.64 R46, c[0x0][0x388] ;  /* 0x0000e200ff2eeb82 */ /* 0x01ee640000000a00 */
[----:B-1----:R-:W-:-:S05]  /*81a0*/  @!P6 IMAD.WIDE.U32 R46, R70, 0x4, R46 ;  /* 0x00000004462ee825 */ /* 0x002fca00078e002e */
[----:B0-----:R0:W2:Y:S01]  /*81b0*/  @!P6 LDG.E R10, desc[UR6][R46.64] ;  /* 0x000000062e0ae981 */ /* 0x0010a2000c1e1900 */
[----:B------:R-:W-:-:S13]  /*81c0*/  ISETP.GE.U32.AND P6, PT, R62, R55, PT ;  /* 0x000000373e00720c */ /* 0x000fda0003fc6070 */
[----:B------:R-:W1:Y:S01]  /*81d0*/  @!P6 LDC.64 R76, c[0x0][0x388] ;  /* 0x0000e200ff4ceb82 */ /* 0x000e620000000a00 */
[C---:B------:R-:W-:Y:S02]  /*81e0*/  VIADD R13, R62.reuse, 0x40 ;  /* 0x000000403e0d7836 */ /* 0x040fe40000000000 */
[----:B-1----:R-:W-:-:S05]  /*81f0*/  @!P6 IMAD.WIDE.U32 R76, R62, 0x4, R76 ;  /* 0x000000043e4ce825 */ /* 0x002fca00078e004c */
[----:B------:R-:W3:Y:S01]  /*8200*/  @!P6 LDG.E R11, desc[UR6][R76.64] ;  /* 0x000000064c0be981 */ /* 0x000ee2000c1e1900 */
[----:B------:R-:W-:-:S13]  /*8210*/  ISETP.GE.U32.AND P6, PT, R13, R55, PT ;  /* 0x000000370d00720c */ /* 0x000fda0003fc6070 */
[----:B------:R-:W1:Y:S02]  /*8220*/  @!P6 LDC.64 R74, c[0x0][0x388] ;  /* 0x0000e200ff4aeb82 */ /* 0x000e640000000a00 */
[----:B-1----:R-:W-:-:S04]  /*8230*/  @!P6 IMAD.WIDE.U32 R74, R13, 0x4, R74 ;  /* 0x000000040d4ae825 */ /* 0x002fc800078e004a */
[----:B------:R-:W-:Y:S01]  /*8240*/  VIADD R13, R62, 0x60 ;  /* 0x000000603e0d7836 */ /* 0x000fe20000000000 */
[----:B------:R1:W4:Y:S04]  /*8250*/  @!P6 LDG.E R9, desc[UR6][R74.64] ;  /* 0x000000064a09e981 */ /* 0x000328000c1e1900 */
[----:B------:R-:W-:-:S13]  /*8260*/  ISETP.GE.U32.AND P6, PT, R13, R55, PT ;  /* 0x000000370d00720c */ /* 0x000fda0003fc6070 */
[----:B------:R-:W5:Y:S02]  /*8270*/  @!P6 LDC.64 R70, c[0x0][0x388] ;  /* 0x0000e200ff46eb82 */ /* 0x000f640000000a00 */
[----:B-----5:R-:W-:-:S04]  /*8280*/  @!P6 IMAD.WIDE.U32 R70, R13, 0x4, R70 ;  /* 0x000000040d46e825 */ /* 0x020fc800078e0046 */
[----:B------:R-:W-:Y:S01]  /*8290*/  VIADD R13, R62, 0x80 ;  /* 0x000000803e0d7836 */ /* 0x000fe20000000000 */
[----:B------:R5:W4:Y:S04]  /*82a0*/  @!P6 LDG.E R8, desc[UR6][R70.64] ;  /* 0x000000064608e981 */ /* 0x000b28000c1e1900 */
[----:B------:R-:W-:-:S13]  /*82b0*/  ISETP.GE.U32.AND P6, PT, R13, R55, PT ;  /* 0x000000370d00720c */ /* 0x000fda0003fc6070 */
[----:B0-----:R-:W0:Y:S02]  /*82c0*/  @!P6 LDC.64 R46, c[0x0][0x388] ;  /* 0x0000e200ff2eeb82 */ /* 0x001e240000000a00 */
[----:B0-----:R-:W-:-:S04]  /*82d0*/  @!P6 IMAD.WIDE.U32 R46, R13, 0x4, R46 ;  /* 0x000000040d2ee825 */ /* 0x001fc800078e002e */
[----:B------:R-:W-:Y:S01]  /*82e0*/  VIADD R13, R62, 0xa0 ;  /* 0x000000a03e0d7836 */ /* 0x000fe20000000000 */
[----:B------:R0:W4:Y:S04]  /*82f0*/  @!P6 LDG.E R7, desc[UR6][R46.64] ;  /* 0x000000062e07e981 */ /* 0x000128000c1e1900 */
[----:B------:R-:W-:-:S13]  /*8300*/  ISETP.GE.U32.AND P6, PT, R13, R55, PT ;  /* 0x000000370d00720c */ /* 0x000fda0003fc6070 */
[----:B-1----:R-:W1:Y:S02]  /*8310*/  @!P6 LDC.64 R74, c[0x0][0x388] ;  /* 0x0000e200ff4aeb82 */ /* 0x002e640000000a00 */
[----:B-1----:R-:W-:-:S04]  /*8320*/  @!P6 IMAD.WIDE.U32 R74, R13, 0x4, R74 ;  /* 0x000000040d4ae825 */ /* 0x002fc800078e004a */
[----:B------:R-:W-:Y:S01]  /*8330*/  VIADD R13, R62, 0xc0 ;  /* 0x000000c03e0d7836 */ /* 0x000fe20000000000 */
[----:B------:R1:W4:Y:S04]  /*8340*/  @!P6 LDG.E R6, desc[UR6][R74.64] ;  /* 0x000000064a06e981 */ /* 0x000328000c1e1900 */
[----:B------:R-:W-:-:S13]  /*8350*/  ISETP.GE.U32.AND P6, PT, R13, R55, PT ;  /* 0x000000370d00720c */ /* 0x000fda0003fc6070 */
[----:B-----5:R-:W5:Y:S02]  /*8360*/  @!P6 LDC.64 R70, c[0x0][0x388] ;  /* 0x0000e200ff46eb82 */ /* 0x020f640000000a00 */
        /* <DEDUP_REMOVED lines=32> */
[----:B------:R-:W5:Y:S04]  /*8570*/  @!P6 LDG.E R50, desc[UR6][R70.64] ;  /* 0x000000064632e981 */ /* 0x000f68000c1e1900 */
[----:B------:R-:W-:-:S13]  /*8580*/  ISETP.GE.U32.AND P6, PT, R13, R55, PT ;  /* 0x000000370d00720c */ /* 0x000fda0003fc6070 */
[----:B0-----:R-:W0:Y:S01]  /*8590*/  @!P6 LDC.64 R46, c[0x0][0x388] ;  /* 0x0000e200ff2eeb82 */ /* 0x001e220000000a00 */
[----:B------:R-:W-:Y:S02]  /*85a0*/  VIADD R62, R62, 0x1c0 ;  /* 0x000001c03e3e7836 */ /* 0x000fe40000000000 */
[----:B0-----:R-:W-:-:S05]  /*85b0*/  @!P6 IMAD.WIDE.U32 R46, R13, 0x4, R46 ;  /* 0x000000040d2ee825 */ /* 0x001fca00078e002e */
[----:B------:R-:W5:Y:S01]  /*85c0*/  @!P6 LDG.E R53, desc[UR6][R46.64] ;  /* 0x000000062e35e981 */ /* 0x000f62000c1e1900 */
[----:B------:R-:W-:-:S13]  /*85d0*/  ISETP.GE.U32.AND P6, PT, R62, R55, PT ;  /* 0x000000373e00720c */ /* 0x000fda0003fc6070 */
[----:B-1----:R-:W0:Y:S02]  /*85e0*/  @!P6 LDC.64 R74, c[0x0][0x388] ;  /* 0x0000e200ff4aeb82 */ /* 0x002e240000000a00 */
[----:B0-----:R-:W-:-:S05]  /*85f0*/  @!P6 IMAD.WIDE.U32 R74, R62, 0x4, R74 ;  /* 0x000000043e4ae825 */ /* 0x001fca00078e004a */
[----:B------:R-:W5:Y:S01]  /*8600*/  @!P6 LDG.E R93, desc[UR6][R74.64] ;  /* 0x000000064a5de981 */ /* 0x000f62000c1e1900 */
[----:B------:R-:W-:Y:S01]  /*8610*/  ISETP.GE.U32.AND P6, PT, R60, R51, PT ;  /* 0x000000333c00720c */ /* 0x000fe20003fc6070 */
[----:B------:R-:W-:Y:S02]  /*8620*/  BSSY.RECONVERGENT B0, `(.L_x_78) ;  /* 0x000001c000007945 */ /* 0x000fe40003800200 */
[----:B---3--:R0:W-:Y:S04]  /*8630*/  STS [R32+UR8], R11 ;  /* 0x0000000b20007988 */ /* 0x0081e80008000808 */
[----:B--2---:R0:W-:Y:S04]  /*8640*/  STS [R31+UR8], R10 ;  /* 0x0000000a1f007988 */ /* 0x0041e80008000808 */
[----:B----4-:R0:W-:Y:S04]  /*8650*/  STS [R34+UR8], R9 ;  /* 0x0000000922007988 */ /* 0x0101e80008000808 */
        /* <DEDUP_REMOVED lines=9> */
[----:B-----5:R0:W-:Y:S04]  /*86f0*/  STS [R43+UR8], R50 ;  /* 0x000000322b007988 */ /* 0x0201e80008000808 */
[----:B------:R0:W-:Y:S04]  /*8700*/  STS [R44+UR8], R53 ;  /* 0x000000352c007988 */ /* 0x0001e80008000808 */
[----:B------:R0:W-:Y:S01]  /*8710*/  STS [R45+UR8], R93 ;  /* 0x0000005d2d007988 */ /* 0x0001e20008000808 */
[----:B------:R-:W-:Y:S06]  /*8720*/  BAR.SYNC.DEFER_BLOCKING 0x0 ;  /* 0x0000000000007b1d */ /* 0x000fec0000010000 */
[----:B------:R-:W-:Y:S05]  /*8730*/  @P6 BRA `(.L_x_79) ;  /* 0x0000000000286947 */ /* 0x000fea0003800000 */
[----:B------:R-:W-:Y:S01]  /*8740*/  UIADD3 UR4, UPT, UPT, UR9, 0x7800, URZ ;  /* 0x0000780009047890 */ /* 0x000fe2000fffe0ff */
[----:B------:R-:W-:Y:S01]  /*8750*/  IMAD.SHL.U32 R30, R30, 0x4, RZ ;  /* 0x000000041e1e7824 */ /* 0x000fe200078e00ff */
[----:B0-----:R-:W-:Y:S01]  /*8760*/  LDS R5, [R14] ;  /* 0x000000000e057984 */ /* 0x001fe20000000800 */
[----:B------:R-:W0:Y:S01]  /*8770*/  LDC.64 R2, c[0x0][0x398] ;  /* 0x0000e600ff027b82 */ /* 0x000e220000000a00 */
[----:B------:R-:W-:Y:S02]  /*8780*/  ULEA UR4, UR10, UR4, 0x18 ;  /* 0x000000040a047291 */ /* 0x000fe4000f8ec0ff */
[----:B------:R-:W-:-:S07]  /*8790*/  LOP3.LUT R30, R30, 0x3fc, RZ, 0xc0, !PT ;  /* 0x000003fc1e1e7812 */ /* 0x000fce00078ec0ff */
[----:B------:R-:W1:Y:S02]  /*87a0*/  LDS R7, [R30+UR4] ;  /* 0x000000041e077984 */ /* 0x000e640008000800 */
[----:B-1----:R-:W-:-:S04]  /*87b0*/  IMAD.IADD R7, R7, 0x1, R60 ;  /* 0x0000000107077824 */ /* 0x002fc800078e023c */
[----:B0-----:R-:W-:-:S05]  /*87c0*/  IMAD.WIDE.U32 R2, R7, 0x4, R2 ;  /* 0x0000000407027825 */ /* 0x001fca00078e0002 */
[----:B------:R1:W-:Y:S02]  /*87d0*/  STG.E desc[UR6][R2.64], R5 ;  /* 0x0000000502007986 */ /* 0x0003e4000c101906 */
.L_x_79:
[----:B------:R-:W-:Y:S05]  /*87e0*/  BSYNC.RECONVERGENT B0 ;  /* 0x0000000000007941 */ /* 0x000fea0003800200 */
.L_x_78:
[----:B------:R-:W-:Y:S01]  /*87f0*/  ISETP.NE.AND P6, PT, R15, RZ, PT ;  /* 0x000000ff0f00720c */ /* 0x000fe20003fc5270 */
[----:B------:R-:W-:-:S12]  /*8800*/  BSSY.RECONVERGENT B0, `(.L_x_80) ;  /* 0x000000f000007945 */ /* 0x000fd80003800200 */
[----:B------:R-:W-:Y:S05]  /*8810*/  @P6 BRA `(.L_x_81) ;  /* 0x0000000000346947 */ /* 0x000fea0003800000 */
[----:B------:R-:W-:Y:S01]  /*8820*/  UIADD3 UR4, UPT, UPT, UR9, 0x7800, URZ ;  /* 0x0000780009047890 */ /* 0x000fe2000fffe0ff */
[----:B------:R-:W-:Y:S01]  /*8830*/  IMAD.SHL.U32 R29, R29, 0x4, RZ ;  /* 0x000000041d1d7824 */ /* 0x000fe200078e00ff */
[----:B0-----:R-:W0:Y:S01]  /*8840*/  S2R R0, SR_TID.X ;  /* 0x0000000000007919 */ /* 0x001e220000002100 */
[----:B-1----:R-:W-:Y:S01]  /*8850*/  IMAD R5, R57, 0x4, R14 ;  /* 0x0000000439057824 */ /* 0x002fe200078e020e */
[----:B------:R-:W-:Y:S01]  /*8860*/  ULEA UR4, UR10, UR4, 0x18 ;  /* 0x000000040a047291 */ /* 0x000fe2000f8ec0ff */
[----:B------:R-:W1:Y:S01]  /*8870*/  LDC.64 R2, c[0x0][0x398] ;  /* 0x0000e600ff027b82 */ /* 0x000e620000000a00 */
[----:B------:R-:W-:-:S03]  /*8880*/  LOP3.LUT R29, R29, 0x3fc, RZ, 0xc0, !PT ;  /* 0x000003fc1d1d7812 */ /* 0x000fc600078ec0ff */
[----:B------:R-:W-:Y:S04]  /*8890*/  LDS R5, [R5] ;  /* 0x0000000005057984 */ /* 0x000fe80000000800 */
[----:B------:R-:W2:Y:S01]  /*88a0*/  LDS R29, [R29+UR4] ;  /* 0x000000041d1d7984 */ /* 0x000ea20008000800 */
[----:B0-----:R-:W-:-:S04]  /*88b0*/  IMAD.IADD R0, R0, 0x1, R57 ;  /* 0x0000000100007824 */ /* 0x001fc800078e0239 */
[----:B--2---:R-:W-:-:S04]  /*88c0*/  IMAD.IADD R7, R0, 0x1, R29 ;  /* 0x0000000100077824 */ /* 0x004fc800078e021d */
[----:B-1----:R-:W-:-:S05]  /*88d0*/  IMAD.WIDE.U32 R2, R7, 0x4, R2 ;  /* 0x0000000407027825 */ /* 0x002fca00078e0002 */
[----:B------:R2:W-:Y:S02]  /*88e0*/  STG.E desc[UR6][R2.64], R5 ;  /* 0x0000000502007986 */ /* 0x0005e4000c101906 */
.L_x_81:
[----:B------:R-:W-:Y:S05]  /*88f0*/  BSYNC.RECONVERGENT B0 ;  /* 0x0000000000007941 */ /* 0x000fea0003800200 */
.L_x_80:
[----:B------:R-:W-:Y:S01]  /*8900*/  ISETP.NE.AND P6, PT, R59, RZ, PT ;  /* 0x000000ff3b00720c */ /* 0x000fe20003fc5270 */
[----:B------:R-:W-:-:S12]  /*8910*/  BSSY.RECONVERGENT B0, `(.L_x_82) ;  /* 0x0000010000007945 */ /* 0x000fd80003800200 */
[----:B------:R-:W-:Y:S05]  /*8920*/  @P6 BRA `(.L_x_83) ;  /* 0x0000000000386947 */ /* 0x000fea0003800000 */
[----:B0-----:R-:W0:Y:S01]  /*8930*/  S2R R0, SR_TID.X ;  /* 0x0000000000007919 */ /* 0x001e220000002100 */
[----:B------:R-:W-:Y:S01]  /*8940*/  UIADD3 UR4, UPT, UPT, UR9, 0x7800, URZ ;  /* 0x0000780009047890 */ /* 0x000fe2000fffe0ff */
[----:B------:R-:W-:Y:S01]  /*8950*/  IMAD.SHL.U32 R28, R28, 0x4, RZ ;  /* 0x000000041c1c7824 */ /* 0x000fe200078e00ff */
[----:B-12---:R-:W1:Y:S02]  /*8960*/  LDC.64 R2, c[0x0][0x398] ;  /* 0x0000e600ff027b82 */ /* 0x006e640000000a00 */
[----:B------:R-:W-:Y:S02]  /*8970*/  ULEA UR4, UR10, UR4, 0x18 ;  /* 0x000000040a047291 */ /* 0x000fe4000f8ec0ff */
[----:B------:R-:W-:-:S07]  /*8980*/  LOP3.LUT R28, R28, 0x3fc, RZ, 0xc0, !PT ;  /* 0x000003fc1c1c7812 */ /* 0x000fce00078ec0ff */
[----:B------:R-:W2:Y:S01]  /*8990*/  LDS R28, [R28+UR4] ;  /* 0x000000041c1c7984 */ /* 0x000ea20008000800 */
[----:B0-----:R-:W-:-:S04]  /*89a0*/  IMAD.IADD R0, R0, 0x1, R57 ;  /* 0x0000000100007824 */ /* 0x001fc800078e0239 */
[----:B------:R-:W-:-:S05]  /*89b0*/  IMAD.IADD R7, R0, 0x1, R57 ;  /* 0x0000000100077824 */ /* 0x000fca00078e0239 */
[----:B------:R-:W-:-:S06]  /*89c0*/  LEA R5, R7, UR8, 0x2 ;  /* 0x0000000807057c11 */ /* 0x000fcc000f8e10ff */
[----:B------:R-:W0:Y:S01]  /*89d0*/  LDS R5, [R5] ;  /* 0x0000000005057984 */ /* 0x000e220000000800 */
[----:B--2---:R-:W-:-:S04]  /*89e0*/  IMAD.IADD R7, R7, 0x1, R28 ;  /* 0x0000000107077824 */ /* 0x004fc800078e021c */
[----:B-1----:R-:W-:-:S05]  /*89f0*/  IMAD.WIDE.U32 R2, R7, 0x4, R2 ;  /* 0x0000000407027825 */ /* 0x002fca00078e0002 */
[----:B0-----:R3:W-:Y:S02]  /*8a00*/  STG.E desc[UR6][R2.64], R5 ;  /* 0x0000000502007986 */ /* 0x0017e4000c101906 */
.L_x_83:
[----:B------:R-:W-:Y:S05]  /*8a10*/  BSYNC.RECONVERGENT B0 ;  /* 0x0000000000007941 */ /* 0x000fea0003800200 */
.L_x_82:
[----:B------:R-:W-:Y:S01]  /*8a20*/  ISETP.NE.AND P6, PT, R61, RZ, PT ;  /* 0x000000ff3d00720c */ /* 0x000fe20003fc5270 */
[----:B------:R-:W-:-:S12]  /*8a30*/  BSSY.RECONVERGENT B0, `(.L_x_84) ;  /* 0x0000011000007945 */ /* 0x000fd80003800200 */
[----:B------:R-:W-:Y:S05]  /*8a40*/  @P6 BRA `(.L_x_85) ;  /* 0x00000000003c6947 */ /* 0x000fea0003800000 */
[----:B0-----:R-:W0:Y:S01]  /*8a50*/  S2R R0, SR_TID.X ;  /* 0x0000000000007919 */ /* 0x001e220000002100 */
[----:B------:R-:W-:Y:S01]  /*8a60*/  UIADD3 UR4, UPT, UPT, UR9, 0x7800, URZ ;  /* 0x0000780009047890 */ /* 0x000fe2000fffe0ff */
[----:B------:R-:W-:Y:S01]  /*8a70*/  IMAD.SHL.U32 R27, R27, 0x4, RZ ;  /* 0x000000041b1b7824 */ /* 0x000fe200078e00ff */
[----:B-123--:R-:W1:Y:S02]  /*8a80*/  LDC.64 R2, c[0x0][0x398] ;  /* 0x0000e600ff027b82 */ /* 0x00ee640000000a00 */
[----:B------:R-:W-:Y:S02]  /*8a90*/  ULEA UR4, UR10, UR4, 0x18 ;  /* 0x000000040a047291 */ /* 0x000fe4000f8ec0ff */
[----:B------:R-:W-:-:S07]  /*8aa0*/  LOP3.LUT R27, R27, 0x3fc, RZ, 0xc0, !PT ;  /* 0x000003fc1b1b7812 */ /* 0x000fce00078ec0ff */
[----:B------:R-:W2:Y:S01]  /*8ab0*/  LDS R27, [R27+UR4] ;  /* 0x000000041b1b7984 */ /* 0x000ea20008000800 */
[----:B0-----:R-:W-:-:S04]  /*8ac0*/  IMAD.IADD R0, R0, 0x1, R57 ;  /* 0x0000000100007824 */ /* 0x001fc800078e0239 */
[----:B------:R-:W-:-:S04]  /*8ad0*/  IMAD.IADD R0, R0, 0x1, R57 ;  /* 0x0000000100007824 */ /* 0x000fc800078e0239 */
[----:B------:R-:W-:-:S05]  /*8ae0*/  IMAD.IADD R0, R0, 0x1, R57 ;  /* 0x0000000100007824 */ /* 0x000fca00078e0239 */
[----:B------:R-:W-:-:S06]  /*8af0*/  LEA R5, R0, UR8, 0x2 ;  /* 0x0000000800057c11 */ /* 0x000fcc000f8e10ff */
[----:B------:R-:W0:Y:S01]  /*8b00*/  LDS R5, [R5] ;  /* 0x0000000005057984 */ /* 0x000e220000000800 */
[----:B--2---:R-:W-:-:S04]  /*8b10*/  IMAD.IADD R7, R0, 0x1, R27 ;  /* 0x0000000100077824 */ /* 0x004fc800078e021b */
[----:B-1----:R-:W-:-:S05]  /*8b20*/  IMAD.WIDE.U32 R2, R7, 0x4, R2 ;  /* 0x0000000407027825 */ /* 0x002fca00078e0002 */
[----:B0-----:R4:W-:Y:S02]  /*8b30*/  STG.E desc[UR6][R2.64], R5 ;  /* 0x0000000502007986 */ /* 0x0019e4000c101906 */
.L_x_85:
[----:B------:R-:W-:Y:S05]  /*8b40*/  BSYNC.RECONVERGENT B0 ;  /* 0x0000000000007941 */ /* 0x000fea0003800200 */
.L_x_84:
[----:B------:R-:W-:Y:S01]  /*8b50*/  ISETP.NE.AND P6, PT, R63, RZ, PT ;  /* 0x000000ff3f00720c */ /* 0x000fe20003fc5270 */
[----:B------:R-:W-:-:S12]  /*8b60*/  BSSY.RECONVERGENT B0, `(.L_x_86) ;  /* 0x0000012000007945 */ /* 0x000fd80003800200 */
[----:B------:R-:W-:Y:S05]  /*8b70*/  @P6 BRA `(.L_x_87) ;  /* 0x0000000000406947 */ /* 0x000fea0003800000 */
[----:B0-----:R-:W0:Y:S01]  /*8b80*/  S2R R0, SR_TID.X ;  /* 0x0000000000007919 */ /* 0x001e220000002100 */
[----:B------:R-:W-:Y:S01]  /*8b90*/  UIADD3 UR4, UPT, UPT, UR9, 0x7800, URZ ;  /* 0x0000780009047890 */ /* 0x000fe2000fffe0ff */
[----:B------:R-:W-:Y:S01]  /*8ba0*/  IMAD.SHL.U32 R26, R26, 0x4, RZ ;  /* 0x000000041a1a7824 */ /* 0x000fe200078e00ff */
[----:B-1234-:R-:W1:Y:S02]  /*8bb0*/  LDC.64 R2, c[0x0][0x398] ;  /* 0x0000e600ff027b82 */ /* 0x01ee640000000a00 */
[----:B------:R-:W-:Y:S02]  /*8bc0*/  ULEA UR4, UR10, UR4, 0x18 ;  /* 0x000000040a047291 */ /* 0x000fe4000f8ec0ff */
[----:B------:R-:W-:-:S07]  /*8bd0*/  LOP3.LUT R26, R26, 0x3fc, RZ, 0xc0, !PT ;  /* 0x000003fc1a1a7812 */ /* 0x000fce00078ec0ff */
[----:B------:R-:W2:Y:S01]  /*8be0*/  LDS R26, [R26+UR4] ;  /* 0x000000041a1a7984 */ /* 0x000ea20008000800 */
[----:B0-----:R-:W-:-:S04]  /*8bf0*/  IMAD.IADD R0, R0, 0x1, R57 ;  /* 0x0000000100007824 */ /* 0x001fc800078e0239 */
[----:B------:R-:W-:-:S04]  /*8c00*/  IMAD.IADD R0, R0, 0x1, R57 ;  /* 0x0000000100007824 */ /* 0x000fc800078e0239 */
[----:B------:R-:W-:-:S04]  /*8c10*/  IMAD.IADD R0, R0, 0x1, R57 ;  /* 0x0000000100007824 */ /* 0x000fc800078e0239 */
[----:B------:R-:W-:-:S05]  /*8c20*/  IMAD.IADD R7, R0, 0x1, R57 ;  /* 0x0000000100077824 */ /* 0x000fca00078e0239 */
[C---:B------:R-:W-:Y:S01]  /*8c30*/  LEA R5, R7.reuse, UR8, 0x2 ;  /* 0x0000000807057c11 */ /* 0x040fe2000f8e10ff */
[----:B--2---:R-:W-:-:S05]  /*8c40*/  IMAD.IADD R7, R7, 0x1, R26 ;  /* 0x0000000107077824 */ /* 0x004fca00078e021a */
[----:B------:R-:W0:Y:S01]  /*8c50*/  LDS R5, [R5] ;  /* 0x0000000005057984 */ /* 0x000e220000000800 */
[----:B-1----:R-:W-:-:S05]  /*8c60*/  IMAD.WIDE.U32 R2, R7, 0x4, R2 ;  /* 0x0000000407027825 */ /* 0x002fca00078e0002 */
[----:B0-----:R0:W-:Y:S02]  /*8c70*/  STG.E desc[UR6][R2.64], R5 ;  /* 0x0000000502007986 */ /* 0x0011e4000c101906 */
.L_x_87:
[----:B------:R-:W-:Y:S05]  /*8c80*/  BSYNC.RECONVERGENT B0 ;  /* 0x0000000000007941 */ /* 0x000fea0003800200 */
.L_x_86:
[----:B------:R-:W-:Y:S01]  /*8c90*/  ISETP.GE.U32.AND P6, PT, R58, R51, PT ;  /* 0x000000333a00720c */ /* 0x000fe20003fc6070 */
[----:B------:R-:W-:-:S12]  /*8ca0*/  BSSY.RECONVERGENT B0, `(.L_x_88) ;  /* 0x000000d000007945 */ /* 0x000fd80003800200 */
[----:B------:R-:W-:Y:S05]  /*8cb0*/  @P6 BRA `(.L_x_89) ;  /* 0x00000000002c6947 */ /* 0x000fea0003800000 */
[----:B------:R-:W-:Y:S01]  /*8cc0*/  UIADD3 UR4, UPT, UPT, UR9, 0x7800, URZ ;  /* 0x0000780009047890 */ /* 0x000fe2000fffe0ff */
[----:B------:R-:W-:Y:S01]  /*8cd0*/  IMAD.SHL.U32 R25, R25, 0x4, RZ ;  /* 0x0000000419197824 */ /* 0x000fe200078e00ff */
[C---:B01234-:R-:W-:Y:S01]  /*8ce0*/  LEA R5, R58.reuse, UR8, 0x2 ;  /* 0x000000083a057c11 */ /* 0x05ffe2000f8e10ff */
[----:B------:R-:W0:Y:S01]  /*8cf0*/  LDC.64 R2, c[0x0][0x398] ;  /* 0x0000e600ff027b82 */ /* 0x000e220000000a00 */
[----:B------:R-:W-:Y:S02]  /*8d00*/  ULEA UR4, UR10, UR4, 0x18 ;  /* 0x000000040a047291 */ /* 0x000fe4000f8ec0ff */
[----:B------:R-:W-:Y:S02]  /*8d10*/  LOP3.LUT R25, R25, 0x3fc, RZ, 0xc0, !PT ;  /* 0x000003fc19197812 */ /* 0x000fe400078ec0ff */
[----:B------:R-:W-:Y:S05]  /*8d20*/  LDS R5, [R5] ;  /* 0x0000000005057984 */ /* 0x000fea0000000800 */
[----:B------:R-:W1:Y:S02]  /*8d30*/  LDS R25, [R25+UR4] ;  /* 0x0000000419197984 */ /* 0x000e640008000800 */
[----:B-1----:R-:W-:-:S04]  /*8d40*/  IMAD.IADD R7, R58, 0x1, R25 ;  /* 0x000000013a077824 */ /* 0x002fc800078e0219 */
[----:B0-----:R-:W-:-:S05]  /*8d50*/  IMAD.WIDE.U32 R2, R7, 0x4, R2 ;  /* 0x0000000407027825 */ /* 0x001fca00078e0002 */
[----:B------:R0:W-:Y:S02]  /*8d60*/  STG.E desc[UR6][R2.64], R5 ;  /* 0x0000000502007986 */ /* 0x0001e4000c101906 */
.L_x_89:
[----:B------:R-:W-:Y:S05]  /*8d70*/  BSYNC.RECONVERGENT B0 ;  /* 0x0000000000007941 */ /* 0x000fea0003800200 */
.L_x_88:
[----:B------:R-:W-:Y:S01]  /*8d80*/  ISETP.GE.U32.AND P6, PT, R56, R51, PT ;  /* 0x000000333800720c */ /* 0x000fe20003fc6070 */
[----:B------:R-:W-:-:S12]  /*8d90*/  BSSY.RECONVERGENT B0, `(.L_x_90) ;  /* 0x000000d000007945 */ /* 0x000fd80003800200 */
[----:B------:R-:W-:Y:S05]  /*8da0*/  @P6 BRA `(.L_x_91) ;  /* 0x00000000002c6947 */ /* 0x000fea0003800000 */
[----:B------:R-:W-:Y:S01]  /*8db0*/  UIADD3 UR4, UPT, UPT, UR9, 0x7800, URZ ;  /* 0x0000780009047890 */ /* 0x000fe2000fffe0ff */
[----:B------:R-:W-:Y:S01]  /*8dc0*/  IMAD.SHL.U32 R24, R24, 0x4, RZ ;  /* 0x0000000418187824 */ /* 0x000fe200078e00ff */
[----:B01234-:R-:W-:Y:S01]  /*8dd0*/  LEA R5, R56, UR8, 0x2 ;  /* 0x0000000838057c11 */ /* 0x01ffe2000f8e10ff */
        /* <DEDUP_REMOVED lines=8> */
.L_x_91:
[----:B------:R-:W-:Y:S05]  /*8e60*/  BSYNC.RECONVERGENT B0 ;  /* 0x0000000000007941 */ /* 0x000fea0003800200 */
.L_x_90:
        /* <DEDUP_REMOVED lines=14> */
.L_x_93:
[----:B------:R-:W-:Y:S05]  /*8f50*/  BSYNC.RECONVERGENT B0 ;  /* 0x0000000000007941 */ /* 0x000fea0003800200 */
.L_x_92:
        /* <DEDUP_REMOVED lines=14> */
.L_x_95:
[----:B------:R-:W-:Y:S05]  /*9040*/  BSYNC.RECONVERGENT B0 ;  /* 0x0000000000007941 */ /* 0x000fea0003800200 */
.L_x_94:
[----:B------:R-:W-:Y:S04]  /*9050*/  BSSY.RECONVERGENT B0, `(.L_x_96) ;  /* 0x000000d000007945 */ /* 0x000fe80003800200 */
        /* <DEDUP_REMOVED lines=12> */
.L_x_97:
[----:B------:R-:W-:Y:S05]  /*9120*/  BSYNC.RECONVERGENT B0 ;  /* 0x0000000000007941 */ /* 0x000fea0003800200 */
.L_x_96:
[----:B------:R-:W-:Y:S04]  /*9130*/  BSSY.RECONVERGENT B0, `(.L_x_98) ;  /* 0x000000d000007945 */ /* 0x000fe80003800200 */
        /* <DEDUP_REMOVED lines=12> */
.L_x_99:
[----:B------:R-:W-:Y:S05]  /*9200*/  BSYNC.RECONVERGENT B0 ;  /* 0x0000000000007941 */ /* 0x000fea0003800200 */
.L_x_98:
        /* <DEDUP_REMOVED lines=13> */
.L_x_101:
[----:B------:R-:W-:Y:S05]  /*92e0*/  BSYNC.RECONVERGENT B0 ;  /* 0x0000000000007941 */ /* 0x000fea0003800200 */
.L_x_100:
        /* <DEDUP_REMOVED lines=13> */
.L_x_103:
[----:B------:R-:W-:Y:S05]  /*93c0*/  BSYNC.RECONVERGENT B0 ;  /* 0x0000000000007941 */ /* 0x000fea0003800200 */
.L_x_102:
        /* <DEDUP_REMOVED lines=13> */
.L_x_105:
[----:B------:R-:W-:Y:S05]  /*94a0*/  BSYNC.RECONVERGENT B0 ;  /* 0x0000000000007941 */ /* 0x000fea0003800200 */
.L_x_104:
[----:B------:R-:W-:Y:S05]  /*94b0*/  @P5 EXIT ;  /* 0x000000000000594d */ /* 0x000fea0003800000 */
        /* <DEDUP_REMOVED lines=10> */
[----:B------:R-:W-:Y:S01]  /*9560*/  STG.E desc[UR6][R2.64], R5 ;  /* 0x0000000502007986 */ /* 0x000fe2000c101906 */
[----:B------:R-:W-:Y:S05]  /*9570*/  EXIT ;  /* 0x000000000000794d */ /* 0x000fea0003800000 */
.L_x_40:
[----:B------:R-:W0:Y:S01]  /*9580*/  S2R R54, SR_LANEID ;  /* 0x0000000000367919 */ /* 0x000e220000000000 */
[----:B------:R-:W-:Y:S02]  /*9590*/  IMAD.MOV.U32 R71, RZ, RZ, R52 ;  /* 0x000000ffff477224 */ /* 0x000fe400078e0034 */
[----:B------:R-:W-:Y:S02]  /*95a0*/  IMAD.MOV.U32 R70, RZ, RZ, 0x1 ;  /* 0x00000001ff467424 */ /* 0x000fe400078e00ff */
[----:B------:R-:W-:Y:S02]  /*95b0*/  IMAD.MOV.U32 R73, RZ, RZ, RZ ;  /* 0x000000ffff497224 */ /* 0x000fe400078e00ff */
[----:B------:R-:W-:-:S07]  /*95c0*/  IMAD.MOV.U32 R68, RZ, RZ, -0x1 ;  /* 0xffffffffff447424 */ /* 0x000fce00078e00ff */
[----:B0-234-:R-:W-:Y:S05]  /*95d0*/  WARPSYNC.COLLECTIVE R68, `(.L_x_106) ;  /* 0x0000000044087348 */ /* 0x01dfea0003c00000 */
[----:B------:R1:W0:Y:S02]  /*95e0*/  SHFL.UP P3, R69, R71, R70, R73 ;  /* 0x0400004647457389 */ /* 0x0002240000060049 */
[----:B01234-:R-:W-:Y:S05]  /*95f0*/  ENDCOLLECTIVE ;  /* 0x000000000000791b */ /* 0x01ffea0003800000 */
.L_x_106:
[----:B------:R-:W-:Y:S01]  /*9600*/  IMAD.MOV.U32 R70, RZ, RZ, 0x2 ;  /* 0x00000002ff467424 */ /* 0x000fe200078e00ff */
[----:B------:R-:W-:Y:S01]  /*9610*/  ISETP.NE.AND P2, PT, R54, RZ, PT ;  /* 0x000000ff3600720c */ /* 0x000fe20003f45270 */
[----:B------:R-:W-:-:S05]  /*9620*/  IMAD.MOV.U32 R15, RZ, RZ, R69 ;  /* 0x000000ffff0f7224 */ /* 0x000fca00078e0045 */
[----:B------:R-:W-:Y:S02]  /*9630*/  SEL R15, R15, RZ, P2 ;  /* 0x000000ff0f0f7207 */ /* 0x000fe40001000000 */
[----:B------:R-:W-:-:S03]  /*9640*/  ISETP.GE.U32.AND P2, PT, R54, 0x2, PT ;  /* 0x000000023600780c */ /* 0x000fc60003f46070 */
[----:B------:R-:W-:-:S04]  /*9650*/  IMAD.IADD R15, R52, 0x1, R15 ;  /* 0x00000001340f7824 */ /* 0x000fc800078e020f */
[----:B------:R-:W-:-:S07]  /*9660*/  IMAD.MOV.U32 R71, RZ, RZ, R15 ;  /* 0x000000ffff477224 */ /* 0x000fce00078e000f */
[----:B------:R-:W-:Y:S05]  /*9670*/  WARPSYNC.COLLECTIVE R68, `(.L_x_107) ;  /* 0x0000000044087348 */ /* 0x000fea0003c00000 */
[----:B------:R0:W1:Y:S02]  /*9680*/  SHFL.UP P3, R69, R71, R70, R73 ;  /* 0x0400004647457389 */ /* 0x0000640000060049 */
[----:B01----:R-:W-:Y:S05]  /*9690*/  ENDCOLLECTIVE ;  /* 0x000000000000791b */ /* 0x003fea0003800000 */
.L_x_107:
[----:B------:R-:W-:Y:S02]  /*96a0*/  IMAD.MOV.U32 R70, RZ, RZ, 0x4 ;  /* 0x00000004ff467424 */ /* 0x000fe400078e00ff */
        /* <DEDUP_REMOVED lines=8> */
.L_x_108:
        /* <DEDUP_REMOVED lines=9> */
.L_x_109:
[----:B------:R-:W-:Y:S02]  /*97c0*/  IMAD.MOV.U32 R70, RZ, RZ, 0x10 ;  /* 0x00000010ff467424 */ /* 0x000fe400078e00ff */
[----:B------:R-:W-:-:S05]  /*97d0*/  IMAD.MOV.U32 R52, RZ, RZ, R69 ;  /* 0x000000ffff347224 */ /* 0x000fca00078e0045 */
[----:B------:R-:W-:-:S05]  /*97e0*/  SEL R52, R52, RZ, P2 ;  /* 0x000000ff34347207 */ /* 0x000fca0001000000 */
[----:B------:R-:W-:-:S04]  /*97f0*/  IMAD.IADD R52, R19, 0x1, R52 ;  /* 0x0000000113347824 */ /* 0x000fc800078e0234 */
[----:B------:R-:W-:-:S07]  /*9800*/  IMAD.MOV.U32 R71, RZ, RZ, R52 ;  /* 0x000000ffff477224 */ /* 0x000fce00078e0034 */
[----:B------:R-:W-:Y:S05]  /*9810*/  WARPSYNC.COLLECTIVE R68, `(.L_x_110) ;  /* 0x0000000044087348 */ /* 0x000fea0003c00000 */
[----:B------:R0:W1:Y:S02]  /*9820*/  SHFL.UP P3, R69, R71, R70, R73 ;  /* 0x0400004647457389 */ /* 0x0000640000060049 */
[----:B01----:R-:W-:Y:S05]  /*9830*/  ENDCOLLECTIVE ;  /* 0x000000000000791b */ /* 0x003fea0003800000 */
.L_x_110:
[----:B------:R-:W-:Y:S01]  /*9840*/  IMAD.MOV.U32 R15, RZ, RZ, R69 ;  /* 0x000000ffff0f7224 */ /* 0x000fe200078e0045 */
[----:B------:R-:W-:Y:S06]  /*9850*/  BRA `(.L_x_111) ;  /* 0xffffffb0007c7947 */ /* 0x000fec000383ffff */
.L_x_42:
[----:B------:R-:W0:Y:S01]  /*9860*/  S2R R54, SR_LANEID ;  /* 0x0000000000367919 */ /* 0x000e220000000000 */
[----:B-1----:R-:W-:Y:S02]  /*9870*/  IMAD.MOV.U32 R71, RZ, RZ, R19 ;  /* 0x000000ffff477224 */ /* 0x002fe400078e0013 */
[----:B------:R-:W-:Y:S02]  /*9880*/  IMAD.MOV.U32 R70, RZ, RZ, 0x1 ;  /* 0x00000001ff467424 */ /* 0x000fe400078e00ff */
[----:B------:R-:W-:Y:S02]  /*9890*/  IMAD.MOV.U32 R73, RZ, RZ, RZ ;  /* 0x000000ffff497224 */ /* 0x000fe400078e00ff */
[----:B------:R-:W-:-:S07]  /*98a0*/  IMAD.MOV.U32 R68, RZ, RZ, R18 ;  /* 0x000000ffff447224 */ /* 0x000fce00078e0012 */
[----:B0-234-:R-:W-:Y:S05]  /*98b0*/  WARPSYNC.COLLECTIVE R68, `(.L_x_112) ;  /* 0x0000000044087348 */ /* 0x01dfea0003c00000 */
[----:B------:R1:W0:Y:S02]  /*98c0*/  SHFL.UP P3, R69, R71, R70, R73 ;  /* 0x0400004647457389 */ /* 0x0002240000060049 */
[----:B01234-:R-:W-:Y:S05]  /*98d0*/  ENDCOLLECTIVE ;  /* 0x000000000000791b */ /* 0x01ffea0003800000 */
.L_x_112:
[----:B------:R-:W-:Y:S01]  /*98e0*/  IMAD.MOV.U32 R70, RZ, RZ, 0x2 ;  /* 0x00000002ff467424 */ /* 0x000fe200078e00ff */
[----:B------:R-:W-:Y:S01]  /*98f0*/  ISETP.NE.AND P2, PT, R54, RZ, PT ;  /* 0x000000ff3600720c */ /* 0x000fe20003f45270 */
[----:B------:R-:W-:-:S05]  /*9900*/  IMAD.MOV.U32 R52, RZ, RZ, R69 ;  /* 0x000000ffff347224 */ /* 0x000fca00078e0045 */
[----:B------:R-:W-:-:S05]  /*9910*/  SEL R52, R52, RZ, P2 ;  /* 0x000000ff34347207 */ /* 0x000fca0001000000 */
[----:B------:R-:W-:-:S04]  /*9920*/  IMAD.IADD R65, R19, 0x1, R52 ;  /* 0x0000000113417824 */ /* 0x000fc800078e0234 */
[----:B------:R-:W-:-:S07]  /*9930*/  IMAD.MOV.U32 R71, RZ, RZ, R65 ;  /* 0x000000ffff477224 */ /* 0x000fce00078e0041 */
[----:B------:R-:W-:Y:S05]  /*9940*/  WARPSYNC.COLLECTIVE R68, `(.L_x_113) ;  /* 0x0000000044087348 */ /* 0x000fea0003c00000 */
[----:B------:R0:W1:Y:S02]  /*9950*/  SHFL.UP P3, R69, R71, R70, R73 ;  /* 0x0400004647457389 */ /* 0x0000640000060049 */
[----:B01----:R-:W-:Y:S05]  /*9960*/  ENDCOLLECTIVE ;  /* 0x000000000000791b */ /* 0x003fea0003800000 */
.L_x_113:
[----:B------:R-:W-:Y:S02]  /*9970*/  IMAD.MOV.U32 R70, RZ, RZ, 0x4 ;  /* 0x00000004ff467424 */ /* 0x000fe400078e00ff */
[----:B------:R-:W-:Y:S01]  /*9980*/  IMAD.MOV.U32 R52, RZ, RZ, R69 ;  /* 0x000000ffff347224 */ /* 0x000fe200078e0045 */
[----:B------:R-:W-:-:S04]  /*9990*/  ISETP.GE.U32.AND P3, PT, R54, 0x2, PT ;  /* 0x000000023600780c */ /* 0x000fc80003f66070 */
[----:B------:R-:W-:-:S05]  /*99a0*/  SEL R52, R52, RZ, P3 ;  /* 0x000000ff34347207 */ /* 0x000fca0001800000 */
[----:B------:R-:W-:-:S04]  /*99b0*/  IMAD.IADD R67, R65, 0x1, R52 ;  /* 0x0000000141437824 */ /* 0x000fc800078e0234 */
[----:B------:R-:W-:-:S07]  /*99c0*/  IMAD.MOV.U32 R71, RZ, RZ, R67 ;  /* 0x000000ffff477224 */ /* 0x000fce00078e0043 */
[----:B------:R-:W-:Y:S05]  /*99d0*/  WARPSYNC.COLLECTIVE R68, `(.L_x_114) ;  /* 0x0000000044087348 */ /* 0x000fea0003c00000 */
[----:B------:R0:W1:Y:S02]  /*99e0*/  SHFL.UP P3, R69, R71, R70, R73 ;  /* 0x0400004647457389 */ /* 0x0000640000060049 */
[----:B01----:R-:W-:Y:S05]  /*99f0*/  ENDCOLLECTIVE ;  /* 0x000000000000791b */ /* 0x003fea0003800000 */
.L_x_114:
        /* <DEDUP_REMOVED lines=9> */
.L_x_115:
        /* <DEDUP_REMOVED lines=9> */
.L_x_116:
        /* <DEDUP_REMOVED lines=9> */
.L_x_117:
[----:B------:R-:W-:Y:S01]  /*9bb0*/  IMAD.MOV.U32 R67, RZ, RZ, R69 ;  /* 0x000000ffff437224 */ /* 0x000fe200078e0045 */
[----:B------:R-:W-:Y:S06]  /*9bc0*/  BRA `(.L_x_118) ;  /* 0xffffffb0003c7947 */ /* 0x000fec000383ffff */
        .weak           $__internal_0_$__cuda_sm20_div_u16
        .type           $__internal_0_$__cuda_sm20_div_u16,@function
        .size           $__internal_0_$__cuda_sm20_div_u16,(.L_x_236 - $__internal_0_$__cuda_sm20_div_u16)
$__internal_0_$__cuda_sm20_div_u16:
[----:B------:R-:W0:Y:S01]  /*9bd0*/  I2F.U16 R3, R2 ;  /* 0x0000000200037306 */ /* 0x000e220000101000 */
[----:B------:R-:W-:Y:S01]  /*9be0*/  IMAD.MOV.U32 R4, RZ, RZ, 0x4b800000 ;  /* 0x4b800000ff047424 */ /* 0x000fe200078e00ff */
[----:B------:R-:W-:Y:S02]  /*9bf0*/  I2FP.F32.U32.RZ R0, R0 ;  /* 0x0000000000007245 */ /* 0x000fe4000020d000 */
[C---:B0-----:R-:W-:Y:S02]  /*9c00*/  FSETP.GEU.AND P1, PT, |R3|.reuse, 1.175494350822287508e-38, PT ;  /* 0x008000000300780b */ /* 0x041fe40003f2e200 */
[----:B------:R-:W-:Y:S02]  /*9c10*/  FSETP.GT.AND P0, PT, |R3|, 8.50705917302346158658e+37, PT ;  /* 0x7e8000000300780b */ /* 0x000fe40003f04200 */
[----:B------:R-:W-:-:S04]  /*9c20*/  FSEL R4, R4, 1, !P1 ;  /* 0x3f80000004047808 */ /* 0x000fc80004800000 */
[----:B------:R-:W-:Y:S02]  /*9c30*/  FSEL R4, R4, 0.25, !P0 ;  /* 0x3e80000004047808 */ /* 0x000fe40004000000 */
[----:B------:R-:W-:Y:S01]  /*9c40*/  ISETP.NE.U32.AND P0, PT, R2, RZ, PT ;  /* 0x000000ff0200720c */ /* 0x000fe20003f05070 */
[----:B------:R-:W-:Y:S02]  /*9c50*/  IMAD.MOV.U32 R2, RZ, RZ, R6 ;  /* 0x000000ffff027224 */ /* 0x000fe400078e0006 */
[----:B------:R-:W-:-:S06]  /*9c60*/  FMUL R5, R3, R4 ;  /* 0x0000000403057220 */ /* 0x000fcc0000400000 */
[----:B------:R-:W0:Y:S02]  /*9c70*/  MUFU.RCP R5, R5 ;  /* 0x0000000500057308 */ /* 0x000e240000001000 */
[----:B0-----:R-:W-:-:S04]  /*9c80*/  FMUL R4, R4, R5 ;  /* 0x0000000504047220 */ /* 0x001fc80000400000 */
[----:B------:R-:W-:-:S04]  /*9c90*/  VIADD R3, R4, 0x2 ;  /* 0x0000000204037836 */ /* 0x000fc80000000000 */
[----:B------:R-:W-:Y:S01]  /*9ca0*/  FMUL.RZ R0, R0, R3 ;  /* 0x0000000300007220 */ /* 0x000fe2000040c000 */
[----:B------:R-:W-:-:S05]  /*9cb0*/  IMAD.MOV.U32 R3, RZ, RZ, 0x0 ;  /* 0x00000000ff037424 */ /* 0x000fca00078e00ff */
[----:B------:R-:W0:Y:S02]  /*9cc0*/  F2I.U32.TRUNC.NTZ R0, R0 ;  /* 0x0000000000007305 */ /* 0x000e24000020f000 */
[----:B0-----:R-:W-:Y:S01]  /*9cd0*/  LOP3.LUT R4, R0, 0xffff, RZ, 0xc0, !PT ;  /* 0x0000ffff00047812 */ /* 0x001fe200078ec0ff */
[----:B------:R-:W-:Y:S01]  /*9ce0*/  @!P0 IMAD.MOV.U32 R4, RZ, RZ, -0x1 ;  /* 0xffffffffff048424 */ /* 0x000fe200078e00ff */
[----:B------:R-:W-:Y:S06]  /*9cf0*/  RET.REL.NODEC R2 `(_Z19RadixDownsweepPairsPfPjS_S0_S0_S0_jj) ;  /* 0xffffff6002c07950 */ /* 0x000fec0003c3ffff */
.L_x_119:
[----:B------:R-:W-:-:S00]  /*9d00*/  BRA `(.L_x_119) ;  /* 0xfffffffc00fc7947 */ /* 0x000fc0000383ffff */
[----:B------:R-:W-:-:S00]  /*9d10*/  NOP ;  /* 0x0000000000007918 */ /* 0x000fc00000000000 */
        /* <DEDUP_REMOVED lines=14> */
.L_x_236:


//--------------------- .text._Z9RadixScanPjj     --------------------------
	.section	.text._Z9RadixScanPjj,"ax",@progbits
	.align	128
        .global         _Z9RadixScanPjj
        .type           _Z9RadixScanPjj,@function
        .size           _Z9RadixScanPjj,(.L_x_238 - _Z9RadixScanPjj)
        .other          _Z9RadixScanPjj,@"STO_CUDA_ENTRY STV_DEFAULT"
_Z9RadixScanPjj:
.text._Z9RadixScanPjj:
[----:B------:R-:W-:Y:S08]  /*0000*/  LDC R1, c[0x0][0x37c] ;  /* 0x0000df00ff017b82 */ /* 0x000ff00000000800 */
[----:B------:R-:W0:Y:S01]  /*0010*/  LDC R5, c[0x0][0x360] ;  /* 0x0000d800ff057b82 */ /* 0x000e220000000800 */
[----:B------:R-:W1:Y:S01]  /*0020*/  LDCU UR4, c[0x0][0x388] ;  /* 0x00007100ff0477ac */ /* 0x000e620008000800 */
[----:B------:R-:W2:Y:S01]  /*0030*/  S2R R6, SR_TID.X ;  /* 0x0000000000067919 */ /* 0x000ea20000002100 */
[----:B------:R-:W3:Y:S01]  /*0040*/  LDCU.64 UR6, c[0x0][0x358] ;  /* 0x00006b00ff0677ac */ /* 0x000ee20008000a00 */
[----:B------:R-:W4:Y:S04]  /*0050*/  S2R R18, SR_LANEID ;  /* 0x0000000000127919 */ /* 0x000f280000000000 */
[----:B------:R-:W5:Y:S01]  /*0060*/  S2UR UR5, SR_CgaCtaId ;  /* 0x00000000000579c3 */ /* 0x000f620000008800 */
[----:B------:R-:W0:Y:S07]  /*0070*/  LDCU UR9, c[0x0][0x388] ;  /* 0x00007100ff0977ac */ /* 0x000e2e0008000800 */
[----:B------:R-:W0:Y:S02]  /*0080*/  S2UR UR8, SR_CTAID.X ;  /* 0x00000000000879c3 */ /* 0x000e240000002500 */
[----:B0-----:R-:W0:Y:S01]  /*0090*/  I2F.U32.RP R0, R5 ;  /* 0x0000000500007306 */ /* 0x001e220000209000 */
[----:B------:R-:W-:Y:S01]  /*00a0*/  ISETP.NE.U32.AND P1, PT, R5, RZ, PT ;  /* 0x000000ff0500720c */ /* 0x000fe20003f25070 */
[----:B--2---:R-:W-:-:S02]  /*00b0*/  IMAD.SHL.U32 R8, R6, 0x4, RZ ;  /* 0x0000000406087824 */ /* 0x004fc400078e00ff */
[----:B----4-:R-:W-:-:S04]  /*00c0*/  VIADD R9, R18, 0x1 ;  /* 0x0000000112097836 */ /* 0x010fc80000000000 */
[----:B0-----:R-:W0:Y:S01]  /*00d0*/  MUFU.RCP R0, R0 ;  /* 0x0000000000007308 */ /* 0x001e220000001000 */
[----:B------:R-:W-:Y:S01]  /*00e0*/  LOP3.LUT R9, R9, 0x1f, RZ, 0xc0, !PT ;  /* 0x0000001f09097812 */ /* 0x000fe200078ec0ff */
[----:B0-----:R-:W-:-:S06]  /*00f0*/  VIADD R2, R0, 0xffffffe ;  /* 0x0ffffffe00027836 */ /* 0x001fcc0000000000 */
[----:B------:R0:W2:Y:S02]  /*0100*/  F2I.FTZ.U32.TRUNC.NTZ R3, R2 ;  /* 0x0000000200037305 */ /* 0x0000a4000021f000 */
[----:B0-----:R-:W-:Y:S02]  /*0110*/  IMAD.MOV.U32 R2, RZ, RZ, RZ ;  /* 0x000000ffff027224 */ /* 0x001fe400078e00ff */
[----:B--2---:R-:W-:-:S04]  /*0120*/  IMAD.MOV R4, RZ, RZ, -R3 ;  /* 0x000000ffff047224 */ /* 0x004fc800078e0a03 */
[----:B------:R-:W-:Y:S02]  /*0130*/  IMAD R7, R4, R5, RZ ;  /* 0x0000000504077224 */ /* 0x000fe400078e02ff */
[----:B-1----:R-:W-:Y:S01]  /*0140*/  IMAD.U32 R4, RZ, RZ, UR4 ;  /* 0x00000004ff047e24 */ /* 0x002fe2000f8e00ff */
[----:B------:R-:W-:Y:S01]  /*0150*/  UMOV UR4, 0x400 ;  /* 0x0000040000047882 */ /* 0x000fe20000000000 */
[----:B------:R-:W-:Y:S01]  /*0160*/  IMAD.HI.U32 R3, R3, R7, R2 ;  /* 0x0000000703037227 */ /* 0x000fe200078e0002 */
[----:B-----5:R-:W-:Y:S01]  /*0170*/  ULEA UR4, UR5, UR4, 0x18 ;  /* 0x0000000405047291 */ /* 0x020fe2000f8ec0ff */
[----:B------:R-:W-:-:S04]  /*0180*/  MOV R7, R6 ;  /* 0x0000000600077202 */ /* 0x000fc80000000f00 */
[----:B------:R-:W-:-:S04]  /*0190*/  IMAD.HI.U32 R3, R3, R4, RZ ;  /* 0x0000000403037227 */ /* 0x000fc800078e00ff */
[----:B------:R-:W-:-:S04]  /*01a0*/  IMAD.MOV R3, RZ, RZ, -R3 ;  /* 0x000000ffff037224 */ /* 0x000fc800078e0a03 */
[----:B------:R-:W-:Y:S02]  /*01b0*/  IMAD R0, R5, R3, R4 ;  /* 0x0000000305007224 */ /* 0x000fe400078e0204 */
[----:B------:R-:W-:-:S03]  /*01c0*/  VIADD R3, R8, UR4 ;  /* 0x0000000408037c36 */ /* 0x000fc60008000000 */
[----:B------:R-:W-:Y:S01]  /*01d0*/  ISETP.GE.U32.AND P0, PT, R0, R5, PT ;  /* 0x000000050000720c */ /* 0x000fe20003f06070 */
[----:B------:R-:W-:-:S12]  /*01e0*/  IMAD R10, R6, 0x7c, R3 ;  /* 0x0000007c060a7824 */ /* 0x000fd800078e0203 */
[----:B------:R-:W-:-:S05]  /*01f0*/  @P0 IMAD.IADD R0, R0, 0x1, -R5 ;  /* 0x0000000100000824 */ /* 0x000fca00078e0a05 */
[----:B------:R-:W-:-:S13]  /*0200*/  ISETP.GE.U32.AND P0, PT, R0, R5, PT ;  /* 0x000000050000720c */ /* 0x000fda0003f06070 */
[-C--:B------:R-:W-:Y:S02]  /*0210*/  @P0 IADD3 R0, PT, PT, R0, -R5.reuse, RZ ;  /* 0x8000000500000210 */ /* 0x080fe40007ffe0ff */
[----:B------:R-:W-:-:S05]  /*0220*/  @!P1 LOP3.LUT R0, RZ, R5, RZ, 0x33, !PT ;  /* 0x00000005ff009212 */ /* 0x000fca00078e33ff */
[----:B------:R-:W-:Y:S02]  /*0230*/  IMAD.IADD R11, R4, 0x1, -R0 ;  /* 0x00000001040b7824 */ /* 0x000fe400078e0a00 */
[----:B------:R-:W-:-:S03]  /*0240*/  IMAD.MOV.U32 R0, RZ, RZ, RZ ;  /* 0x000000ffff007224 */ /* 0x000fc600078e00ff */
[----:B------:R-:W-:-:S13]  /*0250*/  ISETP.GE.U32.AND P0, PT, R6, R11, PT ;  /* 0x0000000b0600720c */ /* 0x000fda0003f06070 */
[----:B---3--:R-:W-:Y:S05]  /*0260*/  @P0 BRA `(.L_x_120) ;  /* 0x0000000400500947 */ /* 0x008fea0003800000 */
[----:B------:R-:W0:Y:S01]  /*0270*/  LDC.64 R2, c[0x0][0x380] ;  /* 0x0000e000ff027b82 */ /* 0x000e220000000a00 */
[----:B------:R-:W-:Y:S01]  /*0280*/  SHF.R.U32.HI R7, RZ, 0x5, R5 ;  /* 0x00000005ff077819 */ /* 0x000fe20000011605 */
[----:B------:R-:W-:Y:S01]  /*0290*/  IMAD R12, R4, UR8, R9 ;  /* 0x00000008040c7c24 */ /* 0x000fe2000f8e0209 */
[----:B------:R-:W-:Y:S01]  /*02a0*/  ISETP.GE.U32.AND P0, PT, R18, 0x10, PT ;  /* 0x000000101200780c */ /* 0x000fe20003f06070 */
[----:B------:R-:W-:Y:S01]  /*02b0*/  IMAD.MOV.U32 R0, RZ, RZ, RZ ;  /* 0x000000ffff007224 */ /* 0x000fe200078e00ff */
[----:B------:R-:W-:Y:S01]  /*02c0*/  ISETP.GE.U32.AND P1, PT, R6, R7, PT ;  /* 0x000000070600720c */ /* 0x000fe20003f26070 */
[----:B------:R-:W-:Y:S01]  /*02d0*/  IMAD.MOV.U32 R7, RZ, RZ, R6 ;  /* 0x000000ffff077224 */ /* 0x000fe200078e0006 */
[C---:B------:R-:W-:Y:S02]  /*02e0*/  ISETP.GE.U32.AND P2, PT, R18.reuse, 0x8, PT ;  /* 0x000000081200780c */ /* 0x040fe40003f46070 */
[C---:B------:R-:W-:Y:S02]  /*02f0*/  ISETP.GE.U32.AND P3, PT, R18.reuse, 0x4, PT ;  /* 0x000000041200780c */ /* 0x040fe40003f66070 */
[----:B------:R-:W-:-:S02]  /*0300*/  ISETP.GE.U32.AND P4, PT, R18, 0x2, PT ;  /* 0x000000021200780c */ /* 0x000fc40003f86070 */
[----:B------:R-:W-:Y:S02]  /*0310*/  ISETP.NE.AND P5, PT, R18, RZ, PT ;  /* 0x000000ff1200720c */ /* 0x000fe40003fa5270 */
[----:B------:R-:W-:-:S11]  /*0320*/  LEA R13, R5, UR4, 0x2 ;  /* 0x00000004050d7c11 */ /* 0x000fd6000f8e10ff */
.L_x_125:
[----:B------:R-:W-:-:S04]  /*0330*/  IMAD.U32 R4, RZ, RZ, UR9 ;  /* 0x00000009ff047e24 */ /* 0x000fc8000f8e00ff */
[----:B------:R-:W-:-:S04]  /*0340*/  IMAD R15, R4, UR8, R7 ;  /* 0x00000008040f7c24 */ /* 0x000fc8000f8e0207 */
[----:B0-----:R-:W-:-:S05]  /*0350*/  IMAD.WIDE.U32 R14, R15, 0x4, R2 ;  /* 0x000000040f0e7825 */ /* 0x001fca00078e0002 */
[----:B------:R0:W5:Y:S01]  /*0360*/  LDG.E R19, desc[UR6][R14.64] ;  /* 0x000000060e137981 */ /* 0x000162000c1e1900 */
[----:B------:R-:W-:-:S03]  /*0370*/  UMOV UR5, 0xffffffff ;  /* 0xffffffff00057882 */ /* 0x000fc60000000000 */
[----:B------:R-:W-:Y:S05]  /*0380*/  BRA.DIV UR5, `(.L_x_121) ;  /* 0x0000000a05287947 */ /* 0x000fea000b800000 */
[----:B-----5:R-:W0:Y:S02]  /*0390*/  SHFL.UP PT, R17, R19, 0x1, RZ ;  /* 0x0420000013117989 */ /* 0x020e2400000e00ff */
[----:B0-----:R-:W-:-:S05]  /*03a0*/  SEL R14, R17, RZ, P5 ;  /* 0x000000ff110e7207 */ /* 0x001fca0002800000 */
[----:B------:R-:W-:-:S05]  /*03b0*/  IMAD.IADD R20, R19, 0x1, R14 ;  /* 0x0000000113147824 */ /* 0x000fca00078e020e */
[----:B------:R-:W0:Y:S02]  /*03c0*/  SHFL.UP PT, R17, R20, 0x2, RZ ;  /* 0x0440000014117989 */ /* 0x000e2400000e00ff */
[----:B0-----:R-:W-:-:S05]  /*03d0*/  SEL R17, R17, RZ, P4 ;  /* 0x000000ff11117207 */ /* 0x001fca0002000000 */
[----:B------:R-:W-:-:S05]  /*03e0*/  IMAD.IADD R21, R20, 0x1, R17 ;  /* 0x0000000114157824 */ /* 0x000fca00078e0211 */
[----:B------:R-:W0:Y:S02]  /*03f0*/  SHFL.UP PT, R17, R21, 0x4, RZ ;  /* 0x0480000015117989 */ /* 0x000e2400000e00ff */
[----:B0-----:R-:W-:-:S04]  /*0400*/  SEL R14, R17, RZ, P3 ;  /* 0x000000ff110e7207 */ /* 0x001fc80001800000 */
[----:B------:R-:W-:-:S05]  /*0410*/  IADD3 R22, PT, PT, R21, R14, RZ ;  /* 0x0000000e15167210 */ /* 0x000fca0007ffe0ff */
[----:B------:R-:W0:Y:S02]  /*0420*/  SHFL.UP PT, R17, R22, 0x8, RZ ;  /* 0x0500000016117989 */ /* 0x000e2400000e00ff */
[----:B0-----:R-:W-:-:S05]  /*0430*/  SEL R17, R17, RZ, P2 ;  /* 0x000000ff11117207 */ /* 0x001fca0001000000 */
[----:B------:R-:W-:-:S05]  /*0440*/  IMAD.IADD R19, R22, 0x1, R17 ;  /* 0x0000000116137824 */ /* 0x000fca00078e0211 */
[----:B------:R0:W1:Y:S02]  /*0450*/  SHFL.UP PT, R17, R19, 0x10, RZ ;  /* 0x0600000013117989 */ /* 0x00006400000e00ff */
.L_x_134:
[----:B-1----:R-:W-:Y:S01]  /*0460*/  SEL R14, R17, RZ, P0 ;  /* 0x000000ff110e7207 */ /* 0x002fe20000000000 */
[----:B------:R-:W-:Y:S05]  /*0470*/  WARPSYNC.ALL ;  /* 0x0000000000007948 */ /* 0x000fea0003800000 */
[----:B0-----:R-:W-:-:S05]  /*0480*/  IMAD.IADD R19, R19, 0x1, R14 ;  /* 0x0000000113137824 */ /* 0x001fca00078e020e */
[----:B------:R0:W-:Y:S01]  /*0490*/  STS [R8+UR4], R19 ;  /* 0x0000001308007988 */ /* 0x0001e20008000804 */
[----:B------:R-:W-:Y:S06]  /*04a0*/  BAR.SYNC.DEFER_BLOCKING 0x0 ;  /* 0x0000000000007b1d */ /* 0x000fec0000010000 */
[----:B------:R-:W-:Y:S05]  /*04b0*/  @P1 BRA `(.L_x_122) ;  /* 0x0000000000641947 */ /* 0x000fea0003800000 */
[----:B0-----:R0:W1:Y:S01]  /*04c0*/  LDS R19, [R10+0x7c] ;  /* 0x00007c000a137984 */ /* 0x0010620000000800 */
[----:B------:R-:W-:Y:S02]  /*04d0*/  VOTE.ANY R14, PT, PT ;  /* 0x00000000000e7806 */ /* 0x000fe400038e0100 */
[----:B------:R-:W-:Y:S02]  /*04e0*/  ISETP.GE.U32.AND P0, PT, R18, 0x10, PT ;  /* 0x000000101200780c */ /* 0x000fe40003f06070 */
[----:B------:R-:W-:Y:S02]  /*04f0*/  R2UR UR5, R14 ;  /* 0x000000000e0572ca */ /* 0x000fe400000e0000 */
[C---:B------:R-:W-:Y:S02]  /*0500*/  ISETP.GE.U32.AND P2, PT, R18.reuse, 0x8, PT ;  /* 0x000000081200780c */ /* 0x040fe40003f46070 */
[C---:B------:R-:W-:Y:S02]  /*0510*/  ISETP.GE.U32.AND P3, PT, R18.reuse, 0x4, PT ;  /* 0x000000041200780c */ /* 0x040fe40003f66070 */
[----:B------:R-:W-:-:S02]  /*0520*/  ISETP.GE.U32.AND P4, PT, R18, 0x2, PT ;  /* 0x000000021200780c */ /* 0x000fc40003f86070 */
[----:B------:R-:W-:-:S05]  /*0530*/  ISETP.NE.AND P5, PT, R18, RZ, PT ;  /* 0x000000ff1200720c */ /* 0x000fca0003fa5270 */
[----:B0-----:R-:W-:Y:S08]  /*0540*/  BRA.DIV UR5, `(.L_x_123) ;  /* 0x0000000a05407947 */ /* 0x001ff0000b800000 */
[----:B-1----:R-:W0:Y:S02]  /*0550*/  SHFL.UP PT, R17, R19, 0x1, RZ ;  /* 0x0420000013117989 */ /* 0x002e2400000e00ff */
[----:B0-----:R-:W-:-:S05]  /*0560*/  SEL R16, R17, RZ, P5 ;  /* 0x000000ff11107207 */ /* 0x001fca0002800000 */
[----:B------:R-:W-:-:S05]  /*0570*/  IMAD.IADD R21, R19, 0x1, R16 ;  /* 0x0000000113157824 */ /* 0x000fca00078e0210 */
[----:B------:R-:W0:Y:S02]  /*0580*/  SHFL.UP PT, R17, R21, 0x2, RZ ;  /* 0x0440000015117989 */ /* 0x000e2400000e00ff */
        /* <DEDUP_REMOVED lines=8> */
[----:B------:R0:W1:Y:S02]  /*0610*/  SHFL.UP PT, R17, R19, 0x10, RZ ;  /* 0x0600000013117989 */ /* 0x00006400000e00ff */
.L_x_140:
[----:B-1----:R-:W-:-:S05]  /*0620*/  SEL R14, R17, RZ, P0 ;  /* 0x000000ff110e7207 */ /* 0x002fca0000000000 */
[----:B0-----:R-:W-:-:S05]  /*0630*/  IMAD.IADD R19, R19, 0x1, R14 ;  /* 0x0000000113137824 */ /* 0x001fca00078e020e */
[----:B------:R1:W-:Y:S02]  /*0640*/  STS [R10+0x7c], R19 ;  /* 0x00007c130a007388 */ /* 0x0003e40000000800 */
.L_x_122:
[----:B------:R-:W-:Y:S05]  /*0650*/  WARPSYNC.ALL ;  /* 0x0000000000007948 */ /* 0x000fea0003800000 */
[----:B------:R-:W-:Y:S01]  /*0660*/  BAR.SYNC.DEFER_BLOCKING 0x0 ;  /* 0x0000000000007b1d */ /* 0x000fe20000010000 */
[----:B------:R-:W-:Y:S02]  /*0670*/  ISETP.NE.AND P6, PT, R18, 0x1f, PT ;  /* 0x0000001f1200780c */ /* 0x000fe40003fc5270 */
[----:B------:R-:W-:-:S11]  /*0680*/  CS2R R14, SRZ ;  /* 0x00000000000e7805 */ /* 0x000fd6000001ff00 */
[----:B------:R2:W3:Y:S01]  /*0690*/  @P6 LDS R15, [R8+UR4] ;  /* 0x00000004080f6984 */ /* 0x0004e20008000800 */
[----:B------:R-:W-:-:S13]  /*06a0*/  ISETP.GE.U32.AND P6, PT, R6, 0x20, PT ;  /* 0x000000200600780c */ /* 0x000fda0003fc6070 */
[----:B--2---:R-:W-:Y:S05]  /*06b0*/  @!P6 BRA `(.L_x_124) ;  /* 0x00000000000ce947 */ /* 0x004fea0003800000 */
[----:B------:R-:W2:Y:S01]  /*06c0*/  LDS R14, [R8+UR4+-0x4] ;  /* 0xfffffc04080e7984 */ /* 0x000ea20008000800 */
[----:B------:R-:W-:Y:S05]  /*06d0*/  WARPSYNC.ALL ;  /* 0x0000000000007948 */ /* 0x000fea0003800000 */
[----:B--2---:R-:W2:Y:S02]  /*06e0*/  SHFL.IDX PT, R14, R14, RZ, 0x1f ;  /* 0x00001fff0e0e7589 */ /* 0x004ea400000e0000 */
.L_x_124:
[----:B------:R-:W4:Y:S01]  /*06f0*/  LDS R21, [R13+-0x4] ;  /* 0xfffffc000d157984 */ /* 0x000f220000000800 */
[----:B------:R-:W-:Y:S01]  /*0700*/  LOP3.LUT R17, R7, 0xffffffe0, RZ, 0xc0, !PT ;  /* 0xffffffe007117812 */ /* 0x000fe200078ec0ff */
[----:B------:R-:W-:Y:S01]  /*0710*/  IMAD.IADD R7, R5, 0x1, R7 ;  /* 0x0000000105077824 */ /* 0x000fe200078e0207 */
[----:B------:R-:W-:Y:S05]  /*0720*/  WARPSYNC.ALL ;  /* 0x0000000000007948 */ /* 0x000fea0003800000 */
[----:B------:R-:W-:Y:S01]  /*0730*/  ISETP.GE.U32.AND P6, PT, R7, R11, PT ;  /* 0x0000000b0700720c */ /* 0x000fe20003fc6070 */
[----:B01----:R-:W-:Y:S01]  /*0740*/  IMAD.IADD R19, R12, 0x1, R17 ;  /* 0x000000010c137824 */ /* 0x003fe200078e0211 */
[----:B--23--:R-:W-:-:S03]  /*0750*/  IADD3 R17, PT, PT, R14, R15, R0 ;  /* 0x0000000f0e117210 */ /* 0x00cfc60007ffe000 */
[----:B------:R-:W-:-:S05]  /*0760*/  IMAD.WIDE.U32 R14, R19, 0x4, R2 ;  /* 0x00000004130e7825 */ /* 0x000fca00078e0002 */
[----:B------:R1:W-:Y:S01]  /*0770*/  STG.E desc[UR6][R14.64], R17 ;  /* 0x000000110e007986 */ /* 0x0003e2000c101906 */
[----:B----4-:R-:W-:Y:S01]  /*0780*/  IMAD.IADD R0, R21, 0x1, R0 ;  /* 0x0000000115007824 */ /* 0x010fe200078e0200 */
[----:B------:R-:W-:Y:S06]  /*0790*/  BAR.SYNC.DEFER_BLOCKING 0x0 ;  /* 0x0000000000007b1d */ /* 0x000fec0000010000 */
[----:B-1----:R-:W-:Y:S05]  /*07a0*/  @!P6 BRA `(.L_x_125) ;  /* 0xfffffff800e0e947 */ /* 0x002fea000383ffff */
.L_x_120:
[----:B------:R-:W-:-:S13]  /*07b0*/  ISETP.GE.U32.AND P0, PT, R7, R4, PT ;  /* 0x000000040700720c */ /* 0x000fda0003f06070 */
[----:B------:R0:W1:Y:S01]  /*07c0*/  @P0 LDS R11, [R8+UR4] ;  /* 0x00000004080b0984 */ /* 0x0000620008000800 */
[----:B------:R-:W2:Y:S01]  /*07d0*/  @!P0 LDC.64 R2, c[0x0][0x380] ;  /* 0x0000e000ff028b82 */ /* 0x000ea20000000a00 */
[----:B------:R-:W-:-:S04]  /*07e0*/  @!P0 IMAD R13, R4, UR8, R7 ;  /* 0x00000008040d8c24 */ /* 0x000fc8000f8e0207 */
[----:B--2---:R-:W-:-:S05]  /*07f0*/  @!P0 IMAD.WIDE.U32 R2, R13, 0x4, R2 ;  /* 0x000000040d028825 */ /* 0x004fca00078e0002 */
[----:B------:R0:W5:Y:S01]  /*0800*/  @!P0 LDG.E R11, desc[UR6][R2.64] ;  /* 0x00000006020b8981 */ /* 0x000162000c1e1900 */
[----:B------:R-:W-:-:S03]  /*0810*/  UMOV UR5, 0xffffffff ;  /* 0xffffffff00057882 */ /* 0x000fc60000000000 */
[----:B-1----:R-:W-:Y:S05]  /*0820*/  BRA.DIV UR5, `(.L_x_126) ;  /* 0x0000000a050c7947 */ /* 0x002fea000b800000 */
[----:B-----5:R-:W0:Y:S01]  /*0830*/  SHFL.UP PT, R17, R11, 0x1, RZ ;  /* 0x042000000b117989 */ /* 0x020e2200000e00ff */
[C---:B------:R-:W-:Y:S02]  /*0840*/  ISETP.NE.AND P0, PT, R18.reuse, RZ, PT ;  /* 0x000000ff1200720c */ /* 0x040fe40003f05270 */
[C---:B------:R-:W-:Y:S02]  /*0850*/  ISETP.GE.U32.AND P1, PT, R18.reuse, 0x2, PT ;  /* 0x000000021200780c */ /* 0x040fe40003f26070 */
[C---:B------:R-:W-:Y:S02]  /*0860*/  ISETP.GE.U32.AND P2, PT, R18.reuse, 0x4, PT ;  /* 0x000000041200780c */ /* 0x040fe40003f46070 */
[----:B------:R-:W-:Y:S02]  /*0870*/  ISETP.GE.U32.AND P3, PT, R18, 0x8, PT ;  /* 0x000000081200780c */ /* 0x000fe40003f66070 */
        /* <DEDUP_REMOVED lines=8> */
[----:B------:R-:W0:Y:S02]  /*0900*/  SHFL.UP PT, R17, R12, 0x8, RZ ;  /* 0x050000000c117989 */ /* 0x000e2400000e00ff */
[----:B0-----:R-:W-:-:S05]  /*0910*/  SEL R17, R17, RZ, P3 ;  /* 0x000000ff11117207 */ /* 0x001fca0001800000 */
[----:B------:R-:W-:-:S05]  /*0920*/  IMAD.IADD R2, R12, 0x1, R17 ;  /* 0x000000010c027824 */ /* 0x000fca00078e0211 */
[----:B------:R0:W1:Y:S02]  /*0930*/  SHFL.UP PT, R17, R2, 0x10, RZ ;  /* 0x0600000002117989 */ /* 0x00006400000e00ff */
.L_x_146:
[----:B------:R-:W-:Y:S01]  /*0940*/  SHF.R.U32.HI R5, RZ, 0x5, R5 ;  /* 0x00000005ff057819 */ /* 0x000fe20000011605 */
[----:B------:R-:W-:Y:S05]  /*0950*/  WARPSYNC.ALL ;  /* 0x0000000000007948 */ /* 0x000fea0003800000 */
[----:B------:R-:W-:Y:S02]  /*0960*/  ISETP.GE.U32.AND P4, PT, R18, 0x10, PT ;  /* 0x000000101200780c */ /* 0x000fe40003f86070 */
[----:B------:R-:W-:Y:S02]  /*0970*/  ISETP.GE.U32.AND P5, PT, R6, R5, PT ;  /* 0x000000050600720c */ /* 0x000fe40003fa6070 */
[----:B-1----:R-:W-:-:S05]  /*0980*/  SEL R17, R17, RZ, P4 ;  /* 0x000000ff11117207 */ /* 0x002fca0002000000 */
[----:B------:R-:W-:-:S05]  /*0990*/  IMAD.IADD R17, R2, 0x1, R17 ;  /* 0x0000000102117824 */ /* 0x000fca00078e0211 */
[----:B------:R1:W-:Y:S01]  /*09a0*/  STS [R8+UR4], R17 ;  /* 0x0000001108007988 */ /* 0x0003e20008000804 */
[----:B------:R-:W-:Y:S06]  /*09b0*/  BAR.SYNC.DEFER_BLOCKING 0x0 ;  /* 0x0000000000007b1d */ /* 0x000fec0000010000 */
[----:B------:R-:W-:Y:S05]  /*09c0*/  @P5 BRA `(.L_x_127) ;  /* 0x0000000000505947 */ /* 0x000fea0003800000 */
[----:B------:R2:W3:Y:S01]  /*09d0*/  LDS R3, [R10+0x7c] ;  /* 0x00007c000a037984 */ /* 0x0004e20000000800 */
[----:B------:R-:W-:-:S04]  /*09e0*/  VOTE.ANY R14, PT, PT ;  /* 0x00000000000e7806 */ /* 0x000fc800038e0100 */
[----:B------:R-:W-:-:S13]  /*09f0*/  R2UR UR5, R14 ;  /* 0x000000000e0572ca */ /* 0x000fda00000e0000 */
[----:B--2---:R-:W-:Y:S05]  /*0a00*/  BRA.DIV UR5, `(.L_x_128) ;  /* 0x0000000a05347947 */ /* 0x004fea000b800000 */
[----:B-1-3--:R-:W0:Y:S02]  /*0a10*/  SHFL.UP PT, R17, R3, 0x1, RZ ;  /* 0x0420000003117989 */ /* 0x00ae2400000e00ff */
        /* <DEDUP_REMOVED lines=12> */
.L_x_152:
[----:B-1----:R-:W-:-:S05]  /*0ae0*/  SEL R2, R17, RZ, P4 ;  /* 0x000000ff11027207 */ /* 0x002fca0002000000 */
[----:B0-----:R-:W-:-:S05]  /*0af0*/  IMAD.IADD R3, R3, 0x1, R2 ;  /* 0x0000000103037824 */ /* 0x001fca00078e0202 */
[----:B------:R2:W-:Y:S02]  /*0b00*/  STS [R10+0x7c], R3 ;  /* 0x00007c030a007388 */ /* 0x0005e40000000800 */
.L_x_127:
[----:B------:R-:W-:Y:S05]  /*0b10*/  WARPSYNC.ALL ;  /* 0x0000000000007948 */ /* 0x000fea0003800000 */
[----:B------:R-:W-:Y:S01]  /*0b20*/  BAR.SYNC.DEFER_BLOCKING 0x0 ;  /* 0x0000000000007b1d */ /* 0x000fe20000010000 */
[----:B------:R-:W-:-:S04]  /*0b30*/  LOP3.LUT R9, R9, 0xffffffe0, R7, 0xf8, !PT ;  /* 0xffffffe009097812 */ /* 0x000fc800078ef807 */
[----:B------:R-:W-:-:S13]  /*0b40*/  ISETP.GE.U32.AND P0, PT, R9, R4, PT ;  /* 0x000000040900720c */ /* 0x000fda0003f06070 */
[----:B------:R-:W-:Y:S05]  /*0b50*/  @P0 EXIT ;  /* 0x000000000000094d */ /* 0x000fea0003800000 */
[----:B------:R-:W-:Y:S01]  /*0b60*/  ISETP.GE.U32.AND P1, PT, R6, 0x20, PT ;  /* 0x000000200600780c */ /* 0x000fe20003f26070 */
[----:B------:R-:W-:Y:S01]  /*0b70*/  IMAD.MOV.U32 R5, RZ, RZ, RZ ;  /* 0x000000ffff057224 */ /* 0x000fe200078e00ff */
[----:B------:R-:W-:Y:S01]  /*0b80*/  ISETP.NE.AND P0, PT, R18, 0x1f, PT ;  /* 0x0000001f1200780c */ /* 0x000fe20003f05270 */
[----:B------:R-:W-:Y:S01]  /*0b90*/  IMAD.MOV.U32 R6, RZ, RZ, RZ ;  /* 0x000000ffff067224 */ /* 0x000fe200078e00ff */
[----:B0-2---:R-:W0:Y:S01]  /*0ba0*/  LDC.64 R2, c[0x0][0x380] ;  /* 0x0000e000ff027b82 */ /* 0x005e220000000a00 */
[----:B------:R-:W-:-:S08]  /*0bb0*/  IMAD R9, R4, UR8, R9 ;  /* 0x0000000804097c24 */ /* 0x000fd0000f8e0209 */
[----:B------:R-:W-:Y:S02]  /*0bc0*/  @P1 LOP3.LUT R7, R8, 0xf80, RZ, 0xc0, !PT ;  /* 0x00000f8008071812 */ /* 0x000fe400078ec0ff */
[----:B------:R-:W-:Y:S04]  /*0bd0*/  @P0 LDS R5, [R8+UR4] ;  /* 0x0000000408050984 */ /* 0x000fe80008000800 */
[----:B------:R-:W2:Y:S01]  /*0be0*/  @P1 LDS R6, [R7+UR4+-0x4] ;  /* 0xfffffc0407061984 */ /* 0x000ea20008000800 */
[----:B0-----:R-:W-:Y:S01]  /*0bf0*/  IMAD.WIDE.U32 R2, R9, 0x4, R2 ;  /* 0x0000000409027825 */ /* 0x001fe200078e0002 */
[----:B--2---:R-:W-:-:S05]  /*0c00*/  IADD3 R5, PT, PT, R6, R5, R0 ;  /* 0x0000000506057210 */ /* 0x004fca0007ffe000 */
[----:B------:R-:W-:Y:S01]  /*0c10*/  STG.E desc[UR6][R2.64], R5 ;  /* 0x0000000502007986 */ /* 0x000fe2000c101906 */
[----:B------:R-:W-:Y:S05]  /*0c20*/  EXIT ;  /* 0x000000000000794d */ /* 0x000fea0003800000 */
.L_x_121:
[----:B0-----:R-:W-:Y:S02]  /*0c30*/  HFMA2 R15, -RZ, RZ, 0, 0 ;  /* 0x00000000ff0f7431 */ /* 0x001fe400000001ff */
[----:B------:R-:W-:Y:S02]  /*0c40*/  IMAD.MOV.U32 R16, RZ, RZ, 0x1 ;  /* 0x00000001ff107424 */ /* 0x000fe400078e00ff */
[----:B------:R-:W-:-:S07]  /*0c50*/  IMAD.MOV.U32 R14, RZ, RZ, -0x1 ;  /* 0xffffffffff0e7424 */ /* 0x000fce00078e00ff */
[----:B-----5:R-:W-:Y:S05]  /*0c60*/  WARPSYNC.COLLECTIVE R14, `(.L_x_129) ;  /* 0x000000000e087348 */ /* 0x020fea0003c00000 */
[----:B-----5:R0:W1:Y:S02]  /*0c70*/  SHFL.UP P6, R17, R19, R16, R15 ;  /* 0x0400001013117389 */ /* 0x02006400000c000f */
[----:B01----:R-:W-:Y:S05]  /*0c80*/  ENDCOLLECTIVE ;  /* 0x000000000000791b */ /* 0x003fea0003800000 */
.L_x_129:
[----:B------:R-:W-:Y:S01]  /*0c90*/  IMAD.MOV.U32 R16, RZ, RZ, 0x2 ;  /* 0x00000002ff107424 */ /* 0x000fe200078e00ff */
[----:B------:R-:W-:-:S05]  /*0ca0*/  SEL R20, R17, RZ, P5 ;  /* 0x000000ff11147207 */ /* 0x000fca0002800000 */
[----:B------:R-:W-:-:S04]  /*0cb0*/  IMAD.IADD R20, R19, 0x1, R20 ;  /* 0x0000000113147824 */ /* 0x000fc800078e0214 */
[----:B------:R-:W-:-:S07]  /*0cc0*/  IMAD.MOV.U32 R19, RZ, RZ, R20 ;  /* 0x000000ffff137224 */ /* 0x000fce00078e0014 */
[----:B------:R-:W-:Y:S05]  /*0cd0*/  WARPSYNC.COLLECTIVE R14, `(.L_x_130) ;  /* 0x000000000e087348 */ /* 0x000fea0003c00000 */
[----:B------:R0:W1:Y:S02]  /*0ce0*/  SHFL.UP P6, R17, R19, R16, R15 ;  /* 0x0400001013117389 */ /* 0x00006400000c000f */
[----:B01----:R-:W-:Y:S05]  /*0cf0*/  ENDCOLLECTIVE ;  /* 0x000000000000791b */ /* 0x003fea0003800000 */
.L_x_130:
[----:B------:R-:W-:Y:S01]  /*0d00*/  IMAD.MOV.U32 R16, RZ, RZ, 0x4 ;  /* 0x00000004ff107424 */ /* 0x000fe200078e00ff */
[----:B------:R-:W-:-:S05]  /*0d10*/  SEL R17, R17, RZ, P4 ;  /* 0x000000ff11117207 */ /* 0x000fca0002000000 */
[----:B------:R-:W-:-:S05]  /*0d20*/  IMAD.IADD R21, R20, 0x1, R17 ;  /* 0x0000000114157824 */ /* 0x000fca00078e0211 */
[----:B------:R-:W-:-:S07]  /*0d30*/  MOV R19, R21 ;  /* 0x0000001500137202 */ /* 0x000fce0000000f00 */
[----:B------:R-:W-:Y:S05]  /*0d40*/  WARPSYNC.COLLECTIVE R14, `(.L_x_131) ;  /* 0x000000000e087348 */ /* 0x000fea0003c00000 */
[----:B------:R0:W1:Y:S02]  /*0d50*/  SHFL.UP P6, R17, R19, R16, R15 ;  /* 0x0400001013117389 */ /* 0x00006400000c000f */
[----:B01----:R-:W-:Y:S05]  /*0d60*/  ENDCOLLECTIVE ;  /* 0x000000000000791b */ /* 0x003fea0003800000 */
.L_x_131:
[----:B------:R-:W-:Y:S01]  /*0d70*/  IMAD.MOV.U32 R16, RZ, RZ, 0x8 ;  /* 0x00000008ff107424 */ /* 0x000fe200078e00ff */
[----:B------:R-:W-:-:S05]  /*0d80*/  SEL R22, R17, RZ, P3 ;  /* 0x000000ff11167207 */ /* 0x000fca0001800000 */
[----:B------:R-:W-:-:S04]  /*0d90*/  IMAD.IADD R22, R21, 0x1, R22 ;  /* 0x0000000115167824 */ /* 0x000fc800078e0216 */
[----:B------:R-:W-:-:S07]  /*0da0*/  IMAD.MOV.U32 R19, RZ, RZ, R22 ;  /* 0x000000ffff137224 */ /* 0x000fce00078e0016 */
[----:B------:R-:W-:Y:S05]  /*0db0*/  WARPSYNC.COLLECTIVE R14, `(.L_x_132) ;  /* 0x000000000e087348 */ /* 0x000fea0003c00000 */
[----:B------:R0:W1:Y:S02]  /*0dc0*/  SHFL.UP P6, R17, R19, R16, R15 ;  /* 0x0400001013117389 */ /* 0x00006400000c000f */
[----:B01----:R-:W-:Y:S05]  /*0dd0*/  ENDCOLLECTIVE ;  /* 0x000000000000791b */ /* 0x003fea0003800000 */
.L_x_132:
[----:B------:R-:W-:Y:S01]  /*0de0*/  HFMA2 R16, -RZ, RZ, 0, 9.5367431640625e-07 ;  /* 0x00000010ff107431 */ /* 0x000fe200000001ff */
[----:B------:R-:W-:-:S05]  /*0df0*/  SEL R17, R17, RZ, P2 ;  /* 0x000000ff11117207 */ /* 0x000fca0001000000 */
[----:B------:R-:W-:-:S07]  /*0e00*/  IMAD.IADD R19, R22, 0x1, R17 ;  /* 0x0000000116137824 */ /* 0x000fce00078e0211 */
[----:B------:R-:W-:Y:S05]  /*0e10*/  WARPSYNC.COLLECTIVE R14, `(.L_x_133) ;  /* 0x000000000e087348 */ /* 0x000fea0003c00000 */
[----:B------:R0:W1:Y:S02]  /*0e20*/  SHFL.UP P6, R17, R19, R16, R15 ;  /* 0x0400001013117389 */ /* 0x00006400000c000f */
[----:B01----:R-:W-:Y:S05]  /*0e30*/  ENDCOLLECTIVE ;  /* 0x000000000000791b */ /* 0x003fea0003800000 */
.L_x_133:
[----:B------:R-:W-:Y:S05]  /*0e40*/  BRA `(.L_x_134) ;  /* 0xfffffff400847947 */ /* 0x000fea000383ffff */
.L_x_123:
[----:B------:R-:W-:Y:S02]  /*0e50*/  IMAD.MOV.U32 R16, RZ, RZ, 0x1 ;  /* 0x00000001ff107424 */ /* 0x000fe400078e00ff */
[----:B------:R-:W-:-:S07]  /*0e60*/  IMAD.MOV.U32 R15, RZ, RZ, RZ ;  /* 0x000000ffff0f7224 */ /* 0x000fce00078e00ff */
[----:B-1----:R-:W-:Y:S05]  /*0e70*/  WARPSYNC.COLLECTIVE R14, `(.L_x_135) ;  /* 0x000000000e087348 */ /* 0x002fea0003c00000 */
[----:B-1----:R0:W1:Y:S02]  /*0e80*/  SHFL.UP P6, R17, R19, R16, R15 ;  /* 0x0400001013117389 */ /* 0x00206400000c000f */
[----:B01----:R-:W-:Y:S05]  /*0e90*/  ENDCOLLECTIVE ;  /* 0x000000000000791b */ /* 0x003fea0003800000 */
.L_x_135:
[----:B------:R-:W-:Y:S01]  /*0ea0*/  IMAD.MOV.U32 R16, RZ, RZ, 0x2 ;  /* 0x00000002ff107424 */ /* 0x000fe200078e00ff */
[----:B------:R-:W-:-:S05]  /*0eb0*/  SEL R20, R17, RZ, P5 ;  /* 0x000000ff11147207 */ /* 0x000fca0002800000 */
[----:B------:R-:W-:-:S04]  /*0ec0*/  IMAD.IADD R21, R19, 0x1, R20 ;  /* 0x0000000113157824 */ /* 0x000fc800078e0214 */
[----:B------:R-:W-:-:S07]  /*0ed0*/  IMAD.MOV.U32 R19, RZ, RZ, R21 ;  /* 0x000000ffff137224 */ /* 0x000fce00078e0015 */
[----:B------:R-:W-:Y:S05]  /*0ee0*/  WARPSYNC.COLLECTIVE R14, `(.L_x_136) ;  /* 0x000000000e087348 */ /* 0x000fea0003c00000 */
[----:B------:R0:W1:Y:S02]  /*0ef0*/  SHFL.UP P6, R17, R19, R16, R15 ;  /* 0x0400001013117389 */ /* 0x00006400000c000f */
[----:B01----:R-:W-:Y:S05]  /*0f00*/  ENDCOLLECTIVE ;  /* 0x000000000000791b */ /* 0x003fea0003800000 */
.L_x_136:
[----:B------:R-:W-:Y:S01]  /*0f10*/  IMAD.MOV.U32 R16, RZ, RZ, 0x4 ;  /* 0x00000004ff107424 */ /* 0x000fe200078e00ff */
[----:B------:R-:W-:-:S04]  /*0f20*/  SEL R20, R17, RZ, P4 ;  /* 0x000000ff11147207 */ /* 0x000fc80002000000 */
[----:B------:R-:W-:-:S05]  /*0f30*/  IADD3 R23, PT, PT, R21, R20, RZ ;  /* 0x0000001415177210 */ /* 0x000fca0007ffe0ff */
[----:B------:R-:W-:-:S07]  /*0f40*/  IMAD.MOV.U32 R19, RZ, RZ, R23 ;  /* 0x000000ffff137224 */ /* 0x000fce00078e0017 */
[----:B------:R-:W-:Y:S05]  /*0f50*/  WARPSYNC.COLLECTIVE R14, `(.L_x_137) ;  /* 0x000000000e087348 */ /* 0x000fea0003c00000 */
[----:B------:R0:W1:Y:S02]  /*0f60*/  SHFL.UP P6, R17, R19, R16, R15 ;  /* 0x0400001013117389 */ /* 0x00006400000c000f */
[----:B01----:R-:W-:Y:S05]  /*0f70*/  ENDCOLLECTIVE ;  /* 0x000000000000791b */ /* 0x003fea0003800000 */
.L_x_137:
[----:B------:R-:W-:Y:S01]  /*0f80*/  IMAD.MOV.U32 R16, RZ, RZ, 0x8 ;  /* 0x00000008ff107424 */ /* 0x000fe200078e00ff */
[----:B------:R-:W-:-:S05]  /*0f90*/  SEL R20, R17, RZ, P3 ;  /* 0x000000ff11147207 */ /* 0x000fca0001800000 */
[----:B------:R-:W-:-:S04]  /*0fa0*/  IMAD.IADD R25, R23, 0x1, R20 ;  /* 0x0000000117197824 */ /* 0x000fc800078e0214 */
[----:B------:R-:W-:-:S07]  /*0fb0*/  IMAD.MOV.U32 R19, RZ, RZ, R25 ;  /* 0x000000ffff137224 */ /* 0x000fce00078e0019 */
[----:B------:R-:W-:Y:S05]  /*0fc0*/  WARPSYNC.COLLECTIVE R14, `(.L_x_138) ;  /* 0x000000000e087348 */ /* 0x000fea0003c00000 */
[----:B------:R0:W1:Y:S02]  /*0fd0*/  SHFL.UP P6, R17, R19, R16, R15 ;  /* 0x0400001013117389 */ /* 0x00006400000c000f */
[----:B01----:R-:W-:Y:S05]  /*0fe0*/  ENDCOLLECTIVE ;  /* 0x000000000000791b */ /* 0x003fea0003800000 */
.L_x_138:
[----:B------:R-:W-:Y:S01]  /*0ff0*/  IMAD.MOV.U32 R16, RZ, RZ, 0x10 ;  /* 0x00000010ff107424 */ /* 0x000fe200078e00ff */
[----:B------:R-:W-:-:S04]  /*1000*/  SEL R20, R17, RZ, P2 ;  /* 0x000000ff11147207 */ /* 0x000fc80001000000 */
[----:B------:R-:W-:-:S07]  /*1010*/  IADD3 R19, PT, PT, R25, R20, RZ ;  /* 0x0000001419137210 */ /* 0x000fce0007ffe0ff */
[----:B------:R-:W-:Y:S05]  /*1020*/  WARPSYNC.COLLECTIVE R14, `(.L_x_139) ;  /* 0x000000000e087348 */ /* 0x000fea0003c00000 */
[----:B------:R0:W1:Y:S02]  /*1030*/  SHFL.UP P6, R17, R19, R16, R15 ;  /* 0x0400001013117389 */ /* 0x00006400000c000f */
[----:B01----:R-:W-:Y:S05]  /*1040*/  ENDCOLLECTIVE ;  /* 0x000000000000791b */ /* 0x003fea0003800000 */
.L_x_139:
[----:B------:R-:W-:Y:S05]  /*1050*/  BRA `(.L_x_140) ;  /* 0xfffffff400707947 */ /* 0x000fea000383ffff */
.L_x_126:
[----:B-----5:R-:W-:Y:S01]  /*1060*/  IMAD.MOV.U32 R19, RZ, RZ, R11 ;  /* 0x000000ffff137224 */ /* 0x020fe200078e000b */
[C---:B------:R-:W-:Y:S01]  /*1070*/  ISETP.NE.AND P0, PT, R18.reuse, RZ, PT ;  /* 0x000000ff1200720c */ /* 0x040fe20003f05270 */
[----:B------:R-:W-:Y:S01]  /*1080*/  IMAD.MOV.U32 R16, RZ, RZ, 0x1 ;  /* 0x00000001ff107424 */ /* 0x000fe200078e00ff */
[C---:B------:R-:W-:Y:S01]  /*1090*/  ISETP.GE.U32.AND P1, PT, R18.reuse, 0x2, PT ;  /* 0x000000021200780c */ /* 0x040fe20003f26070 */
[----:B------:R-:W-:Y:S01]  /*10a0*/  IMAD.MOV.U32 R15, RZ, RZ, RZ ;  /* 0x000000ffff0f7224 */ /* 0x000fe200078e00ff */
[C---:B------:R-:W-:Y:S01]  /*10b0*/  ISETP.GE.U32.AND P2, PT, R18.reuse, 0x4, PT ;  /* 0x000000041200780c */ /* 0x040fe20003f46070 */
[----:B------:R-:W-:Y:S01]  /*10c0*/  IMAD.MOV.U32 R14, RZ, RZ, -0x1 ;  /* 0xffffffffff0e7424 */ /* 0x000fe200078e00ff */
[----:B------:R-:W-:-:S13]  /*10d0*/  ISETP.GE.U32.AND P3, PT, R18, 0x8, PT ;  /* 0x000000081200780c */ /* 0x000fda0003f66070 */
[----:B0-----:R-:W-:Y:S05]  /*10e0*/  WARPSYNC.COLLECTIVE R14, `(.L_x_141) ;  /* 0x000000000e087348 */ /* 0x001fea0003c00000 */
[----:B------:R1:W2:Y:S02]  /*10f0*/  SHFL.UP P6, R17, R19, R16, R15 ;  /* 0x0400001013117389 */ /* 0x0002a400000c000f */
[----:B012---:R-:W-:Y:S05]  /*1100*/  ENDCOLLECTIVE ;  /* 0x000000000000791b */ /* 0x007fea0003800000 */
.L_x_141:
[----:B------:R-:W-:Y:S01]  /*1110*/  IMAD.MOV.U32 R16, RZ, RZ, 0x2 ;  /* 0x00000002ff107424 */ /* 0x000fe200078e00ff */
[----:B------:R-:W-:-:S04]  /*1120*/  SEL R2, R17, RZ, P0 ;  /* 0x000000ff11027207 */ /* 0x000fc80000000000 */
[----:B------:R-:W-:-:S05]  /*1130*/  IADD3 R2, PT, PT, R2, R11, RZ ;  /* 0x0000000b02027210 */ /* 0x000fca0007ffe0ff */
[----:B------:R-:W-:-:S07]  /*1140*/  IMAD.MOV.U32 R19, RZ, RZ, R2 ;  /* 0x000000ffff137224 */ /* 0x000fce00078e0002 */
[----:B------:R-:W-:Y:S05]  /*1150*/  WARPSYNC.COLLECTIVE R14, `(.L_x_142) ;  /* 0x000000000e087348 */ /* 0x000fea0003c00000 */
[----:B------:R0:W1:Y:S02]  /*1160*/  SHFL.UP P6, R17, R19, R16, R15 ;  /* 0x0400001013117389 */ /* 0x00006400000c000f */
[----:B01----:R-:W-:Y:S05]  /*1170*/  ENDCOLLECTIVE ;  /* 0x000000000000791b */ /* 0x003fea0003800000 */
.L_x_142:
[----:B------:R-:W-:Y:S01]  /*1180*/  IMAD.MOV.U32 R16, RZ, RZ, 0x4 ;  /* 0x00000004ff107424 */ /* 0x000fe200078e00ff */
[----:B------:R-:W-:-:S05]  /*1190*/  SEL R3, R17, RZ, P1 ;  /* 0x000000ff11037207 */ /* 0x000fca0000800000 */
[----:B------:R-:W-:-:S04]  /*11a0*/  IMAD.IADD R3, R2, 0x1, R3 ;  /* 0x0000000102037824 */ /* 0x000fc800078e0203 */
[----:B------:R-:W-:-:S07]  /*11b0*/  IMAD.MOV.U32 R19, RZ, RZ, R3 ;  /* 0x000000ffff137224 */ /* 0x000fce00078e0003 */
[----:B------:R-:W-:Y:S05]  /*11c0*/  WARPSYNC.COLLECTIVE R14, `(.L_x_143) ;  /* 0x000000000e087348 */ /* 0x000fea0003c00000 */
[----:B------:R0:W1:Y:S02]  /*11d0*/  SHFL.UP P6, R17, R19, R16, R15 ;  /* 0x0400001013117389 */ /* 0x00006400000c000f */
[----:B01----:R-:W-:Y:S05]  /*11e0*/  ENDCOLLECTIVE ;  /* 0x000000000000791b */ /* 0x003fea0003800000 */
.L_x_143:
[----:B------:R-:W-:Y:S01]  /*11f0*/  IMAD.MOV.U32 R16, RZ, RZ, 0x8 ;  /* 0x00000008ff107424 */ /* 0x000fe200078e00ff */
[----:B------:R-:W-:-:S04]  /*1200*/  SEL R12, R17, RZ, P2 ;  /* 0x000000ff110c7207 */ /* 0x000fc80001000000 */
[----:B------:R-:W-:-:S05]  /*1210*/  IADD3 R12, PT, PT, R3, R12, RZ ;  /* 0x0000000c030c7210 */ /* 0x000fca0007ffe0ff */
[----:B------:R-:W-:-:S07]  /*1220*/  IMAD.MOV.U32 R19, RZ, RZ, R12 ;  /* 0x000000ffff137224 */ /* 0x000fce00078e000c */
[----:B------:R-:W-:Y:S05]  /*1230*/  WARPSYNC.COLLECTIVE R14, `(.L_x_144) ;  /* 0x000000000e087348 */ /* 0x000fea0003c00000 */
[----:B------:R0:W1:Y:S02]  /*1240*/  SHFL.UP P6, R17, R19, R16, R15 ;  /* 0x0400001013117389 */ /* 0x00006400000c000f */
[----:B01----:R-:W-:Y:S05]  /*1250*/  ENDCOLLECTIVE ;  /* 0x000000000000791b */ /* 0x003fea0003800000 */
.L_x_144:
[----:B------:R-:W-:Y:S01]  /*1260*/  IMAD.MOV.U32 R16, RZ, RZ, 0x10 ;  /* 0x00000010ff107424 */ /* 0x000fe200078e00ff */
[----:B------:R-:W-:-:S05]  /*1270*/  SEL R17, R17, RZ, P3 ;  /* 0x000000ff11117207 */ /* 0x000fca0001800000 */
[----:B------:R-:W-:-:S04]  /*1280*/  IMAD.IADD R2, R12, 0x1, R17 ;  /* 0x000000010c027824 */ /* 0x000fc800078e0211 */
[----:B------:R-:W-:-:S07]  /*1290*/  IMAD.MOV.U32 R19, RZ, RZ, R2 ;  /* 0x000000ffff137224 */ /* 0x000fce00078e0002 */
[----:B------:R-:W-:Y:S05]  /*12a0*/  WARPSYNC.COLLECTIVE R14, `(.L_x_145) ;  /* 0x000000000e087348 */ /* 0x000fea0003c00000 */
[----:B------:R0:W1:Y:S02]  /*12b0*/  SHFL.UP P6, R17, R19, R16, R15 ;  /* 0x0400001013117389 */ /* 0x00006400000c000f */
[----:B01----:R-:W-:Y:S05]  /*12c0*/  ENDCOLLECTIVE ;  /* 0x000000000000791b */ /* 0x003fea0003800000 */
.L_x_145:
[----:B------:R-:W-:Y:S05]  /*12d0*/  BRA `(.L_x_146) ;  /* 0xfffffff400987947 */ /* 0x000fea000383ffff */
.L_x_128:
[----:B---3--:R-:W-:Y:S01]  /*12e0*/  MOV R19, R3 ;  /* 0x0000000300137202 */ /* 0x008fe20000000f00 */
[----:B------:R-:W-:Y:S02]  /*12f0*/  IMAD.MOV.U32 R16, RZ, RZ, 0x1 ;  /* 0x00000001ff107424 */ /* 0x000fe400078e00ff */
[----:B------:R-:W-:-:S07]  /*1300*/  IMAD.MOV.U32 R15, RZ, RZ, RZ ;  /* 0x000000ffff0f7224 */ /* 0x000fce00078e00ff */
[----:B01----:R-:W-:Y:S05]  /*1310*/  WARPSYNC.COLLECTIVE R14, `(.L_x_147) ;  /* 0x000000000e087348 */ /* 0x003fea0003c00000 */
[----:B-1----:R1:W2:Y:S02]  /*1320*/  SHFL.UP P6, R17, R19, R16, R15 ;  /* 0x0400001013117389 */ /* 0x0022a400000c000f */
[----:B012---:R-:W-:Y:S05]  /*1330*/  ENDCOLLECTIVE ;  /* 0x000000000000791b */ /* 0x007fea0003800000 */
.L_x_147:
[----:B------:R-:W-:Y:S01]  /*1340*/  IMAD.MOV.U32 R16, RZ, RZ, 0x2 ;  /* 0x00000002ff107424 */ /* 0x000fe200078e00ff */
[----:B------:R-:W-:-:S05]  /*1350*/  SEL R2, R17, RZ, P0 ;  /* 0x000000ff11027207 */ /* 0x000fca0000000000 */
[----:B------:R-:W-:-:S04]  /*1360*/  IMAD.IADD R5, R3, 0x1, R2 ;  /* 0x0000000103057824 */ /* 0x000fc800078e0202 */
[----:B------:R-:W-:-:S07]  /*1370*/  IMAD.MOV.U32 R19, RZ, RZ, R5 ;  /* 0x000000ffff137224 */ /* 0x000fce00078e0005 */
[----:B------:R-:W-:Y:S05]  /*1380*/  WARPSYNC.COLLECTIVE R14, `(.L_x_148) ;  /* 0x000000000e087348 */ /* 0x000fea0003c00000 */
[----:B------:R0:W1:Y:S02]  /*1390*/  SHFL.UP P6, R17, R19, R16, R15 ;  /* 0x0400001013117389 */ /* 0x00006400000c000f */
[----:B01----:R-:W-:Y:S05]  /*13a0*/  ENDCOLLECTIVE ;  /* 0x000000000000791b */ /* 0x003fea0003800000 */
.L_x_148:
[----:B------:R-:W-:Y:S01]  /*13b0*/  IMAD.MOV.U32 R16, RZ, RZ, 0x4 ;  /* 0x00000004ff107424 */ /* 0x000fe200078e00ff */
[----:B------:R-:W-:-:S04]  /*13c0*/  SEL R2, R17, RZ, P1 ;  /* 0x000000ff11027207 */ /* 0x000fc80000800000 */
[----:B------:R-:W-:-:S05]  /*13d0*/  IADD3 R11, PT, PT, R5, R2, RZ ;  /* 0x00000002050b7210 */ /* 0x000fca0007ffe0ff */
[----:B------:R-:W-:-:S07]  /*13e0*/  IMAD.MOV.U32 R19, RZ, RZ, R11 ;  /* 0x000000ffff137224 */ /* 0x000fce00078e000b */
[----:B------:R-:W-:Y:S05]  /*13f0*/  WARPSYNC.COLLECTIVE R14, `(.L_x_149) ;  /* 0x000000000e087348 */ /* 0x000fea0003c00000 */
[----:B------:R0:W1:Y:S02]  /*1400*/  SHFL.UP P6, R17, R19, R16, R15 ;  /* 0x0400001013117389 */ /* 0x00006400000c000f */
[----:B01----:R-:W-:Y:S05]  /*1410*/  ENDCOLLECTIVE ;  /* 0x000000000000791b */ /* 0x003fea0003800000 */
.L_x_149:
[----:B------:R-:W-:Y:S01]  /*1420*/  HFMA2 R16, -RZ, RZ, 0, 4.76837158203125e-07 ;  /* 0x00000008ff107431 */ /* 0x000fe200000001ff */
[----:B------:R-:W-:-:S05]  /*1430*/  SEL R2, R17, RZ, P2 ;  /* 0x000000ff11027207 */ /* 0x000fca0001000000 */
[----:B------:R-:W-:-:S04]  /*1440*/  IMAD.IADD R13, R11, 0x1, R2 ;  /* 0x000000010b0d7824 */ /* 0x000fc800078e0202 */
[----:B------:R-:W-:-:S07]  /*1450*/  IMAD.MOV.U32 R19, RZ, RZ, R13 ;  /* 0x000000ffff137224 */ /* 0x000fce00078e000d */
[----:B------:R-:W-:Y:S05]  /*1460*/  WARPSYNC.COLLECTIVE R14, `(.L_x_150) ;  /* 0x000000000e087348 */ /* 0x000fea0003c00000 */
[----:B------:R0:W1:Y:S02]  /*1470*/  SHFL.UP P6, R17, R19, R16, R15 ;  /* 0x0400001013117389 */ /* 0x00006400000c000f */
[----:B01----:R-:W-:Y:S05]  /*1480*/  ENDCOLLECTIVE ;  /* 0x000000000000791b */ /* 0x003fea0003800000 */
.L_x_150:
[----:B------:R-:W-:Y:S01]  /*1490*/  IMAD.MOV.U32 R16, RZ, RZ, 0x10 ;  /* 0x00000010ff107424 */ /* 0x000fe200078e00ff */
[----:B------:R-:W-:-:S05]  /*14a0*/  SEL R2, R17, RZ, P3 ;  /* 0x000000ff11027207 */ /* 0x000fca0001800000 */
[----:B------:R-:W-:-:S04]  /*14b0*/  IMAD.IADD R3, R13, 0x1, R2 ;  /* 0x000000010d037824 */ /* 0x000fc800078e0202 */
[----:B------:R-:W-:-:S07]  /*14c0*/  IMAD.MOV.U32 R19, RZ, RZ, R3 ;  /* 0x000000ffff137224 */ /* 0x000fce00078e0003 */
[----:B------:R-:W-:Y:S05]  /*14d0*/  WARPSYNC.COLLECTIVE R14, `(.L_x_151) ;  /* 0x000000000e087348 */ /* 0x000fea0003c00000 */
[----:B------:R0:W1:Y:S02]  /*14e0*/  SHFL.UP P6, R17, R19, R16, R15 ;  /* 0x0400001013117389 */ /* 0x00006400000c000f */
[----:B01----:R-:W-:Y:S05]  /*14f0*/  ENDCOLLECTIVE ;  /* 0x000000000000791b */ /* 0x003fea0003800000 */
.L_x_151:
[----:B------:R-:W-:Y:S05]  /*1500*/  BRA `(.L_x_152) ;  /* 0xfffffff400747947 */ /* 0x000fea000383ffff */
.L_x_153:
        /* <DEDUP_REMOVED lines=15> */
.L_x_238:


//--------------------- .text._Z12RadixUpsweepPfPjS0_jj --------------------------
	.section	.text._Z12RadixUpsweepPfPjS0_jj,"ax",@progbits
	.align	128
        .global         _Z12RadixUpsweepPfPjS0_jj
        .type           _Z12RadixUpsweepPfPjS0_jj,@function
        .size           _Z12RadixUpsweepPfPjS0_jj,(.L_x_239 - _Z12RadixUpsweepPfPjS0_jj)
        .other          _Z12RadixUpsweepPfPjS0_jj,@"STO_CUDA_ENTRY STV_DEFAULT"
_Z12RadixUpsweepPfPjS0_jj:
.text._Z12RadixUpsweepPfPjS0_jj:
[----:B------:R-:W-:Y:S01]  /*0000*/  LDC R1, c[0x0][0x37c] ;  /* 0x0000df00ff017b82 */ /* 0x000fe20000000800 */
[----:B------:R-:W0:Y:S01]  /*0010*/  S2R R0, SR_TID.X ;  /* 0x0000000000007919 */ /* 0x000e220000002100 */
[----:B------:R-:W-:Y:S01]  /*0020*/  BSSY.RECONVERGENT B0, `(.L_x_154) ;  /* 0x0000040000007945 */ /* 0x000fe20003800200 */
[----:B0-----:R-:W-:-:S13]  /*0030*/  ISETP.GT.U32.AND P0, PT, R0, 0x1ff, PT ;  /* 0x000001ff0000780c */ /* 0x001fda0003f04070 */
[----:B------:R-:W-:Y:S05]  /*0040*/  @P0 BRA `(.L_x_155) ;  /* 0x0000000000f40947 */ /* 0x000fea0003800000 */
[----:B------:R-:W0:Y:S01]  /*0050*/  LDC R10, c[0x0][0x360] ;  /* 0x0000d800ff0a7b82 */ /* 0x000e220000000800 */
[----:B------:R-:W-:Y:S01]  /*0060*/  BSSY.RECONVERGENT B1, `(.L_x_156) ;  /* 0x000002b000017945 */ /* 0x000fe20003800200 */
[----:B0-----:R-:W0:Y:S01]  /*0070*/  I2F.U32.RP R7, R10 ;  /* 0x0000000a00077306 */ /* 0x001e220000209000 */
[----:B------:R-:W-:Y:S01]  /*0080*/  IMAD.IADD R4, R0, 0x1, R10 ;  /* 0x0000000100047824 */ /* 0x000fe200078e020a */
[----:B------:R-:W-:-:S04]  /*0090*/  ISETP.NE.U32.AND P2, PT, R10, RZ, PT ;  /* 0x000000ff0a00720c */ /* 0x000fc80003f45070 */
[C---:B------:R-:W-:Y:S02]  /*00a0*/  ISETP.GE.U32.AND P0, PT, R4.reuse, 0x200, PT ;  /* 0x000002000400780c */ /* 0x040fe40003f06070 */
[----:B------:R-:W-:Y:S02]  /*00b0*/  VIMNMX.U32 R5, PT, PT, R4, 0x200, !PT ;  /* 0x0000020004057848 */ /* 0x000fe40007fe0000 */
[----:B------:R-:W-:-:S04]  /*00c0*/  SEL R6, RZ, 0x1, P0 ;  /* 0x00000001ff067807 */ /* 0x000fc80000000000 */
[----:B------:R-:W-:Y:S01]  /*00d0*/  IADD3 R5, PT, PT, R5, -R4, -R6 ;  /* 0x8000000405057210 */ /* 0x000fe20007ffe806 */
[----:B0-----:R-:W0:Y:S02]  /*00e0*/  MUFU.RCP R7, R7 ;  /* 0x0000000700077308 */ /* 0x001e240000001000 */
[----:B0-----:R-:W-:-:S06]  /*00f0*/  VIADD R2, R7, 0xffffffe ;  /* 0x0ffffffe07027836 */ /* 0x001fcc0000000000 */
[----:B------:R0:W1:Y:S02]  /*0100*/  F2I.FTZ.U32.TRUNC.NTZ R3, R2 ;  /* 0x0000000200037305 */ /* 0x000064000021f000 */
[----:B0-----:R-:W-:Y:S02]  /*0110*/  HFMA2 R2, -RZ, RZ, 0, 0 ;  /* 0x00000000ff027431 */ /* 0x001fe400000001ff */
[----:B-1----:R-:W-:-:S04]  /*0120*/  IMAD.MOV R9, RZ, RZ, -R3 ;  /* 0x000000ffff097224 */ /* 0x002fc800078e0a03 */
[----:B------:R-:W-:-:S04]  /*0130*/  IMAD R9, R9, R10, RZ ;  /* 0x0000000a09097224 */ /* 0x000fc800078e02ff */
[----:B------:R-:W-:-:S06]  /*0140*/  IMAD.HI.U32 R8, R3, R9, R2 ;  /* 0x0000000903087227 */ /* 0x000fcc00078e0002 */
[----:B------:R-:W-:-:S04]  /*0150*/  IMAD.HI.U32 R3, R8, R5, RZ ;  /* 0x0000000508037227 */ /* 0x000fc800078e00ff */
[----:B------:R-:W-:-:S04]  /*0160*/  IMAD.MOV R2, RZ, RZ, -R3 ;  /* 0x000000ffff027224 */ /* 0x000fc800078e0a03 */
[----:B------:R-:W-:-:S05]  /*0170*/  IMAD R5, R10, R2, R5 ;  /* 0x000000020a057224 */ /* 0x000fca00078e0205 */
[----:B------:R-:W-:-:S13]  /*0180*/  ISETP.GE.U32.AND P0, PT, R5, R10, PT ;  /* 0x0000000a0500720c */ /* 0x000fda0003f06070 */
[----:B------:R-:W-:Y:S02]  /*0190*/  @P0 IMAD.IADD R5, R5, 0x1, -R10 ;  /* 0x0000000105050824 */ /* 0x000fe400078e0a0a */
[----:B------:R-:W-:-:S03]  /*01a0*/  @P0 VIADD R3, R3, 0x1 ;  /* 0x0000000103030836 */ /* 0x000fc60000000000 */
[----:B------:R-:W-:-:S13]  /*01b0*/  ISETP.GE.U32.AND P1, PT, R5, R10, PT ;  /* 0x0000000a0500720c */ /* 0x000fda0003f26070 */
[----:B------:R-:W-:Y:S02]  /*01c0*/  @P1 IADD3 R3, PT, PT, R3, 0x1, RZ ;  /* 0x0000000103031810 */ /* 0x000fe40007ffe0ff */
[----:B------:R-:W-:-:S05]  /*01d0*/  @!P2 LOP3.LUT R3, RZ, R10, RZ, 0x33, !PT ;  /* 0x0000000aff03a212 */ /* 0x000fca00078e33ff */
[----:B------:R-:W-:-:S05]  /*01e0*/  IMAD.IADD R3, R6, 0x1, R3 ;  /* 0x0000000106037824 */ /* 0x000fca00078e0203 */
[C---:B------:R-:W-:Y:S02]  /*01f0*/  LOP3.LUT R2, R3.reuse, 0x3, RZ, 0xc0, !PT ;  /* 0x0000000303027812 */ /* 0x040fe400078ec0ff */
[----:B------:R-:W-:Y:S02]  /*0200*/  ISETP.GE.U32.AND P1, PT, R3, 0x3, PT ;  /* 0x000000030300780c */ /* 0x000fe40003f26070 */
[----:B------:R-:W-:Y:S01]  /*0210*/  ISETP.NE.AND P0, PT, R2, 0x3, PT ;  /* 0x000000030200780c */ /* 0x000fe20003f05270 */
[----:B------:R-:W-:-:S12]  /*0220*/  IMAD.MOV.U32 R2, RZ, RZ, R0 ;  /* 0x000000ffff027224 */ /* 0x000fd800078e0000 */
[----:B------:R-:W-:Y:S05]  /*0230*/  @!P0 BRA `(.L_x_157) ;  /* 0x0000000000348947 */ /* 0x000fea0003800000 */
[----:B------:R-:W0:Y:S01]  /*0240*/  S2UR UR5, SR_CgaCtaId ;  /* 0x00000000000579c3 */ /* 0x000e220000008800 */
[----:B------:R-:W-:Y:S01]  /*0250*/  VIADD R2, R3, 0x1 ;  /* 0x0000000103027836 */ /* 0x000fe20000000000 */
[----:B------:R-:W-:-:S04]  /*0260*/  UMOV UR4, 0x400 ;  /* 0x0000040000047882 */ /* 0x000fc80000000000 */
[----:B------:R-:W-:-:S04]  /*0270*/  LOP3.LUT R3, R2, 0x3, RZ, 0xc0, !PT ;  /* 0x0000000302037812 */ /* 0x000fc800078ec0ff */
[C---:B------:R-:W-:Y:S01]  /*0280*/  IADD3 R4, PT, PT, -R3.reuse, RZ, RZ ;  /* 0x000000ff03047210 */ /* 0x040fe20007ffe1ff */
[----:B------:R-:W-:Y:S01]  /*0290*/  IMAD R2, R3, R10, R0 ;  /* 0x0000000a03027224 */ /* 0x000fe200078e0200 */
[----:B0-----:R-:W-:-:S06]  /*02a0*/  ULEA UR4, UR5, UR4, 0x18 ;  /* 0x0000000405047291 */ /* 0x001fcc000f8ec0ff */
[----:B------:R-:W-:-:S07]  /*02b0*/  LEA R3, R0, UR4, 0x2 ;  /* 0x0000000400037c11 */ /* 0x000fce000f8e10ff */
.L_x_158:
[----:B------:R-:W-:Y:S01]  /*02c0*/  VIADD R4, R4, 0x1 ;  /* 0x0000000104047836 */ /* 0x000fe20000000000 */
[----:B------:R0:W-:Y:S04]  /*02d0*/  STS [R3], RZ ;  /* 0x000000ff03007388 */ /* 0x0001e80000000800 */
[----:B------:R-:W-:Y:S01]  /*02e0*/  ISETP.NE.AND P0, PT, R4, RZ, PT ;  /* 0x000000ff0400720c */ /* 0x000fe20003f05270 */
[----:B0-----:R-:W-:-:S12]  /*02f0*/  IMAD R3, R10, 0x4, R3 ;  /* 0x000000040a037824 */ /* 0x001fd800078e0203 */
[----:B------:R-:W-:Y:S05]  /*0300*/  @P0 BRA `(.L_x_158) ;  /* 0xfffffffc00ec0947 */ /* 0x000fea000383ffff */
.L_x_157:
[----:B------:R-:W-:Y:S05]  /*0310*/  BSYNC.RECONVERGENT B1 ;  /* 0x0000000000017941 */ /* 0x000fea0003800200 */
.L_x_156:
[----:B------:R-:W-:Y:S05]  /*0320*/  @!P1 BRA `(.L_x_155) ;  /* 0x00000000003c9947 */ /* 0x000fea0003800000 */
[----:B------:R-:W0:Y:S01]  /*0330*/  S2UR UR5, SR_CgaCtaId ;  /* 0x00000000000579c3 */ /* 0x000e220000008800 */
[----:B------:R-:W-:Y:S02]  /*0340*/  UMOV UR4, 0x400 ;  /* 0x0000040000047882 */ /* 0x000fe40000000000 */
[----:B0-----:R-:W-:-:S06]  /*0350*/  ULEA UR4, UR5, UR4, 0x18 ;  /* 0x0000000405047291 */ /* 0x001fcc000f8ec0ff */
[----:B------:R-:W-:-:S07]  /*0360*/  LEA R3, R2, UR4, 0x2 ;  /* 0x0000000402037c11 */ /* 0x000fce000f8e10ff */
.L_x_159:
[C-C-:B-1----:R-:W-:Y:S01]  /*0370*/  IMAD R4, R10.reuse, 0x4, R3.reuse ;  /* 0x000000040a047824 */ /* 0x142fe200078e0203 */
[C---:B------:R-:W-:Y:S01]  /*0380*/  LEA R5, R10.reuse, R3, 0x3 ;  /* 0x000000030a057211 */ /* 0x040fe200078e18ff */
[C---:B------:R-:W-:Y:S01]  /*0390*/  IMAD R6, R10.reuse, 0xc, R3 ;  /* 0x0000000c0a067824 */ /* 0x040fe200078e0203 */
[----:B------:R0:W-:Y:S01]  /*03a0*/  STS [R3], RZ ;  /* 0x000000ff03007388 */ /* 0x0001e20000000800 */
[----:B------:R-:W-:-:S03]  /*03b0*/  IMAD R2, R10, 0x4, R2 ;  /* 0x000000040a027824 */ /* 0x000fc600078e0202 */
[----:B------:R1:W-:Y:S02]  /*03c0*/  STS [R4], RZ ;  /* 0x000000ff04007388 */ /* 0x0003e40000000800 */
[----:B------:R-:W-:Y:S02]  /*03d0*/  ISETP.GE.U32.AND P0, PT, R2, 0x200, PT ;  /* 0x000002000200780c */ /* 0x000fe40003f06070 */
[----:B------:R1:W-:Y:S01]  /*03e0*/  STS [R5], RZ ;  /* 0x000000ff05007388 */ /* 0x0003e20000000800 */
[----:B0-----:R-:W-:-:S03]  /*03f0*/  IMAD R3, R10, 0x10, R3 ;  /* 0x000000100a037824 */ /* 0x001fc600078e0203 */
[----:B------:R1:W-:Y:S07]  /*0400*/  STS [R6], RZ ;  /* 0x000000ff06007388 */ /* 0x0003ee0000000800 */
[----:B------:R-:W-:Y:S05]  /*0410*/  @!P0 BRA `(.L_x_159) ;  /* 0xfffffffc00d48947 */ /* 0x000fea000383ffff */
.L_x_155:
[----:B------:R-:W-:Y:S05]  /*0420*/  BSYNC.RECONVERGENT B0 ;  /* 0x0000000000007941 */ /* 0x000fea0003800200 */
.L_x_154:
[----:B------:R-:W0:Y:S01]  /*0430*/  S2R R19, SR_CTAID.X ;  /* 0x0000000000137919 */ /* 0x000e220000002500 */
[----:B------:R-:W2:Y:S01]  /*0440*/  LDCU UR7, c[0x0][0x370] ;  /* 0x00006e00ff0777ac */ /* 0x000ea20008000800 */
[----:B------:R-:W3:Y:S01]  /*0450*/  S2UR UR5, SR_CgaCtaId ;  /* 0x00000000000579c3 */ /* 0x000ee20000008800 */
[----:B------:R-:W-:-:S07]  /*0460*/  IMAD.SHL.U32 R2, R0, 0x10, RZ ;  /* 0x0000001000027824 */ /* 0x000fce00078e00ff */
[----:B------:R-:W-:Y:S01]  /*0470*/  BAR.SYNC.DEFER_BLOCKING 0x0 ;  /* 0x0000000000007b1d */ /* 0x000fe20000010000 */
[----:B------:R-:W-:-:S05]  /*0480*/  LOP3.LUT R2, R2, 0x3c00, RZ, 0xc0, !PT ;  /* 0x00003c0002027812 */ /* 0x000fca00078ec0ff */
[----:B------:R-:W-:Y:S01]  /*0490*/  UMOV UR4, 0x400 ;  /* 0x0000040000047882 */ /* 0x000fe20000000000 */
[----:B------:R-:W4:Y:S01]  /*04a0*/  LDCU.64 UR8, c[0x0][0x358] ;  /* 0x00006b00ff0877ac */ /* 0x000f220008000a00 */
[----:B--2---:R-:W-:Y:S02]  /*04b0*/  UIADD3 UR6, UPT, UPT, UR7, -0x1, URZ ;  /* 0xffffffff07067890 */ /* 0x004fe4000fffe0ff */
[----:B---3--:R-:W-:-:S04]  /*04c0*/  ULEA UR4, UR5, UR4, 0x18 ;  /* 0x0000000405047291 */ /* 0x008fc8000f8ec0ff */
[----:B0-----:R-:W-:Y:S02]  /*04d0*/  ISETP.GE.U32.AND P0, PT, R19, UR6, PT ;  /* 0x0000000613007c0c */ /* 0x001fe4000bf06070 */
[----:B------:R-:W-:-:S11]  /*04e0*/  IADD3 R8, PT, PT, R2, UR4, RZ ;  /* 0x0000000402087c10 */ /* 0x000fd6000fffe0ff */
[----:B----4-:R-:W-:Y:S05]  /*04f0*/  @P0 BRA `(.L_x_160) ;  /* 0x00000000008c0947 */ /* 0x010fea0003800000 */
[----:B------:R-:W-:Y:S01]  /*0500*/  IMAD.MOV.U32 R2, RZ, RZ, 0x780 ;  /* 0x00000780ff027424 */ /* 0x000fe200078e00ff */
[----:B------:R-:W0:Y:S01]  /*0510*/  LDCU UR5, c[0x0][0x39c] ;  /* 0x00007380ff0577ac */ /* 0x000e220008000800 */
[C---:B------:R-:W-:Y:S01]  /*0520*/  IMAD R11, R19.reuse, 0x780, R0 ;  /* 0x00000780130b7824 */ /* 0x040fe200078e0200 */
[----:B------:R-:W-:Y:S01]  /*0530*/  BSSY.RECONVERGENT B0, `(.L_x_160) ;  /* 0x000001f000007945 */ /* 0x000fe20003800200 */
[----:B------:R-:W-:-:S05]  /*0540*/  IMAD R9, R19, R2, 0x780 ;  /* 0x0000078013097424 */ /* 0x000fca00078e0202 */
[----:B------:R-:W-:-:S13]  /*0550*/  ISETP.GE.U32.AND P0, PT, R11, R9, PT ;  /* 0x000000090b00720c */ /* 0x000fda0003f06070 */
[----:B0-----:R-:W-:Y:S05]  /*0560*/  @P0 BRA `(.L_x_161) ;  /* 0x00000000006c0947 */ /* 0x001fea0003800000 */
[----:B------:R-:W0:Y:S08]  /*0570*/  LDC R10, c[0x0][0x360] ;  /* 0x0000d800ff0a7b82 */ /* 0x000e300000000800 */
[----:B------:R-:W2:Y:S02]  /*0580*/  LDC.64 R2, c[0x0][0x380] ;  /* 0x0000e000ff027b82 */ /* 0x000ea40000000a00 */
.L_x_162:
[----:B-123--:R-:W-:-:S06]  /*0590*/  IMAD.WIDE.U32 R4, R11, 0x10, R2 ;  /* 0x000000100b047825 */ /* 0x00efcc00078e0002 */
[----:B------:R-:W2:Y:S01]  /*05a0*/  LDG.E.128 R4, desc[UR8][R4.64] ;  /* 0x0000000804047981 */ /* 0x000ea2000c1e1d00 */
[----:B0-----:R-:W-:-:S05]  /*05b0*/  IMAD.IADD R11, R10, 0x1, R11 ;  /* 0x000000010a0b7824 */ /* 0x001fca00078e020b */
[----:B------:R-:W-:Y:S02]  /*05c0*/  ISETP.GE.U32.AND P0, PT, R11, R9, PT ;  /* 0x000000090b00720c */ /* 0x000fe40003f06070 */
[----:B--2---:R-:W-:Y:S02]  /*05d0*/  SHF.R.U32.HI R12, RZ, UR5, R4 ;  /* 0x00000005ff0c7c19 */ /* 0x004fe40008011604 */
[----:B------:R-:W-:Y:S02]  /*05e0*/  SHF.R.U32.HI R13, RZ, UR5, R5 ;  /* 0x00000005ff0d7c19 */ /* 0x000fe40008011605 */
[----:B------:R-:W-:Y:S01]  /*05f0*/  SHF.R.U32.HI R7, RZ, UR5, R7 ;  /* 0x00000005ff077c19 */ /* 0x000fe20008011607 */
[----:B------:R-:W-:Y:S01]  /*0600*/  IMAD.SHL.U32 R12, R12, 0x4, RZ ;  /* 0x000000040c0c7824 */ /* 0x000fe200078e00ff */
[----:B------:R-:W-:Y:S01]  /*0610*/  SHF.R.U32.HI R6, RZ, UR5, R6 ;  /* 0x00000005ff067c19 */ /* 0x000fe20008011606 */
[----:B------:R-:W-:Y:S02]  /*0620*/  IMAD.SHL.U32 R13, R13, 0x4, RZ ;  /* 0x000000040d0d7824 */ /* 0x000fe400078e00ff */
[----:B------:R-:W-:Y:S01]  /*0630*/  IMAD.SHL.U32 R14, R7, 0x4, RZ ;  /* 0x00000004070e7824 */ /* 0x000fe200078e00ff */
[----:B------:R-:W-:-:S02]  /*0640*/  SHF.L.U32 R6, R6, 0x2, RZ ;  /* 0x0000000206067819 */ /* 0x000fc400000006ff */
[----:B------:R-:W-:Y:S02]  /*0650*/  LOP3.LUT R7, R12, 0x3fc, RZ, 0xc0, !PT ;  /* 0x000003fc0c077812 */ /* 0x000fe400078ec0ff */
[----:B------:R-:W-:Y:S02]  /*0660*/  LOP3.LUT R13, R13, 0x3fc, RZ, 0xc0, !PT ;  /* 0x000003fc0d0d7812 */ /* 0x000fe400078ec0ff */
[----:B------:R-:W-:Y:S01]  /*0670*/  LOP3.LUT R5, R6, 0x3fc, RZ, 0xc0, !PT ;  /* 0x000003fc06057812 */ /* 0x000fe200078ec0ff */
[----:B------:R-:W-:Y:S01]  /*0680*/  IMAD.IADD R7, R8, 0x1, R7 ;  /* 0x0000000108077824 */ /* 0x000fe200078e0207 */
[----:B------:R-:W-:Y:S01]  /*0690*/  LOP3.LUT R15, R14, 0x3fc, RZ, 0xc0, !PT ;  /* 0x000003fc0e0f7812 */ /* 0x000fe200078ec0ff */
[C---:B------:R-:W-:Y:S01]  /*06a0*/  IMAD.IADD R13, R8.reuse, 0x1, R13 ;  /* 0x00000001080d7824 */ /* 0x040fe200078e020d */
[C---:B------:R-:W-:Y:S02]  /*06b0*/  IADD3 R5, PT, PT, R8.reuse, R5, RZ ;  /* 0x0000000508057210 */ /* 0x040fe40007ffe0ff */
[----:B------:R3:W-:Y:S01]  /*06c0*/  ATOMS.POPC.INC.32 RZ, [R7+URZ] ;  /* 0x0000000007ff7f8c */ /* 0x0007e2000d8000ff */
[----:B------:R-:W-:-:S03]  /*06d0*/  IMAD.IADD R15, R8, 0x1, R15 ;  /* 0x00000001080f7824 */ /* 0x000fc600078e020f */
[----:B------:R3:W-:Y:S04]  /*06e0*/  ATOMS.POPC.INC.32 RZ, [R13+URZ] ;  /* 0x000000000dff7f8c */ /* 0x0007e8000d8000ff */
[----:B------:R3:W-:Y:S04]  /*06f0*/  ATOMS.POPC.INC.32 RZ, [R5+URZ] ;  /* 0x0000000005ff7f8c */ /* 0x0007e8000d8000ff */
[----:B------:R3:W-:Y:S01]  /*0700*/  ATOMS.POPC.INC.32 RZ, [R15+URZ] ;  /* 0x000000000fff7f8c */ /* 0x0007e2000d8000ff */
[----:B------:R-:W-:Y:S05]  /*0710*/  @!P0 BRA `(.L_x_162) ;  /* 0xfffffffc009c8947 */ /* 0x000fea000383ffff */
.L_x_161:
[----:B------:R-:W-:Y:S05]  /*0720*/  BSYNC.RECONVERGENT B0 ;  /* 0x0000000000007941 */ /* 0x000fea0003800200 */
.L_x_160:
[----:B------:R-:W-:-:S13]  /*0730*/  ISETP.NE.AND P0, PT, R19, UR6, PT ;  /* 0x0000000613007c0c */ /* 0x000fda000bf05270 */
[----:B------:R-:W-:Y:S05]  /*0740*/  @P0 BRA `(.L_x_163) ;  /* 0x0000000000540947 */ /* 0x000fea0003800000 */
[----:B------:R-:W0:Y:S01]  /*0750*/  LDCU UR5, c[0x0][0x398] ;  /* 0x00007300ff0577ac */ /* 0x000e220008000800 */
[----:B------:R-:W-:Y:S01]  /*0760*/  IMAD R2, R19, 0x1e00, R0 ;  /* 0x00001e0013027824 */ /* 0x000fe200078e0200 */
[----:B------:R-:W-:Y:S01]  /*0770*/  BSSY.RECONVERGENT B0, `(.L_x_163) ;  /* 0x0000012000007945 */ /* 0x000fe20003800200 */
[----:B------:R-:W2:Y:S03]  /*0780*/  LDCU UR6, c[0x0][0x39c] ;  /* 0x00007380ff0677ac */ /* 0x000ea60008000800 */
[----:B0-----:R-:W-:-:S13]  /*0790*/  ISETP.GE.U32.AND P0, PT, R2, UR5, PT ;  /* 0x0000000502007c0c */ /* 0x001fda000bf06070 */
[----:B--2---:R-:W-:Y:S05]  /*07a0*/  @P0 BRA `(.L_x_164) ;  /* 0x0000000000380947 */ /* 0x004fea0003800000 */
[----:B------:R-:W0:Y:S01]  /*07b0*/  LDC R10, c[0x0][0x360] ;  /* 0x0000d800ff0a7b82 */ /* 0x000e220000000800 */
[----:B---3--:R-:W-:-:S07]  /*07c0*/  IMAD.MOV.U32 R7, RZ, RZ, R2 ;  /* 0x000000ffff077224 */ /* 0x008fce00078e0002 */
[----:B-1----:R-:W1:Y:S02]  /*07d0*/  LDC.64 R4, c[0x0][0x380] ;  /* 0x0000e000ff047b82 */ /* 0x002e640000000a00 */
.L_x_165:
[----:B-1----:R-:W-:-:S06]  /*07e0*/  IMAD.WIDE.U32 R2, R7, 0x4, R4 ;  /* 0x0000000407027825 */ /* 0x002fcc00078e0004 */
[----:B--2---:R-:W2:Y:S01]  /*07f0*/  LDG.E R2, desc[UR8][R2.64] ;  /* 0x0000000802027981 */ /* 0x004ea2000c1e1900 */
[----:B0-----:R-:W-:-:S05]  /*0800*/  IMAD.IADD R7, R10, 0x1, R7 ;  /* 0x000000010a077824 */ /* 0x001fca00078e0207 */
[----:B------:R-:W-:Y:S01]  /*0810*/  ISETP.GE.U32.AND P0, PT, R7, UR5, PT ;  /* 0x0000000507007c0c */ /* 0x000fe2000bf06070 */
[----:B--2---:R-:W0:Y:S02]  /*0820*/  F2I.U32.TRUNC.NTZ R6, R2 ;  /* 0x0000000200067305 */ /* 0x004e24000020f000 */
[----:B0-----:R-:W-:-:S04]  /*0830*/  SHF.R.U32.HI R6, RZ, UR6, R6 ;  /* 0x00000006ff067c19 */ /* 0x001fc80008011606 */
[----:B------:R-:W-:-:S04]  /*0840*/  SHF.L.U32 R6, R6, 0x2, RZ ;  /* 0x0000000206067819 */ /* 0x000fc800000006ff */
[----:B------:R-:W-:-:S05]  /*0850*/  LOP3.LUT R9, R6, 0x3fc, RZ, 0xc0, !PT ;  /* 0x000003fc06097812 */ /* 0x000fca00078ec0ff */
[----:B------:R-:W-:-:S05]  /*0860*/  IMAD.IADD R9, R8, 0x1, R9 ;  /* 0x0000000108097824 */ /* 0x000fca00078e0209 */
[----:B------:R2:W-:Y:S01]  /*0870*/  ATOMS.POPC.INC.32 RZ, [R9+URZ] ;  /* 0x0000000009ff7f8c */ /* 0x0005e2000d8000ff */
[----:B------:R-:W-:Y:S05]  /*0880*/  @!P0 BRA `(.L_x_165) ;  /* 0xfffffffc00d48947 */ /* 0x000fea000383ffff */
.L_x_164:
[----:B------:R-:W-:Y:S05]  /*0890*/  BSYNC.RECONVERGENT B0 ;  /* 0x0000000000007941 */ /* 0x000fea0003800200 */
.L_x_163:
[----:B------:R-:W-:Y:S01]  /*08a0*/  BAR.SYNC.DEFER_BLOCKING 0x0 ;  /* 0x0000000000007b1d */ /* 0x000fe20000010000 */
[----:B------:R-:W-:-:S13]  /*08b0*/  ISETP.GT.U32.AND P0, PT, R0, 0xff, PT ;  /* 0x000000ff0000780c */ /* 0x000fda0003f04070 */
[----:B------:R-:W-:Y:S05]  /*08c0*/  @P0 BRA `(.L_x_166) ;  /* 0x0000000c001c0947 */ /* 0x000fea0003800000 */
[----:B------:R-:W1:Y:S01]  /*08d0*/  LDC R11, c[0x0][0x360] ;  /* 0x0000d800ff0b7b82 */ /* 0x000e620000000800 */
[----:B------:R-:W-:Y:S01]  /*08e0*/  BSSY B0, `(.L_x_167) ;  /* 0x000004a000007945 */ /* 0x000fe20003800000 */
[----:B------:R-:W-:Y:S01]  /*08f0*/  MOV R10, R0 ;  /* 0x00000000000a7202 */ /* 0x000fe20000000f00 */
[----:B-1----:R-:W0:Y:S01]  /*0900*/  I2F.U32.RP R6, R11 ;  /* 0x0000000b00067306 */ /* 0x002e220000209000 */
[----:B------:R-:W-:Y:S01]  /*0910*/  IMAD.IADD R4, R0, 0x1, R11 ;  /* 0x0000000100047824 */ /* 0x000fe200078e020b */
[----:B------:R-:W-:-:S04]  /*0920*/  ISETP.NE.U32.AND P2, PT, R11, RZ, PT ;  /* 0x000000ff0b00720c */ /* 0x000fc80003f45070 */
[C---:B------:R-:W-:Y:S02]  /*0930*/  ISETP.GE.U32.AND P0, PT, R4.reuse, 0x100, PT ;  /* 0x000001000400780c */ /* 0x040fe40003f06070 */
[----:B---3--:R-:W-:Y:S02]  /*0940*/  VIMNMX.U32 R5, PT, PT, R4, 0x100, !PT ;  /* 0x0000010004057848 */ /* 0x008fe40007fe0000 */
[----:B------:R-:W-:-:S04]  /*0950*/  SEL R12, RZ, 0x1, P0 ;  /* 0x00000001ff0c7807 */ /* 0x000fc80000000000 */
[----:B------:R-:W-:Y:S01]  /*0960*/  IADD3 R4, PT, PT, R5, -R4, -R12 ;  /* 0x8000000405047210 */ /* 0x000fe20007ffe80c */
[----:B0-----:R-:W0:Y:S02]  /*0970*/  MUFU.RCP R6, R6 ;  /* 0x0000000600067308 */ /* 0x001e240000001000 */
[----:B0-----:R-:W-:-:S06]  /*0980*/  VIADD R2, R6, 0xffffffe ;  /* 0x0ffffffe06027836 */ /* 0x001fcc0000000000 */
[----:B------:R0:W1:Y:S02]  /*0990*/  F2I.FTZ.U32.TRUNC.NTZ R3, R2 ;  /* 0x0000000200037305 */ /* 0x000064000021f000 */
[----:B0-----:R-:W-:Y:S01]  /*09a0*/  IMAD.MOV.U32 R2, RZ, RZ, RZ ;  /* 0x000000ffff027224 */ /* 0x001fe200078e00ff */
[----:B-1----:R-:W-:-:S05]  /*09b0*/  IADD3 R8, PT, PT, RZ, -R3, RZ ;  /* 0x80000003ff087210 */ /* 0x002fca0007ffe0ff */
[----:B------:R-:W-:-:S04]  /*09c0*/  IMAD R7, R8, R11, RZ ;  /* 0x0000000b08077224 */ /* 0x000fc800078e02ff */
[----:B------:R-:W-:-:S06]  /*09d0*/  IMAD.HI.U32 R3, R3, R7, R2 ;  /* 0x0000000703037227 */ /* 0x000fcc00078e0002 */
[----:B------:R-:W-:-:S04]  /*09e0*/  IMAD.HI.U32 R3, R3, R4, RZ ;  /* 0x0000000403037227 */ /* 0x000fc800078e00ff */
[----:B------:R-:W-:-:S04]  /*09f0*/  IMAD.MOV R2, RZ, RZ, -R3 ;  /* 0x000000ffff027224 */ /* 0x000fc800078e0a03 */
[----:B------:R-:W-:-:S05]  /*0a00*/  IMAD R4, R11, R2, R4 ;  /* 0x000000020b047224 */ /* 0x000fca00078e0204 */
[----:B------:R-:W-:-:S13]  /*0a10*/  ISETP.GE.U32.AND P0, PT, R4, R11, PT ;  /* 0x0000000b0400720c */ /* 0x000fda0003f06070 */
[----:B------:R-:W-:Y:S01]  /*0a20*/  @P0 IADD3 R4, PT, PT, R4, -R11, RZ ;  /* 0x8000000b04040210 */ /* 0x000fe20007ffe0ff */
[----:B------:R-:W-:-:S03]  /*0a30*/  @P0 VIADD R3, R3, 0x1 ;  /* 0x0000000103030836 */ /* 0x000fc60000000000 */
[----:B------:R-:W-:-:S13]  /*0a40*/  ISETP.GE.U32.AND P1, PT, R4, R11, PT ;  /* 0x0000000b0400720c */ /* 0x000fda0003f26070 */
[----:B------:R-:W-:Y:S01]  /*0a50*/  @P1 VIADD R3, R3, 0x1 ;  /* 0x0000000103031836 */ /* 0x000fe20000000000 */
[----:B------:R-:W-:-:S05]  /*0a60*/  @!P2 LOP3.LUT R3, RZ, R11, RZ, 0x33, !PT ;  /* 0x0000000bff03a212 */ /* 0x000fca00078e33ff */
[----:B------:R-:W-:-:S05]  /*0a70*/  IMAD.IADD R12, R12, 0x1, R3 ;  /* 0x000000010c0c7824 */ /* 0x000fca00078e0203 */
[----:B------:R-:W-:-:S04]  /*0a80*/  LOP3.LUT R2, R12, 0x3, RZ, 0xc0, !PT ;  /* 0x000000030c027812 */ /* 0x000fc800078ec0ff */
[----:B------:R-:W-:-:S13]  /*0a90*/  ISETP.NE.AND P0, PT, R2, 0x3, PT ;  /* 0x000000030200780c */ /* 0x000fda0003f05270 */
[----:B------:R-:W-:Y:S05]  /*0aa0*/  @!P0 BRA `(.L_x_168) ;  /* 0x0000000000b48947 */ /* 0x000fea0003800000 */
[----:B------:R-:W0:Y:S01]  /*0ab0*/  S2R R18, SR_LANEID ;  /* 0x0000000000127919 */ /* 0x000e220000000000 */
[----:B------:R-:W1:Y:S01]  /*0ac0*/  LDC.64 R2, c[0x0][0x390] ;  /* 0x0000e400ff027b82 */ /* 0x000e620000000a00 */
[----:B------:R-:W-:Y:S01]  /*0ad0*/  VIADD R4, R12, 0x1 ;  /* 0x000000010c047836 */ /* 0x000fe20000000000 */
[C---:B------:R-:W-:Y:S01]  /*0ae0*/  LEA R14, R0.reuse, UR4, 0x2 ;  /* 0x00000004000e7c11 */ /* 0x040fe2000f8e10ff */
[----:B------:R-:W-:Y:S02]  /*0af0*/  IMAD R15, R0, UR7, R19 ;  /* 0x00000007000f7c24 */ /* 0x000fe4000f8e0213 */
[----:B------:R-:W-:Y:S01]  /*0b00*/  IMAD R13, R11, UR7, RZ ;  /* 0x000000070b0d7c24 */ /* 0x000fe2000f8e02ff */
[----:B------:R-:W-:-:S05]  /*0b10*/  LOP3.LUT R4, R4, 0x3, RZ, 0xc0, !PT ;  /* 0x0000000304047812 */ /* 0x000fca00078ec0ff */
[----:B------:R-:W-:Y:S02]  /*0b20*/  IMAD R10, R4, R11, R0 ;  /* 0x0000000b040a7224 */ /* 0x000fe400078e0200 */
[----:B------:R-:W-:Y:S01]  /*0b30*/  IMAD.MOV R16, RZ, RZ, -R4 ;  /* 0x000000ffff107224 */ /* 0x000fe200078e0a04 */
[C---:B0-----:R-:W-:Y:S02]  /*0b40*/  ISETP.NE.AND P4, PT, R18.reuse, RZ, PT ;  /* 0x000000ff1200720c */ /* 0x041fe40003f85270 */
[C---:B------:R-:W-:Y:S02]  /*0b50*/  ISETP.GE.U32.AND P0, PT, R18.reuse, 0x2, PT ;  /* 0x000000021200780c */ /* 0x040fe40003f06070 */
[C---:B------:R-:W-:Y:S02]  /*0b60*/  ISETP.GE.U32.AND P1, PT, R18.reuse, 0x4, PT ;  /* 0x000000041200780c */ /* 0x040fe40003f26070 */
[C---:B------:R-:W-:Y:S02]  /*0b70*/  ISETP.GE.U32.AND P2, PT, R18.reuse, 0x8, PT ;  /* 0x000000081200780c */ /* 0x040fe40003f46070 */
[C---:B------:R-:W-:Y:S01]  /*0b80*/  ISETP.GE.U32.AND P3, PT, R18.reuse, 0x10, PT ;  /* 0x000000101200780c */ /* 0x040fe20003f66070 */
[----:B------:R-:W-:-:S05]  /*0b90*/  VIADD R18, R18, 0xffffffff ;  /* 0xffffffff12127836 */ /* 0x000fca0000000000 */
[----:B------:R-:W-:-:S07]  /*0ba0*/  LOP3.LUT R18, R18, 0x1f, RZ, 0xc0, !PT ;  /* 0x0000001f12127812 */ /* 0x000fce00078ec0ff */
.L_x_170:
[----:B------:R-:W-:Y:S01]  /*0bb0*/  LDS R6, [R14+0x400] ;  /* 0x000400000e067984 */ /* 0x000fe20000000800 */
[----:B-1----:R-:W-:Y:S01]  /*0bc0*/  IMAD.WIDE.U32 R4, R15, 0x4, R2 ;  /* 0x000000040f047825 */ /* 0x002fe200078e0002 */
[----:B------:R-:W-:Y:S02]  /*0bd0*/  UMOV UR5, 0xffffffff ;  /* 0xffffffff00057882 */ /* 0x000fe40000000000 */
[----:B0-----:R-:W0:Y:S02]  /*0be0*/  LDS R7, [R14] ;  /* 0x000000000e077984 */ /* 0x001e240000000800 */
[----:B0-----:R-:W-:-:S05]  /*0bf0*/  IADD3 R29, PT, PT, R6, R7, RZ ;  /* 0x00000007061d7210 */ /* 0x001fca0007ffe0ff */
[----:B------:R0:W-:Y:S01]  /*0c00*/  STG.E desc[UR8][R4.64], R29 ;  /* 0x0000001d04007986 */ /* 0x0001e2000c101908 */
[----:B------:R-:W-:Y:S05]  /*0c10*/  BRA.DIV UR5, `(.L_x_169) ;  /* 0x0000001605b07947 */ /* 0x000fea000b800000 */
[----:B------:R-:W0:Y:S02]  /*0c20*/  SHFL.UP PT, R7, R29, 0x1, RZ ;  /* 0x042000001d077989 */ /* 0x000e2400000e00ff */
        /* <DEDUP_REMOVED lines=14> */
[----:B--2---:R0:W1:Y:S02]  /*0d10*/  SHFL.IDX PT, R9, R7, R18, 0x1f ;  /* 0x00001f1207097589 */ /* 0x00406400000e0000 */
.L_x_192:
[----:B------:R-:W-:Y:S01]  /*0d20*/  VIADD R16, R16, 0x1 ;  /* 0x0000000110107836 */ /* 0x000fe20000000000 */
[----:B-1----:R1:W-:Y:S01]  /*0d30*/  STS [R14], R9 ;  /* 0x000000090e007388 */ /* 0x0023e20000000800 */
[----:B------:R-:W-:-:S03]  /*0d40*/  IMAD.IADD R15, R13, 0x1, R15 ;  /* 0x000000010d0f7824 */ /* 0x000fc600078e020f */
[----:B------:R-:W-:Y:S02]  /*0d50*/  ISETP.NE.AND P5, PT, R16, RZ, PT ;  /* 0x000000ff1000720c */ /* 0x000fe40003fa5270 */
[----:B-1----:R-:W-:-:S11]  /*0d60*/  LEA R14, R11, R14, 0x2 ;  /* 0x0000000e0b0e7211 */ /* 0x002fd600078e10ff */
[----:B------:R-:W-:Y:S05]  /*0d70*/  @P5 BRA `(.L_x_170) ;  /* 0xfffffffc008c5947 */ /* 0x000fea000383ffff */
.L_x_168:
[----:B------:R-:W-:Y:S05]  /*0d80*/  BSYNC B0 ;  /* 0x0000000000007941 */ /* 0x000fea0003800000 */
.L_x_167:
[----:B------:R-:W-:-:S13]  /*0d90*/  ISETP.GE.U32.AND P0, PT, R12, 0x3, PT ;  /* 0x000000030c00780c */ /* 0x000fda0003f06070 */
[----:B------:R-:W-:Y:S05]  /*0da0*/  @!P0 BRA `(.L_x_166) ;  /* 0x0000000400e48947 */ /* 0x000fea0003800000 */
[----:B------:R-:W0:Y:S01]  /*0db0*/  S2R R5, SR_LANEID ;  /* 0x0000000000057919 */ /* 0x000e220000000000 */
[----:B------:R-:W1:Y:S01]  /*0dc0*/  LDC.64 R2, c[0x0][0x390] ;  /* 0x0000e400ff027b82 */ /* 0x000e620000000a00 */
[C-C-:B------:R-:W-:Y:S01]  /*0dd0*/  IMAD R4, R11.reuse, 0x2, R10.reuse ;  /* 0x000000020b047824 */ /* 0x140fe200078e020a */
[C---:B------:R-:W-:Y:S01]  /*0de0*/  LEA R14, R10.reuse, UR4, 0x2 ;  /* 0x000000040a0e7c11 */ /* 0x040fe2000f8e10ff */
[----:B------:R-:W-:Y:S02]  /*0df0*/  IMAD R6, R11, 0x3, R10 ;  /* 0x000000030b067824 */ /* 0x000fe400078e020a */
[----:B------:R-:W-:Y:S01]  /*0e00*/  IMAD.IADD R8, R10, 0x1, R11 ;  /* 0x000000010a087824 */ /* 0x000fe200078e020b */
[----:B------:R-:W-:Y:S01]  /*0e10*/  IADD3 R14, PT, PT, R14, 0x400, RZ ;  /* 0x000004000e0e7810 */ /* 0x000fe20007ffe0ff */
[--C-:B------:R-:W-:Y:S02]  /*0e20*/  IMAD R13, R4, UR7, R19.reuse ;  /* 0x00000007040d7c24 */ /* 0x100fe4000f8e0213 */
[----:B------:R-:W-:-:S02]  /*0e30*/  IMAD R15, R6, UR7, R19 ;  /* 0x00000007060f7c24 */ /* 0x000fc4000f8e0213 */
[--C-:B------:R-:W-:Y:S02]  /*0e40*/  IMAD R17, R8, UR7, R19.reuse ;  /* 0x0000000708117c24 */ /* 0x100fe4000f8e0213 */
[----:B------:R-:W-:Y:S02]  /*0e50*/  IMAD R19, R10, UR7, R19 ;  /* 0x000000070a137c24 */ /* 0x000fe4000f8e0213 */
[----:B------:R-:W-:Y:S02]  /*0e60*/  IMAD R12, R11, UR7, RZ ;  /* 0x000000070b0c7c24 */ /* 0x000fe4000f8e02ff */
[C---:B0-----:R-:W-:Y:S01]  /*0e70*/  VIADD R18, R5.reuse, 0xffffffff ;  /* 0xffffffff05127836 */ /* 0x041fe20000000000 */
[C---:B------:R-:W-:Y:S02]  /*0e80*/  ISETP.NE.AND P0, PT, R5.reuse, RZ, PT ;  /* 0x000000ff0500720c */ /* 0x040fe40003f05270 */
[C---:B------:R-:W-:Y:S02]  /*0e90*/  ISETP.GE.U32.AND P1, PT, R5.reuse, 0x2, PT ;  /* 0x000000020500780c */ /* 0x040fe40003f26070 */
[----:B------:R-:W-:-:S02]  /*0ea0*/  ISETP.GE.U32.AND P2, PT, R5, 0x4, PT ;  /* 0x000000040500780c */ /* 0x000fc40003f46070 */
[C---:B------:R-:W-:Y:S02]  /*0eb0*/  ISETP.GE.U32.AND P3, PT, R5.reuse, 0x8, PT ;  /* 0x000000080500780c */ /* 0x040fe40003f66070 */
[----:B------:R-:W-:Y:S02]  /*0ec0*/  ISETP.GE.U32.AND P4, PT, R5, 0x10, PT ;  /* 0x000000100500780c */ /* 0x000fe40003f86070 */
[----:B------:R-:W-:-:S11]  /*0ed0*/  LOP3.LUT R18, R18, 0x1f, RZ, 0xc0, !PT ;  /* 0x0000001f12127812 */ /* 0x000fd600078ec0ff */
.L_x_172:
[----:B0-----:R-:W-:Y:S01]  /*0ee0*/  LDS R6, [R14] ;  /* 0x000000000e067984 */ /* 0x001fe20000000800 */
[----:B-1----:R-:W-:Y:S01]  /*0ef0*/  IMAD.WIDE.U32 R4, R19, 0x4, R2 ;  /* 0x0000000413047825 */ /* 0x002fe200078e0002 */
[----:B------:R-:W-:Y:S02]  /*0f00*/  UMOV UR5, 0xffffffff ;  /* 0xffffffff00057882 */ /* 0x000fe40000000000 */
[----:B------:R-:W0:Y:S02]  /*0f10*/  LDS R7, [R14+-0x400] ;  /* 0xfffc00000e077984 */ /* 0x000e240000000800 */
[----:B0-----:R-:W-:-:S05]  /*0f20*/  IMAD.IADD R29, R6, 0x1, R7 ;  /* 0x00000001061d7824 */ /* 0x001fca00078e0207 */
[----:B------:R0:W-:Y:S01]  /*0f30*/  STG.E desc[UR8][R4.64], R29 ;  /* 0x0000001d04007986 */ /* 0x0001e2000c101908 */
[----:B------:R-:W-:Y:S05]  /*0f40*/  BRA.DIV UR5, `(.L_x_171) ;  /* 0x0000001605947947 */ /* 0x000fea000b800000 */
[----:B------:R-:W0:Y:S01]  /*0f50*/  SHFL.UP PT, R7, R29, 0x1, RZ ;  /* 0x042000001d077989 */ /* 0x000e2200000e00ff */
[----:B------:R-:W-:Y:S02]  /*0f60*/  IADD3 R10, PT, PT, R11, R10, R11 ;  /* 0x0000000a0b0a7210 */ /* 0x000fe40007ffe00b */
        /* <DEDUP_REMOVED lines=10> */
[----:B--2---:R-:W-:-:S05]  /*1010*/  IMAD.IADD R9, R8, 0x1, R7 ;  /* 0x0000000108097824 */ /* 0x004fca00078e0207 */
[----:B------:R-:W0:Y:S02]  /*1020*/  SHFL.UP PT, R7, R9, 0x10, RZ ;  /* 0x0600000009077989 */ /* 0x000e2400000e00ff */
[----:B0-----:R-:W-:-:S05]  /*1030*/  SEL R4, R7, RZ, P4 ;  /* 0x000000ff07047207 */ /* 0x001fca0002000000 */
[----:B------:R-:W-:Y:S02]  /*1040*/  IMAD.IADD R7, R9, 0x1, R4 ;  /* 0x0000000109077824 */ /* 0x000fe400078e0204 */
[----:B------:R-:W-:-:S03]  /*1050*/  IMAD R4, R11, 0x4, R14 ;  /* 0x000000040b047824 */ /* 0x000fc600078e020e */
[----:B------:R-:W0:Y:S01]  /*1060*/  SHFL.IDX PT, R9, R7, R18, 0x1f ;  /* 0x00001f1207097589 */ /* 0x000e2200000e0000 */
[----:B------:R-:W-:-:S03]  /*1070*/  IMAD R22, R11, 0x4, R4 ;  /* 0x000000040b167824 */ /* 0x000fc600078e0204 */
[----:B0-----:R-:W-:Y:S04]  /*1080*/  STS [R14+-0x400], R9 ;  /* 0xfffc00090e007388 */ /* 0x001fe80000000800 */
[----:B------:R-:W-:Y:S04]  /*1090*/  LDS R23, [R4] ;  /* 0x0000000004177984 */ /* 0x000fe80000000800 */
[----:B------:R-:W0:Y:S02]  /*10a0*/  LDS R6, [R4+-0x400] ;  /* 0xfffc000004067984 */ /* 0x000e240000000800 */
[----:B0-----:R-:W-:-:S05]  /*10b0*/  IADD3 R23, PT, PT, R23, R6, RZ ;  /* 0x0000000617177210 */ /* 0x001fca0007ffe0ff */
        /* <DEDUP_REMOVED lines=14> */
[----:B------:R-:W-:Y:S02]  /*11a0*/  IMAD.IADD R7, R16, 0x1, R7 ;  /* 0x0000000110077824 */ /* 0x000fe400078e0207 */
[----:B------:R-:W-:-:S03]  /*11b0*/  IMAD R16, R11, 0x4, R22 ;  /* 0x000000040b107824 */ /* 0x000fc600078e0216 */
[----:B------:R-:W0:Y:S04]  /*11c0*/  SHFL.IDX PT, R9, R7, R18, 0x1f ;  /* 0x00001f1207097589 */ /* 0x000e2800000e0000 */
[----:B0-----:R-:W-:Y:S04]  /*11d0*/  STS [R4+-0x400], R9 ;  /* 0xfffc000904007388 */ /* 0x001fe80000000800 */
[----:B------:R-:W-:Y:S04]  /*11e0*/  LDS R21, [R22] ;  /* 0x0000000016157984 */ /* 0x000fe80000000800 */
[----:B------:R-:W0:Y:S02]  /*11f0*/  LDS R6, [R22+-0x400] ;  /* 0xfffc000016067984 */ /* 0x000e240000000800 */
[----:B0-----:R-:W-:-:S05]  /*1200*/  IMAD.IADD R21, R21, 0x1, R6 ;  /* 0x0000000115157824 */ /* 0x001fca00078e0206 */
        /* <DEDUP_REMOVED lines=15> */
[----:B------:R-:W0:Y:S04]  /*1300*/  SHFL.IDX PT, R9, R7, R18, 0x1f ;  /* 0x00001f1207097589 */ /* 0x000e2800000e0000 */
[----:B0-----:R-:W-:Y:S04]  /*1310*/  STS [R22+-0x400], R9 ;  /* 0xfffc000916007388 */ /* 0x001fe80000000800 */
[----:B------:R-:W-:Y:S04]  /*1320*/  LDS R25, [R16] ;  /* 0x0000000010197984 */ /* 0x000fe80000000800 */
[----:B------:R-:W0:Y:S02]  /*1330*/  LDS R6, [R16+-0x400] ;  /* 0xfffc000010067984 */ /* 0x000e240000000800 */
[----:B0-----:R-:W-:-:S05]  /*1340*/  IMAD.IADD R25, R25, 0x1, R6 ;  /* 0x0000000119197824 */ /* 0x001fca00078e0206 */
[----:B------:R-:W0:Y:S02]  /*1350*/  SHFL.UP PT, R4, R25, 0x1, RZ ;  /* 0x0420000019047989 */ /* 0x000e2400000e00ff */
[----:B0-----:R-:W-:-:S05]  /*1360*/  SEL R4, R4, RZ, P0 ;  /* 0x000000ff04047207 */ /* 0x001fca0000000000 */
[----:B------:R-:W-:-:S05]  /*1370*/  IMAD.IADD R8, R25, 0x1, R4 ;  /* 0x0000000119087824 */ /* 0x000fca00078e0204 */
[----:B------:R-:W0:Y:S02]  /*1380*/  SHFL.UP PT, R24, R8, 0x2, RZ ;  /* 0x0440000008187989 */ /* 0x000e2400000e00ff */
[----:B0-----:R-:W-:-:S04]  /*1390*/  SEL R5, R24, RZ, P1 ;  /* 0x000000ff18057207 */ /* 0x001fc80000800000 */
[----:B------:R-:W-:Y:S01]  /*13a0*/  IADD3 R24, PT, PT, R8, R5, RZ ;  /* 0x0000000508187210 */ /* 0x000fe20007ffe0ff */
[----:B------:R-:W-:-:S04]  /*13b0*/  IMAD.WIDE.U32 R4, R17, 0x4, R2 ;  /* 0x0000000411047825 */ /* 0x000fc800078e0002 */
[----:B------:R-:W0:Y:S01]  /*13c0*/  SHFL.UP PT, R7, R24, 0x4, RZ ;  /* 0x0480000018077989 */ /* 0x000e2200000e00ff */
[----:B------:R-:W-:-:S03]  /*13d0*/  IMAD.WIDE.U32 R8, R15, 0x4, R2 ;  /* 0x000000040f087825 */ /* 0x000fc600078e0002 */
[----:B------:R-:W-:Y:S01]  /*13e0*/  STG.E desc[UR8][R4.64], R23 ;  /* 0x0000001704007986 */ /* 0x000fe2000c101908 */
[----:B0-----:R-:W-:-:S05]  /*13f0*/  SEL R7, R7, RZ, P2 ;  /* 0x000000ff07077207 */ /* 0x001fca0001000000 */
[----:B------:R-:W-:-:S05]  /*1400*/  IMAD.IADD R26, R24, 0x1, R7 ;  /* 0x00000001181a7824 */ /* 0x000fca00078e0207 */
[----:B------:R-:W0:Y:S02]  /*1410*/  SHFL.UP PT, R7, R26, 0x8, RZ ;  /* 0x050000001a077989 */ /* 0x000e2400000e00ff */
[----:B0-----:R-:W-:-:S05]  /*1420*/  SEL R7, R7, RZ, P3 ;  /* 0x000000ff07077207 */ /* 0x001fca0001800000 */
[----:B------:R-:W-:-:S05]  /*1430*/  IMAD.IADD R22, R26, 0x1, R7 ;  /* 0x000000011a167824 */ /* 0x000fca00078e0207 */
[----:B------:R-:W0:Y:S02]  /*1440*/  SHFL.UP PT, R7, R22, 0x10, RZ ;  /* 0x0600000016077989 */ /* 0x000e2400000e00ff */
[----:B0-----:R-:W-:Y:S01]  /*1450*/  SEL R27, R7, RZ, P4 ;  /* 0x000000ff071b7207 */ /* 0x001fe20002000000 */
[----:B------:R-:W-:-:S04]  /*1460*/  IMAD.WIDE.U32 R6, R13, 0x4, R2 ;  /* 0x000000040d067825 */ /* 0x000fc800078e0002 */
[----:B------:R-:W-:Y:S01]  /*1470*/  IMAD.IADD R24, R22, 0x1, R27 ;  /* 0x0000000116187824 */ /* 0x000fe200078e021b */
[----:B------:R0:W-:Y:S04]  /*1480*/  STG.E desc[UR8][R6.64], R21 ;  /* 0x0000001506007986 */ /* 0x0001e8000c101908 */
[----:B------:R0:W-:Y:S04]  /*1490*/  STG.E desc[UR8][R8.64], R25 ;  /* 0x0000001908007986 */ /* 0x0001e8000c101908 */
[----:B------:R0:W1:Y:S02]  /*14a0*/  SHFL.IDX PT, R27, R24, R18, 0x1f ;  /* 0x00001f12181b7589 */ /* 0x00006400000e0000 */
.L_x_218:
[----:B-1----:R4:W-:Y:S01]  /*14b0*/  STS [R16+-0x400], R27 ;  /* 0xfffc001b10007388 */ /* 0x0029e20000000800 */
[C---:B------:R-:W-:Y:S01]  /*14c0*/  IADD3 R10, PT, PT, R11.reuse, R10, R11 ;  /* 0x0000000a0b0a7210 */ /* 0x040fe20007ffe00b */
[C---:B------:R-:W-:Y:S01]  /*14d0*/  IMAD R13, R12.reuse, 0x4, R13 ;  /* 0x000000040c0d7824 */ /* 0x040fe200078e020d */
[----:B------:R-:W-:Y:S01]  /*14e0*/  LEA R14, R11, R14, 0x4 ;  /* 0x0000000e0b0e7211 */ /* 0x000fe200078e20ff */
[----:B------:R-:W-:Y:S01]  /*14f0*/  IMAD R15, R12, 0x4, R15 ;  /* 0x000000040c0f7824 */ /* 0x000fe200078e020f */
[----:B------:R-:W-:Y:S01]  /*1500*/  ISETP.GE.U32.AND P5, PT, R10, 0x100, PT ;  /* 0x000001000a00780c */ /* 0x000fe20003fa6070 */
[C---:B------:R-:W-:Y:S01]  /*1510*/  IMAD R17, R12.reuse, 0x4, R17 ;  /* 0x000000040c117824 */ /* 0x040fe200078e0211 */
[----:B------:R-:W-:-:S11]  /*1520*/  LEA R19, R12, R19, 0x2 ;  /* 0x000000130c137211 */ /* 0x000fd600078e10ff */
[----:B----4-:R-:W-:Y:S05]  /*1530*/  @!P5 BRA `(.L_x_172) ;  /* 0xfffffff80068d947 */ /* 0x010fea000383ffff */
.L_x_166:
[----:B------:R-:W-:Y:S01]  /*1540*/  ISETP.GT.U32.AND P0, PT, R0, 0x7, PT ;  /* 0x000000070000780c */ /* 0x000fe20003f04070 */
[----:B------:R-:W-:Y:S05]  /*1550*/  WARPSYNC.ALL ;  /* 0x0000000000007948 */ /* 0x000fea0003800000 */
[----:B------:R-:W-:Y:S07]  /*1560*/  BAR.SYNC.DEFER_BLOCKING 0x0 ;  /* 0x0000000000007b1d */ /* 0x000fee0000010000 */
[----:B------:R-:W-:Y:S05]  /*1570*/  @P0 BRA `(.L_x_173) ;  /* 0x0000000000740947 */ /* 0x000fea0003800000 */
[----:B------:R-:W-:Y:S02]  /*1580*/  LEA R2, R0, UR4, 0x7 ;  /* 0x0000000400027c11 */ /* 0x000fe4000f8e38ff */
[----:B01----:R-:W-:-:S03]  /*1590*/  VOTE.ANY R6, PT, PT ;  /* 0x0000000000067806 */ /* 0x003fc600038e0100 */
[----:B------:R0:W1:Y:S01]  /*15a0*/  LDS R29, [R2] ;  /* 0x00000000021d7984 */ /* 0x0000620000000800 */
[----:B------:R-:W-:-:S13]  /*15b0*/  R2UR UR5, R6 ;  /* 0x00000000060572ca */ /* 0x000fda00000e0000 */
[----:B0-----:R-:W-:Y:S05]  /*15c0*/  BRA.DIV UR5, `(.L_x_174) ;  /* 0x0000001a05f07947 */ /* 0x001fea000b800000 */
[----:B------:R-:W0:Y:S01]  /*15d0*/  S2R R8, SR_LANEID ;  /* 0x0000000000087919 */ /* 0x000e220000000000 */
[----:B-1-3--:R-:W1:Y:S01]  /*15e0*/  SHFL.UP PT, R7, R29, 0x1, RZ ;  /* 0x042000001d077989 */ /* 0x00ae6200000e00ff */
        /* <DEDUP_REMOVED lines=11> */
[----:B--2---:R-:W-:-:S05]  /*16a0*/  IMAD.IADD R9, R5, 0x1, R4 ;  /* 0x0000000105097824 */ /* 0x004fca00078e0204 */
[----:B------:R-:W0:Y:S02]  /*16b0*/  SHFL.UP PT, R7, R9, 0x8, RZ ;  /* 0x0500000009077989 */ /* 0x000e2400000e00ff */
[----:B0-----:R-:W-:Y:S02]  /*16c0*/  SEL R4, R7, RZ, P1 ;  /* 0x000000ff07047207 */ /* 0x001fe40000800000 */
[----:B------:R-:W-:Y:S02]  /*16d0*/  ISETP.GE.U32.AND P1, PT, R8, 0x10, PT ;  /* 0x000000100800780c */ /* 0x000fe40003f26070 */
[----:B------:R-:W-:-:S05]  /*16e0*/  IADD3 R3, PT, PT, R9, R4, RZ ;  /* 0x0000000409037210 */ /* 0x000fca0007ffe0ff */
[----:B------:R-:W0:Y:S02]  /*16f0*/  SHFL.UP PT, R7, R3, 0x10, RZ ;  /* 0x0600000003077989 */ /* 0x000e2400000e00ff */
[----:B0-----:R-:W-:-:S05]  /*1700*/  SEL R4, R7, RZ, P1 ;  /* 0x000000ff07047207 */ /* 0x001fca0000800000 */
[----:B------:R-:W-:-:S05]  /*1710*/  IMAD.IADD R5, R3, 0x1, R4 ;  /* 0x0000000103057824 */ /* 0x000fca00078e0204 */
[----:B------:R0:W1:Y:S02]  /*1720*/  SHFL.UP PT, R7, R5, 0x1, RZ ;  /* 0x0420000005077989 */ /* 0x00006400000e00ff */
.L_x_225:
[----:B-1----:R-:W-:-:S05]  /*1730*/  SEL R7, R7, RZ, P0 ;  /* 0x000000ff07077207 */ /* 0x002fca0000000000 */
[----:B------:R4:W-:Y:S02]  /*1740*/  STS [R2], R7 ;  /* 0x0000000702007388 */ /* 0x0009e40000000800 */
.L_x_173:
[----:B------:R-:W-:Y:S05]  /*1750*/  WARPSYNC.ALL ;  /* 0x0000000000007948 */ /* 0x000fea0003800000 */
[----:B------:R-:W-:Y:S01]  /*1760*/  BAR.SYNC.DEFER_BLOCKING 0x0 ;  /* 0x0000000000007b1d */ /* 0x000fe20000010000 */
[----:B------:R-:W-:-:S13]  /*1770*/  ISETP.GT.U32.AND P0, PT, R0, 0xff, PT ;  /* 0x000000ff0000780c */ /* 0x000fda0003f04070 */
[----:B------:R-:W-:Y:S05]  /*1780*/  @P0 EXIT ;  /* 0x000000000000094d */ /* 0x000fea0003800000 */
[----:B----4-:R-:W4:Y:S01]  /*1790*/  S2R R2, SR_LANEID ;  /* 0x0000000000027919 */ /* 0x010f220000000000 */
[----:B------:R-:W0:Y:S01]  /*17a0*/  LDC R3, c[0x0][0x360] ;  /* 0x0000d800ff037b82 */ /* 0x000e220000000800 */
[----:B----4-:R-:W-:-:S13]  /*17b0*/  ISETP.NE.AND P0, PT, R2, RZ, PT ;  /* 0x000000ff0200720c */ /* 0x010fda0003f05270 */
[----:B------:R-:W-:Y:S05]  /*17c0*/  @P0 BRA `(.L_x_175) ;  /* 0x0000000400300947 */ /* 0x000fea0003800000 */
[----:B0-----:R-:W0:Y:S01]  /*17d0*/  I2F.U32.RP R8, R3 ;  /* 0x0000000300087306 */ /* 0x001e220000209000 */
[----:B------:R-:W-:Y:S01]  /*17e0*/  IMAD.IADD R2, R0, 0x1, R3 ;  /* 0x0000000100027824 */ /* 0x000fe200078e0203 */
[----:B------:R-:W-:-:S04]  /*17f0*/  ISETP.NE.U32.AND P2, PT, R3, RZ, PT ;  /* 0x000000ff0300720c */ /* 0x000fc80003f45070 */
[C---:B------:R-:W-:Y:S02]  /*1800*/  ISETP.GE.U32.AND P0, PT, R2.reuse, 0x100, PT ;  /* 0x000001000200780c */ /* 0x040fe40003f06070 */
[----:B---3--:R-:W-:Y:S01]  /*1810*/  VIMNMX.U32 R7, PT, PT, R2, 0x100, !PT ;  /* 0x0000010002077848 */ /* 0x008fe20007fe0000 */
[----:B0-----:R-:W1:Y:S02]  /*1820*/  MUFU.RCP R8, R8 ;  /* 0x0000000800087308 */ /* 0x001e640000001000 */
[----:B-1----:R-:W-:-:S06]  /*1830*/  VIADD R4, R8, 0xffffffe ;  /* 0x0ffffffe08047836 */ /* 0x002fcc0000000000 */
[----:B------:R0:W1:Y:S02]  /*1840*/  F2I.FTZ.U32.TRUNC.NTZ R5, R4 ;  /* 0x0000000400057305 */ /* 0x000064000021f000 */
[----:B0-----:R-:W-:Y:S01]  /*1850*/  IMAD.MOV.U32 R4, RZ, RZ, RZ ;  /* 0x000000ffff047224 */ /* 0x001fe200078e00ff */
[----:B-1----:R-:W-:-:S05]  /*1860*/  IADD3 R6, PT, PT, RZ, -R5, RZ ;  /* 0x80000005ff067210 */ /* 0x002fca0007ffe0ff */
[----:B--2---:R-:W-:Y:S01]  /*1870*/  IMAD R9, R6, R3, RZ ;  /* 0x0000000306097224 */ /* 0x004fe200078e02ff */
[----:B------:R-:W-:-:S03]  /*1880*/  SEL R6, RZ, 0x1, P0 ;  /* 0x00000001ff067807 */ /* 0x000fc60000000000 */
[----:B------:R-:W-:Y:S01]  /*1890*/  IMAD.HI.U32 R5, R5, R9, R4 ;  /* 0x0000000905057227 */ /* 0x000fe200078e0004 */
[----:B------:R-:W-:-:S05]  /*18a0*/  IADD3 R2, PT, PT, R7, -R2, -R6 ;  /* 0x8000000207027210 */ /* 0x000fca0007ffe806 */
[----:B------:R-:W-:-:S05]  /*18b0*/  IMAD.HI.U32 R5, R5, R2, RZ ;  /* 0x0000000205057227 */ /* 0x000fca00078e00ff */
[----:B------:R-:W-:-:S05]  /*18c0*/  IADD3 R4, PT, PT, -R5, RZ, RZ ;  /* 0x000000ff05047210 */ /* 0x000fca0007ffe1ff */
        /* <DEDUP_REMOVED lines=10> */
[----:B------:R-:W-:-:S13]  /*1970*/  ISETP.NE.AND P0, PT, R4, 0x3, PT ;  /* 0x000000030400780c */ /* 0x000fda0003f05270 */
[----:B------:R-:W-:Y:S05]  /*1980*/  @!P0 BRA `(.L_x_176) ;  /* 0x0000000000408947 */ /* 0x000fea0003800000 */
[----:B------:R-:W0:Y:S01]  /*1990*/  LDC R9, c[0x0][0x39c] ;  /* 0x0000e700ff097b82 */ /* 0x000e220000000800 */
[----:B------:R-:W-:Y:S01]  /*19a0*/  VIADD R2, R2, 0x1 ;  /* 0x0000000102027836 */ /* 0x000fe20000000000 */
[----:B------:R-:W-:-:S04]  /*19b0*/  LEA R8, R0, UR4, 0x2 ;  /* 0x0000000400087c11 */ /* 0x000fc8000f8e10ff */
[----:B------:R-:W-:Y:S02]  /*19c0*/  LOP3.LUT R2, R2, 0x3, RZ, 0xc0, !PT ;  /* 0x0000000302027812 */ /* 0x000fe400078ec0ff */
[----:B------:R-:W1:Y:S01]  /*19d0*/  LDC.64 R6, c[0x0][0x388] ;  /* 0x0000e200ff067b82 */ /* 0x000e620000000a00 */
[----:B0-----:R-:W-:Y:S02]  /*19e0*/  LEA R9, R9, R0, 0x5 ;  /* 0x0000000009097211 */ /* 0x001fe400078e28ff */
[----:B------:R-:W-:Y:S02]  /*19f0*/  IMAD R0, R2, R3, R0 ;  /* 0x0000000302007224 */ /* 0x000fe400078e0200 */
[----:B------:R-:W-:-:S07]  /*1a00*/  IMAD.MOV R2, RZ, RZ, -R2 ;  /* 0x000000ffff027224 */ /* 0x000fce00078e0a02 */
.L_x_177:
[----:B0-----:R0:W2:Y:S01]  /*1a10*/  LDS R11, [R8] ;  /* 0x00000000080b7984 */ /* 0x0010a20000000800 */
[----:B------:R-:W-:Y:S02]  /*1a20*/  VIADD R2, R2, 0x1 ;  /* 0x0000000102027836 */ /* 0x000fe40000000000 */
[----:B-1----:R-:W-:-:S03]  /*1a30*/  IMAD.WIDE.U32 R4, R9, 0x4, R6 ;  /* 0x0000000409047825 */ /* 0x002fc600078e0006 */
[----:B------:R-:W-:Y:S02]  /*1a40*/  ISETP.NE.AND P0, PT, R2, RZ, PT ;  /* 0x000000ff0200720c */ /* 0x000fe40003f05270 */
[C---:B------:R-:W-:Y:S01]  /*1a50*/  IADD3 R9, PT, PT, R3.reuse, R9, RZ ;  /* 0x0000000903097210 */ /* 0x040fe20007ffe0ff */
[----:B0-----:R-:W-:Y:S01]  /*1a60*/  IMAD R8, R3, 0x4, R8 ;  /* 0x0000000403087824 */ /* 0x001fe200078e0208 */
[----:B--2---:R0:W-:Y:S09]  /*1a70*/  REDG.E.ADD.STRONG.GPU desc[UR8][R4.64], R11 ;  /* 0x0000000b0400798e */ /* 0x0041f2000c12e108 */
[----:B------:R-:W-:Y:S05]  /*1a80*/  @P0 BRA `(.L_x_177) ;  /* 0xfffffffc00e00947 */ /* 0x000fea000383ffff */
.L_x_176:
[----:B------:R-:W-:Y:S05]  /*1a90*/  @!P1 EXIT ;  /* 0x000000000000994d */ /* 0x000fea0003800000 */
[----:B------:R-:W1:Y:S01]  /*1aa0*/  LDC R7, c[0x0][0x39c] ;  /* 0x0000e700ff077b82 */ /* 0x000e620000000800 */
[----:B------:R-:W-:-:S07]  /*1ab0*/  LEA R2, R0, UR4, 0x2 ;  /* 0x0000000400027c11 */ /* 0x000fce000f8e10ff */
[----:B0-----:R-:W0:Y:S01]  /*1ac0*/  LDC.64 R4, c[0x0][0x388] ;  /* 0x0000e200ff047b82 */ /* 0x001e220000000a00 */
[----:B-1----:R-:W-:-:S04]  /*1ad0*/  IMAD R14, R7, 0x20, R0 ;  /* 0x00000020070e7824 */ /* 0x002fc800078e0200 */
[C-C-:B------:R-:W-:Y:S01]  /*1ae0*/  IMAD R16, R3.reuse, 0x2, R14.reuse ;  /* 0x0000000203107824 */ /* 0x140fe200078e020e */
[----:B------:R-:W-:Y:S01]  /*1af0*/  IADD3 R15, PT, PT, R14, R3, RZ ;  /* 0x000000030e0f7210 */ /* 0x000fe20007ffe0ff */
[----:B------:R-:W-:-:S07]  /*1b00*/  IMAD R17, R3, 0x3, R14 ;  /* 0x0000000303117824 */ /* 0x000fce00078e020e */
.L_x_178:
[C-C-:B------:R-:W-:Y:S01]  /*1b10*/  IMAD R18, R3.reuse, 0x4, R2.reuse ;  /* 0x0000000403127824 */ /* 0x140fe200078e0202 */
[C---:B------:R-:W-:Y:S01]  /*1b20*/  LEA R20, R3.reuse, R2, 0x3 ;  /* 0x0000000203147211 */ /* 0x040fe200078e18ff */
[----:B------:R-:W-:Y:S01]  /*1b30*/  IMAD R22, R3, 0xc, R2 ;  /* 0x0000000c03167824 */ /* 0x000fe200078e0202 */
[----:B-1----:R1:W2:Y:S01]  /*1b40*/  LDS R19, [R2] ;  /* 0x0000000002137984 */ /* 0x0022a20000000800 */
[----:B0-----:R-:W-:-:S03]  /*1b50*/  IMAD.WIDE.U32 R6, R14, 0x4, R4 ;  /* 0x000000040e067825 */ /* 0x001fc600078e0004 */
[----:B------:R-:W0:Y:S01]  /*1b60*/  LDS R21, [R18] ;  /* 0x0000000012157984 */ /* 0x000e220000000800 */
[----:B------:R-:W-:-:S03]  /*1b70*/  IMAD.WIDE.U32 R8, R15, 0x4, R4 ;  /* 0x000000040f087825 */ /* 0x000fc600078e0004 */
[----:B------:R-:W3:Y:S01]  /*1b80*/  LDS R23, [R20] ;  /* 0x0000000014177984 */ /* 0x000ee20000000800 */
[----:B------:R-:W-:-:S03]  /*1b90*/  IMAD.WIDE.U32 R10, R16, 0x4, R4 ;  /* 0x00000004100a7825 */ /* 0x000fc600078e0004 */
[----:B------:R-:W4:Y:S01]  /*1ba0*/  LDS R25, [R22] ;  /* 0x0000000016197984 */ /* 0x000f220000000800 */
[----:B------:R-:W-:Y:S02]  /*1bb0*/  IMAD R0, R3, 0x4, R0 ;  /* 0x0000000403007824 */ /* 0x000fe400078e0200 */
[----:B------:R-:W-:-:S03]  /*1bc0*/  IMAD.WIDE.U32 R12, R17, 0x4, R4 ;  /* 0x00000004110c7825 */ /* 0x000fc600078e0004 */
[----:B------:R-:W-:Y:S01]  /*1bd0*/  ISETP.GE.U32.AND P0, PT, R0, 0x100, PT ;  /* 0x000001000000780c */ /* 0x000fe20003f06070 */
[C---:B------:R-:W-:Y:S01]  /*1be0*/  IMAD R15, R3.reuse, 0x4, R15 ;  /* 0x00000004030f7824 */ /* 0x040fe200078e020f */
[C---:B------:R-:W-:Y:S01]  /*1bf0*/  LEA R16, R3.reuse, R16, 0x2 ;  /* 0x0000001003107211 */ /* 0x040fe200078e10ff */
[C---:B------:R-:W-:Y:S01]  /*1c00*/  IMAD R17, R3.reuse, 0x4, R17 ;  /* 0x0000000403117824 */ /* 0x040fe200078e0211 */
[C---:B-1----:R-:W-:Y:S01]  /*1c10*/  LEA R2, R3.reuse, R2, 0x4 ;  /* 0x0000000203027211 */ /* 0x042fe200078e20ff */
[----:B------:R-:W-:Y:S01]  /*1c20*/  IMAD R14, R3, 0x4, R14 ;  /* 0x00000004030e7824 */ /* 0x000fe200078e020e */
[----:B--2---:R1:W-:Y:S04]  /*1c30*/  REDG.E.ADD.STRONG.GPU desc[UR8][R6.64], R19 ;  /* 0x000000130600798e */ /* 0x0043e8000c12e108 */
[----:B0-----:R1:W-:Y:S04]  /*1c40*/  REDG.E.ADD.STRONG.GPU desc[UR8][R8.64], R21 ;  /* 0x000000150800798e */ /* 0x0013e8000c12e108 */
[----:B---3--:R1:W-:Y:S04]  /*1c50*/  REDG.E.ADD.STRONG.GPU desc[UR8][R10.64], R23 ;  /* 0x000000170a00798e */ /* 0x0083e8000c12e108 */
[----:B----4-:R1:W-:Y:S01]  /*1c60*/  REDG.E.ADD.STRONG.GPU desc[UR8][R12.64], R25 ;  /* 0x000000190c00798e */ /* 0x0103e2000c12e108 */
[----:B------:R-:W-:Y:S05]  /*1c70*/  @!P0 BRA `(.L_x_178) ;  /* 0xfffffffc00a48947 */ /* 0x000fea000383ffff */
[----:B------:R-:W-:Y:S05]  /*1c80*/  EXIT ;  /* 0x000000000000794d */ /* 0x000fea0003800000 */
.L_x_175:
[----:B0-----:R-:W0:Y:S01]  /*1c90*/  I2F.U32.RP R8, R3 ;  /* 0x0000000300087306 */ /* 0x001e220000209000 */
[----:B------:R-:W-:Y:S01]  /*1ca0*/  IADD3 R2, PT, PT, R0, R3, RZ ;  /* 0x0000000300027210 */ /* 0x000fe20007ffe0ff */
[----:B------:R-:W-:Y:S01]  /*1cb0*/  BSSY B0, `(.L_x_179) ;  /* 0x0000030000007945 */ /* 0x000fe20003800000 */
[----:B------:R-:W-:Y:S02]  /*1cc0*/  ISETP.NE.U32.AND P2, PT, R3, RZ, PT ;  /* 0x000000ff0300720c */ /* 0x000fe40003f45070 */
[C---:B------:R-:W-:Y:S02]  /*1cd0*/  ISETP.GE.U32.AND P0, PT, R2.reuse, 0x100, PT ;  /* 0x000001000200780c */ /* 0x040fe40003f06070 */
[----:B---3--:R-:W-:Y:S01]  /*1ce0*/  VIMNMX.U32 R7, PT, PT, R2, 0x100, !PT ;  /* 0x0000010002077848 */ /* 0x008fe20007fe0000 */
[----:B0-----:R-:W1:Y:S02]  /*1cf0*/  MUFU.RCP R8, R8 ;  /* 0x0000000800087308 */ /* 0x001e640000001000 */
[----:B-1----:R-:W-:-:S06]  /*1d00*/  VIADD R4, R8, 0xffffffe ;  /* 0x0ffffffe08047836 */ /* 0x002fcc0000000000 */
[----:B------:R0:W1:Y:S02]  /*1d10*/  F2I.FTZ.U32.TRUNC.NTZ R5, R4 ;  /* 0x0000000400057305 */ /* 0x000064000021f000 */
[----:B0-----:R-:W-:Y:S02]  /*1d20*/  IMAD.MOV.U32 R4, RZ, RZ, RZ ;  /* 0x000000ffff047224 */ /* 0x001fe400078e00ff */
[----:B-1----:R-:W-:-:S04]  /*1d30*/  IMAD.MOV R6, RZ, RZ, -R5 ;  /* 0x000000ffff067224 */ /* 0x002fc800078e0a05 */
[----:B--2---:R-:W-:Y:S01]  /*1d40*/  IMAD R9, R6, R3, RZ ;  /* 0x0000000306097224 */ /* 0x004fe200078e02ff */
[----:B------:R-:W-:-:S03]  /*1d50*/  SEL R6, RZ, 0x1, P0 ;  /* 0x00000001ff067807 */ /* 0x000fc60000000000 */
[----:B------:R-:W-:Y:S01]  /*1d60*/  IMAD.HI.U32 R9, R5, R9, R4 ;  /* 0x0000000905097227 */ /* 0x000fe200078e0004 */
[----:B------:R-:W-:-:S05]  /*1d70*/  IADD3 R2, PT, PT, R7, -R2, -R6 ;  /* 0x8000000207027210 */ /* 0x000fca0007ffe806 */
        /* <DEDUP_REMOVED lines=8> */
[----:B------:R-:W-:-:S04]  /*1e00*/  @!P2 LOP3.LUT R9, RZ, R3, RZ, 0x33, !PT ;  /* 0x00000003ff09a212 */ /* 0x000fc800078e33ff */
[----:B------:R-:W-:-:S04]  /*1e10*/  IADD3 R15, PT, PT, R6, R9, RZ ;  /* 0x00000009060f7210 */ /* 0x000fc80007ffe0ff */
[----:B------:R-:W-:-:S04]  /*1e20*/  LOP3.LUT R2, R15, 0x3, RZ, 0xc0, !PT ;  /* 0x000000030f027812 */ /* 0x000fc800078ec0ff */
[----:B------:R-:W-:-:S13]  /*1e30*/  ISETP.NE.AND P0, PT, R2, 0x3, PT ;  /* 0x000000030200780c */ /* 0x000fda0003f05270 */
[----:B------:R-:W-:Y:S05]  /*1e40*/  @!P0 BRA `(.L_x_180) ;  /* 0x0000000000588947 */ /* 0x000fea0003800000 */
[----:B------:R-:W0:Y:S01]  /*1e50*/  LDC R13, c[0x0][0x39c] ;  /* 0x0000e700ff0d7b82 */ /* 0x000e220000000800 */
[----:B------:R-:W-:Y:S01]  /*1e60*/  VIADD R2, R15, 0x1 ;  /* 0x000000010f027836 */ /* 0x000fe20000000000 */
[----:B------:R-:W-:-:S04]  /*1e70*/  LEA R12, R0, UR4, 0x2 ;  /* 0x00000004000c7c11 */ /* 0x000fc8000f8e10ff */
[----:B------:R-:W-:Y:S02]  /*1e80*/  LOP3.LUT R2, R2, 0x3, RZ, 0xc0, !PT ;  /* 0x0000000302027812 */ /* 0x000fe400078ec0ff */
[----:B------:R-:W1:Y:S01]  /*1e90*/  LDC.64 R4, c[0x0][0x388] ;  /* 0x0000e200ff047b82 */ /* 0x000e620000000a00 */
[--C-:B0-----:R-:W-:Y:S02]  /*1ea0*/  IMAD R13, R13, 0x20, R0.reuse ;  /* 0x000000200d0d7824 */ /* 0x101fe400078e0200 */
[C---:B------:R-:W-:Y:S01]  /*1eb0*/  IMAD R0, R2.reuse, R3, R0 ;  /* 0x0000000302007224 */ /* 0x040fe200078e0200 */
[----:B------:R-:W-:-:S07]  /*1ec0*/  IADD3 R2, PT, PT, -R2, RZ, RZ ;  /* 0x000000ff02027210 */ /* 0x000fce0007ffe1ff */
.L_x_182:
[----:B--2---:R0:W2:Y:S01]  /*1ed0*/  LDS R14, [R12] ;  /* 0x000000000c0e7984 */ /* 0x0040a20000000800 */
[----:B------:R-:W-:Y:S01]  /*1ee0*/  UMOV UR5, 0xfffffffe ;  /* 0xfffffffe00057882 */ /* 0x000fe20000000000 */
[----:B-1----:R-:W-:Y:S02]  /*1ef0*/  IMAD.WIDE.U32 R10, R13, 0x4, R4 ;  /* 0x000000040d0a7825 */ /* 0x002fe400078e0004 */
[----:B------:R0:W1:Y:S01]  /*1f00*/  LDS R7, [R12+-0x4] ;  /* 0xfffffc000c077984 */ /* 0x0000620000000800 */
[----:B------:R-:W-:Y:S05]  /*1f10*/  BRA.DIV UR5, `(.L_x_181) ;  /* 0x0000001605587947 */ /* 0x000fea000b800000 */
[----:B------:R-:W-:Y:S01]  /*1f20*/  IMAD.MOV.U32 R6, RZ, RZ, -0x2 ;  /* 0xfffffffeff067424 */ /* 0x000fe200078e00ff */
[----:B-1----:R1:W3:Y:S06]  /*1f30*/  SHFL.IDX PT, R9, R7, 0x1, 0x1f ;  /* 0x00201f0007097f89 */ /* 0x0022ec00000e0000 */
.L_x_228:
[----:B------:R-:W-:Y:S01]  /*1f40*/  IADD3 R2, PT, PT, R2, 0x1, RZ ;  /* 0x0000000102027810 */ /* 0x000fe20007ffe0ff */
[----:B--23--:R-:W-:-:S03]  /*1f50*/  IMAD.IADD R9, R14, 0x1, R9 ;  /* 0x000000010e097824 */ /* 0x00cfc600078e0209 */
[----:B------:R-:W-:Y:S02]  /*1f60*/  ISETP.NE.AND P0, PT, R2, RZ, PT ;  /* 0x000000ff0200720c */ /* 0x000fe40003f05270 */
[----:B------:R2:W-:Y:S01]  /*1f70*/  REDG.E.ADD.STRONG.GPU desc[UR8][R10.64], R9 ;  /* 0x000000090a00798e */ /* 0x0005e2000c12e108 */
[C---:B0-----:R-:W-:Y:S02]  /*1f80*/  IMAD R12, R3.reuse, 0x4, R12 ;  /* 0x00000004030c7824 */ /* 0x041fe400078e020c */
[----:B------:R-:W-:-:S08]  /*1f90*/  IMAD.IADD R13, R3, 0x1, R13 ;  /* 0x00000001030d7824 */ /* 0x000fd000078e020d */
[----:B------:R-:W-:Y:S05]  /*1fa0*/  @P0 BRA `(.L_x_182) ;  /* 0xfffffffc00c80947 */ /* 0x000fea000383ffff */
.L_x_180:
[----:B------:R-:W-:Y:S05]  /*1fb0*/  BSYNC B0 ;  /* 0x0000000000007941 */ /* 0x000fea0003800000 */
.L_x_179:
[----:B------:R-:W-:-:S13]  /*1fc0*/  ISETP.GE.U32.AND P0, PT, R15, 0x3, PT ;  /* 0x000000030f00780c */ /* 0x000fda0003f06070 */
[----:B------:R-:W-:Y:S05]  /*1fd0*/  @!P0 EXIT ;  /* 0x000000000000894d */ /* 0x000fea0003800000 */
[----:B-1----:R-:W0:Y:S01]  /*1fe0*/  LDC R7, c[0x0][0x39c] ;  /* 0x0000e700ff077b82 */ /* 0x002e220000000800 */
[----:B------:R-:W-:-:S07]  /*1ff0*/  LEA R14, R0, UR4, 0x2 ;  /* 0x00000004000e7c11 */ /* 0x000fce000f8e10ff */
[----:B------:R-:W1:Y:S01]  /*2000*/  LDC.64 R4, c[0x0][0x388] ;  /* 0x0000e200ff047b82 */ /* 0x000e620000000a00 */
[----:B0-----:R-:W-:-:S05]  /*2010*/  LEA R2, R7, R0, 0x5 ;  /* 0x0000000007027211 */ /* 0x001fca00078e28ff */
[----:B------:R-:W-:Y:S02]  /*2020*/  IMAD.IADD R15, R2, 0x1, R3 ;  /* 0x00000001020f7824 */ /* 0x000fe400078e0203 */
[C-C-:B------:R-:W-:Y:S02]  /*2030*/  IMAD R17, R3.reuse, 0x2, R2.reuse ;  /* 0x0000000203117824 */ /* 0x140fe400078e0202 */
[----:B-1----:R-:W-:-:S07]  /*2040*/  IMAD R19, R3, 0x3, R2 ;  /* 0x0000000303137824 */ /* 0x002fce00078e0202 */
.L_x_184:
[----:B-1----:R0:W1:Y:S01]  /*2050*/  LDS R13, [R14] ;  /* 0x000000000e0d7984 */ /* 0x0020620000000800 */
[----:B------:R-:W-:Y:S01]  /*2060*/  UMOV UR5, 0xfffffffe ;  /* 0xfffffffe00057882 */ /* 0x000fe20000000000 */
[----:B--2---:R-:W-:Y:S02]  /*2070*/  IMAD.WIDE.U32 R10, R2, 0x4, R4 ;  /* 0x00000004020a7825 */ /* 0x004fe400078e0004 */
[----:B------:R0:W2:Y:S01]  /*2080*/  LDS R7, [R14+-0x4] ;  /* 0xfffffc000e077984 */ /* 0x0000a20000000800 */
[----:B------:R-:W-:Y:S05]  /*2090*/  BRA.DIV UR5, `(.L_x_183) ;  /* 0x00000016051c7947 */ /* 0x000fea000b800000 */
[C---:B------:R-:W-:Y:S01]  /*20a0*/  LEA R22, R3.reuse, R14, 0x2 ;  /* 0x0000000e03167211 */ /* 0x040fe200078e10ff */
[----:B------:R-:W-:Y:S01]  /*20b0*/  IMAD.MOV.U32 R6, RZ, RZ, -0x2 ;  /* 0xfffffffeff067424 */ /* 0x000fe200078e00ff */
[----:B------:R-:W-:Y:S01]  /*20c0*/  MOV R29, 0xfffffffe ;  /* 0xfffffffe001d7802 */ /* 0x000fe20000000f00 */
[----:B------:R-:W-:Y:S02]  /*20d0*/  IMAD.MOV.U32 R8, RZ, RZ, -0x2 ;  /* 0xfffffffeff087424 */ /* 0x000fe400078e00ff */
[----:B------:R-:W-:Y:S01]  /*20e0*/  IMAD R16, R3, 0x4, R22 ;  /* 0x0000000403107824 */ /* 0x000fe200078e0216 */
[----:B------:R-:W3:Y:S04]  /*20f0*/  LDS R24, [R22+-0x4] ;  /* 0xfffffc0016187984 */ /* 0x000ee80000000800 */
[----:B------:R-:W-:Y:S04]  /*2100*/  LDS R21, [R16+-0x4] ;  /* 0xfffffc0010157984 */ /* 0x000fe80000000800 */
[----:B------:R-:W-:Y:S04]  /*2110*/  LDS R12, [R22] ;  /* 0x00000000160c7984 */ /* 0x000fe80000000800 */
[----:B------:R-:W-:Y:S04]  /*2120*/  LDS R20, [R16] ;  /* 0x0000000010147984 */ /* 0x000fe80000000800 */
[----:B--2---:R-:W1:Y:S04]  /*2130*/  SHFL.IDX PT, R9, R7, 0x1, 0x1f ;  /* 0x00201f0007097f89 */ /* 0x004e6800000e0000 */
[----:B---3--:R-:W2:Y:S01]  /*2140*/  SHFL.IDX PT, R23, R24, 0x1, 0x1f ;  /* 0x00201f0018177f89 */ /* 0x008ea200000e0000 */
[----:B-1----:R-:W-:-:S03]  /*2150*/  IMAD.IADD R9, R13, 0x1, R9 ;  /* 0x000000010d097824 */ /* 0x002fc600078e0209 */
[----:B------:R-:W1:Y:S04]  /*2160*/  SHFL.IDX PT, R21, R21, 0x1, 0x1f ;  /* 0x00201f0015157f89 */ /* 0x000e6800000e0000 */
[----:B------:R-:W-:Y:S01]  /*2170*/  REDG.E.ADD.STRONG.GPU desc[UR8][R10.64], R9 ;  /* 0x000000090a00798e */ /* 0x000fe2000c12e108 */
[----:B--2---:R-:W-:Y:S01]  /*2180*/  IADD3 R25, PT, PT, R12, R23, RZ ;  /* 0x000000170c197210 */ /* 0x004fe20007ffe0ff */
[----:B------:R-:W-:-:S04]  /*2190*/  IMAD.WIDE.U32 R12, R15, 0x4, R4 ;  /* 0x000000040f0c7825 */ /* 0x000fc800078e0004 */
[----:B-1----:R-:W-:Y:S01]  /*21a0*/  IMAD.IADD R27, R20, 0x1, R21 ;  /* 0x00000001141b7824 */ /* 0x002fe200078e0215 */
[----:B------:R-:W-:Y:S01]  /*21b0*/  REDG.E.ADD.STRONG.GPU desc[UR8][R12.64], R25 ;  /* 0x000000190c00798e */ /* 0x000fe2000c12e108 */
[----:B------:R-:W-:-:S05]  /*21c0*/  IMAD.WIDE.U32 R22, R17, 0x4, R4 ;  /* 0x0000000411167825 */ /* 0x000fca00078e0004 */
[----:B------:R-:W-:Y:S01]  /*21d0*/  REDG.E.ADD.STRONG.GPU desc[UR8][R22.64], R27 ;  /* 0x0000001b1600798e */ /* 0x000fe2000c12e108 */
[----:B------:R-:W-:-:S05]  /*21e0*/  IMAD R16, R3, 0x4, R16 ;  /* 0x0000000403107824 */ /* 0x000fca00078e0210 */
[----:B------:R-:W1:Y:S04]  /*21f0*/  LDS R26, [R16+-0x4] ;  /* 0xfffffc00101a7984 */ /* 0x000e680000000800 */
[----:B------:R2:W3:Y:S01]  /*2200*/  LDS R24, [R16] ;  /* 0x0000000010187984 */ /* 0x0004e20000000800 */
[----:B------:R-:W-:-:S03]  /*2210*/  IMAD.WIDE.U32 R20, R19, 0x4, R4 ;  /* 0x0000000413147825 */ /* 0x000fc600078e0004 */
[----:B-1----:R2:W1:Y:S04]  /*2220*/  SHFL.IDX PT, R29, R26, 0x1, 0x1f ;  /* 0x00201f001a1d7f89 */ /* 0x00246800000e0000 */
.L_x_234:
[----:B------:R-:W-:Y:S01]  /*2230*/  IMAD R0, R3, 0x4, R0 ;  /* 0x0000000403007824 */ /* 0x000fe200078e0200 */
[----:B-1-3--:R-:W-:-:S04]  /*2240*/  IADD3 R29, PT, PT, R24, R29, RZ ;  /* 0x0000001d181d7210 */ /* 0x00afc80007ffe0ff */
[----:B------:R-:W-:Y:S01]  /*2250*/  ISETP.GE.U32.AND P0, PT, R0, 0x100, PT ;  /* 0x000001000000780c */ /* 0x000fe20003f06070 */
[----:B------:R1:W-:Y:S01]  /*2260*/  REDG.E.ADD.STRONG.GPU desc[UR8][R20.64], R29 ;  /* 0x0000001d1400798e */ /* 0x0003e2000c12e108 */
[C---:B0-----:R-:W-:Y:S01]  /*2270*/  IMAD R14, R3.reuse, 0x10, R14 ;  /* 0x00000010030e7824 */ /* 0x041fe200078e020e */
[C---:B------:R-:W-:Y:S01]  /*2280*/  LEA R15, R3.reuse, R15, 0x2 ;  /* 0x0000000f030f7211 */ /* 0x040fe200078e10ff */
[C---:B------:R-:W-:Y:S01]  /*2290*/  IMAD R17, R3.reuse, 0x4, R17 ;  /* 0x0000000403117824 */ /* 0x040fe200078e0211 */
[C---:B------:R-:W-:Y:S01]  /*22a0*/  LEA R2, R3.reuse, R2, 0x2 ;  /* 0x0000000203027211 */ /* 0x040fe200078e10ff */
[----:B------:R-:W-:-:S07]  /*22b0*/  IMAD R19, R3, 0x4, R19 ;  /* 0x0000000403137824 */ /* 0x000fce00078e0213 */
[----:B------:R-:W-:Y:S05]  /*22c0*/  @!P0 BRA `(.L_x_184) ;  /* 0xfffffffc00608947 */ /* 0x000fea000383ffff */
[----:B------:R-:W-:Y:S05]  /*22d0*/  EXIT ;  /* 0x000000000000794d */ /* 0x000fea0003800000 */
.L_x_169:
[----:B------:R-:W-:Y:S01]  /*22e0*/  BSSY B1, `(.L_x_185) ;  /* 0x0000007000017945 */ /* 0x000fe20003800000 */
[----:B------:R-:W-:Y:S01]  /*22f0*/  IMAD.MOV.U32 R20, RZ, RZ, 0x1 ;  /* 0x00000001ff147424 */ /* 0x000fe200078e00ff */
[----:B------:R-:W-:Y:S01]  /*2300*/  MOV R6, 0xffffffff ;  /* 0xffffffff00067802 */ /* 0x000fe20000000f00 */
[----:B------:R-:W-:-:S07]  /*2310*/  IMAD.MOV.U32 R27, RZ, RZ, RZ ;  /* 0x000000ffff1b7224 */ /* 0x000fce00078e00ff */
[----:B0-2---:R-:W-:Y:S05]  /*2320*/  WARPSYNC.COLLECTIVE R6, `(.L_x_186) ;  /* 0x0000000006087348 */ /* 0x005fea0003c00000 */
[----:B------:R1:W3:Y:S02]  /*2330*/  SHFL.UP P5, R7, R29, R20, R27 ;  /* 0x040000141d077389 */ /* 0x0002e400000a001b */
[----:B0123--:R-:W-:Y:S05]  /*2340*/  ENDCOLLECTIVE ;  /* 0x000000000000791b */ /* 0x00ffea0003800000 */
.L_x_186:
[----:B------:R-:W-:Y:S05]  /*2350*/  BSYNC B1 ;  /* 0x0000000000017941 */ /* 0x000fea0003800000 */
.L_x_185:
[----:B------:R-:W-:Y:S01]  /*2360*/  SEL R4, R7, RZ, P4 ;  /* 0x000000ff07047207 */ /* 0x000fe20002000000 */
[----:B------:R-:W-:Y:S02]  /*2370*/  HFMA2 R27, -RZ, RZ, 0, 0 ;  /* 0x00000000ff1b7431 */ /* 0x000fe400000001ff */
[----:B------:R-:W-:Y:S02]  /*2380*/  IMAD.MOV.U32 R20, RZ, RZ, 0x2 ;  /* 0x00000002ff147424 */ /* 0x000fe400078e00ff */
[----:B------:R-:W-:Y:S02]  /*2390*/  IMAD.MOV.U32 R6, RZ, RZ, -0x1 ;  /* 0xffffffffff067424 */ /* 0x000fe400078e00ff */
[----:B------:R-:W-:-:S07]  /*23a0*/  IMAD.IADD R29, R29, 0x1, R4 ;  /* 0x000000011d1d7824 */ /* 0x000fce00078e0204 */
[----:B------:R-:W-:Y:S05]  /*23b0*/  WARPSYNC.COLLECTIVE R6, `(.L_x_187) ;  /* 0x0000000006087348 */ /* 0x000fea0003c00000 */
[----:B------:R0:W1:Y:S02]  /*23c0*/  SHFL.UP P5, R7, R29, R20, R27 ;  /* 0x040000141d077389 */ /* 0x00006400000a001b */
[----:B01----:R-:W-:Y:S05]  /*23d0*/  ENDCOLLECTIVE ;  /* 0x000000000000791b */ /* 0x003fea0003800000 */
.L_x_187:
[----:B------:R-:W-:Y:S01]  /*23e0*/  IMAD.MOV.U32 R20, RZ, RZ, 0x4 ;  /* 0x00000004ff147424 */ /* 0x000fe200078e00ff */
[----:B------:R-:W-:-:S05]  /*23f0*/  SEL R4, R7, RZ, P0 ;  /* 0x000000ff07047207 */ /* 0x000fca0000000000 */
[----:B------:R-:W-:-:S05]  /*2400*/  IMAD.IADD R4, R29, 0x1, R4 ;  /* 0x000000011d047824 */ /* 0x000fca00078e0204 */
[----:B------:R-:W-:-:S07]  /*2410*/  MOV R29, R4 ;  /* 0x00000004001d7202 */ /* 0x000fce0000000f00 */
[----:B------:R-:W-:Y:S05]  /*2420*/  WARPSYNC.COLLECTIVE R6, `(.L_x_188) ;  /* 0x0000000006087348 */ /* 0x000fea0003c00000 */
[----:B------:R0:W1:Y:S02]  /*2430*/  SHFL.UP P5, R7, R29, R20, R27 ;  /* 0x040000141d077389 */ /* 0x00006400000a001b */
[----:B01----:R-:W-:Y:S05]  /*2440*/  ENDCOLLECTIVE ;  /* 0x000000000000791b */ /* 0x003fea0003800000 */
.L_x_188:
[----:B------:R-:W-:Y:S01]  /*2450*/  IMAD.MOV.U32 R20, RZ, RZ, 0x8 ;  /* 0x00000008ff147424 */ /* 0x000fe200078e00ff */
[----:B------:R-:W-:-:S05]  /*2460*/  SEL R5, R7, RZ, P1 ;  /* 0x000000ff07057207 */ /* 0x000fca0000800000 */
[----:B------:R-:W-:-:S05]  /*2470*/  IMAD.IADD R5, R4, 0x1, R5 ;  /* 0x0000000104057824 */ /* 0x000fca00078e0205 */
[----:B------:R-:W-:-:S07]  /*2480*/  MOV R29, R5 ;  /* 0x00000005001d7202 */ /* 0x000fce0000000f00 */
[----:B------:R-:W-:Y:S05]  /*2490*/  WARPSYNC.COLLECTIVE R6, `(.L_x_189) ;  /* 0x0000000006087348 */ /* 0x000fea0003c00000 */
[----:B------:R0:W1:Y:S02]  /*24a0*/  SHFL.UP P5, R7, R29, R20, R27 ;  /* 0x040000141d077389 */ /* 0x00006400000a001b */
[----:B01----:R-:W-:Y:S05]  /*24b0*/  ENDCOLLECTIVE ;  /* 0x000000000000791b */ /* 0x003fea0003800000 */
.L_x_189:
[----:B------:R-:W-:Y:S01]  /*24c0*/  IMAD.MOV.U32 R20, RZ, RZ, 0x10 ;  /* 0x00000010ff147424 */ /* 0x000fe200078e00ff */
[----:B------:R-:W-:-:S05]  /*24d0*/  SEL R8, R7, RZ, P2 ;  /* 0x000000ff07087207 */ /* 0x000fca0001000000 */
[----:B------:R-:W-:-:S05]  /*24e0*/  IMAD.IADD R8, R5, 0x1, R8 ;  /* 0x0000000105087824 */ /* 0x000fca00078e0208 */
[----:B------:R-:W-:-:S07]  /*24f0*/  MOV R29, R8 ;  /* 0x00000008001d7202 */ /* 0x000fce0000000f00 */
[----:B------:R-:W-:Y:S05]  /*2500*/  WARPSYNC.COLLECTIVE R6, `(.L_x_190) ;  /* 0x0000000006087348 */ /* 0x000fea0003c00000 */
[----:B------:R0:W1:Y:S02]  /*2510*/  SHFL.UP P5, R7, R29, R20, R27 ;  /* 0x040000141d077389 */ /* 0x00006400000a001b */
[----:B01----:R-:W-:Y:S05]  /*2520*/  ENDCOLLECTIVE ;  /* 0x000000000000791b */ /* 0x003fea0003800000 */
.L_x_190:
[----:B------:R-:W-:-:S05]  /*2530*/  SEL R7, R7, RZ, P3 ;  /* 0x000000ff07077207 */ /* 0x000fca0001800000 */
[----:B------:R-:W-:Y:S02]  /*2540*/  IMAD.IADD R7, R8, 0x1, R7 ;  /* 0x0000000108077824 */ /* 0x000fe400078e0207 */
[----:B------:R-:W-:-:S07]  /*2550*/  HFMA2 R8, -RZ, RZ, 0, 1.847743988037109375e-06 ;  /* 0x0000001fff087431 */ /* 0x000fce00000001ff */
[----:B------:R-:W-:Y:S05]  /*2560*/  WARPSYNC.COLLECTIVE R6, `(.L_x_191) ;  /* 0x0000000006087348 */ /* 0x000fea0003c00000 */
[----:B------:R0:W1:Y:S02]  /*2570*/  SHFL.IDX P5, R9, R7, R18, R8 ;  /* 0x0000001207097389 */ /* 0x00006400000a0008 */
[----:B01----:R-:W-:Y:S05]  /*2580*/  ENDCOLLECTIVE ;  /* 0x000000000000791b */ /* 0x003fea0003800000 */
.L_x_191:
[----:B------:R-:W-:Y:S05]  /*2590*/  BRA `(.L_x_192) ;  /* 0xffffffe400e07947 */ /* 0x000fea000383ffff */
.L_x_171:
[----:B------:R-:W-:Y:S01]  /*25a0*/  BSSY B0, `(.L_x_193) ;  /* 0x0000007000007945 */ /* 0x000fe20003800000 */
[----:B------:R-:W-:Y:S01]  /*25b0*/  IMAD.MOV.U32 R20, RZ, RZ, 0x1 ;  /* 0x00000001ff147424 */ /* 0x000fe200078e00ff */
[----:B------:R-:W-:Y:S01]  /*25c0*/  MOV R6, 0xffffffff ;  /* 0xffffffff00067802 */ /* 0x000fe20000000f00 */
[----:B------:R-:W-:-:S07]  /*25d0*/  IMAD.MOV.U32 R27, RZ, RZ, RZ ;  /* 0x000000ffff1b7224 */ /* 0x000fce00078e00ff */
[----:B0-2---:R-:W-:Y:S05]  /*25e0*/  WARPSYNC.COLLECTIVE R6, `(.L_x_194) ;  /* 0x0000000006087348 */ /* 0x005fea0003c00000 */
[----:B------:R1:W3:Y:S02]  /*25f0*/  SHFL.UP P5, R7, R29, R20, R27 ;  /* 0x040000141d077389 */ /* 0x0002e400000a001b */
[----:B0123--:R-:W-:Y:S05]  /*2600*/  ENDCOLLECTIVE ;  /* 0x000000000000791b */ /* 0x00ffea0003800000 */
.L_x_194:
[----:B------:R-:W-:Y:S05]  /*2610*/  BSYNC B0 ;  /* 0x0000000000007941 */ /* 0x000fea0003800000 */
.L_x_193:
[----:B------:R-:W-:Y:S01]  /*2620*/  SEL R4, R7, RZ, P0 ;  /* 0x000000ff07047207 */ /* 0x000fe20000000000 */
[----:B------:R-:W-:Y:S02]  /*2630*/  HFMA2 R27, -RZ, RZ, 0, 0 ;  /* 0x00000000ff1b7431 */ /* 0x000fe400000001ff */
[----:B------:R-:W-:Y:S01]  /*2640*/  IMAD.MOV.U32 R20, RZ, RZ, 0x2 ;  /* 0x00000002ff147424 */ /* 0x000fe200078e00ff */
[----:B------:R-:W-:Y:S01]  /*2650*/  IADD3 R10, PT, PT, R11, R10, R11 ;  /* 0x0000000a0b0a7210 */ /* 0x000fe20007ffe00b */
[----:B------:R-:W-:Y:S02]  /*2660*/  IMAD.MOV.U32 R6, RZ, RZ, -0x1 ;  /* 0xffffffffff067424 */ /* 0x000fe400078e00ff */
[----:B------:R-:W-:-:S07]  /*2670*/  IMAD.IADD R29, R29, 0x1, R4 ;  /* 0x000000011d1d7824 */ /* 0x000fce00078e0204 */
[----:B------:R-:W-:Y:S05]  /*2680*/  WARPSYNC.COLLECTIVE R6, `(.L_x_195) ;  /* 0x0000000006087348 */ /* 0x000fea0003c00000 */
[----:B------:R0:W1:Y:S02]  /*2690*/  SHFL.UP P5, R7, R29, R20, R27 ;  /* 0x040000141d077389 */ /* 0x00006400000a001b */
[----:B01----:R-:W-:Y:S05]  /*26a0*/  ENDCOLLECTIVE ;  /* 0x000000000000791b */ /* 0x003fea0003800000 */
.L_x_195:
[----:B------:R-:W-:Y:S01]  /*26b0*/  IMAD.MOV.U32 R20, RZ, RZ, 0x4 ;  /* 0x00000004ff147424 */ /* 0x000fe200078e00ff */
[----:B------:R-:W-:-:S05]  /*26c0*/  SEL R4, R7, RZ, P1 ;  /* 0x000000ff07047207 */ /* 0x000fca0000800000 */
[----:B------:R-:W-:-:S05]  /*26d0*/  IMAD.IADD R5, R29, 0x1, R4 ;  /* 0x000000011d057824 */ /* 0x000fca00078e0204 */
[----:B------:R-:W-:-:S07]  /*26e0*/  MOV R29, R5 ;  /* 0x00000005001d7202 */ /* 0x000fce0000000f00 */
[----:B------:R-:W-:Y:S05]  /*26f0*/  WARPSYNC.COLLECTIVE R6, `(.L_x_196) ;  /* 0x0000000006087348 */ /* 0x000fea0003c00000 */
[----:B------:R0:W1:Y:S02]  /*2700*/  SHFL.UP P5, R7, R29, R20, R27 ;  /* 0x040000141d077389 */ /* 0x00006400000a001b */
[----:B01----:R-:W-:Y:S05]  /*2710*/  ENDCOLLECTIVE ;  /* 0x000000000000791b */ /* 0x003fea0003800000 */
.L_x_196:
[----:B------:R-:W-:Y:S01]  /*2720*/  IMAD.MOV.U32 R20, RZ, RZ, 0x8 ;  /* 0x00000008ff147424 */ /* 0x000fe200078e00ff */
[----:B------:R-:W-:-:S05]  /*2730*/  SEL R8, R7, RZ, P2 ;  /* 0x000000ff07087207 */ /* 0x000fca0001000000 */
[----:B------:R-:W-:-:S05]  /*2740*/  IMAD.IADD R8, R5, 0x1, R8 ;  /* 0x0000000105087824 */ /* 0x000fca00078e0208 */
[----:B------:R-:W-:-:S07]  /*2750*/  MOV R29, R8 ;  /* 0x00000008001d7202 */ /* 0x000fce0000000f00 */
[----:B------:R-:W-:Y:S05]  /*2760*/  WARPSYNC.COLLECTIVE R6, `(.L_x_197) ;  /* 0x0000000006087348 */ /* 0x000fea0003c00000 */
[----:B------:R0:W1:Y:S02]  /*2770*/  SHFL.UP P5, R7, R29, R20, R27 ;  /* 0x040000141d077389 */ /* 0x00006400000a001b */
[----:B01----:R-:W-:Y:S05]  /*2780*/  ENDCOLLECTIVE ;  /* 0x000000000000791b */ /* 0x003fea0003800000 */
.L_x_197:
[----:B------:R-:W-:Y:S01]  /*2790*/  IMAD.MOV.U32 R20, RZ, RZ, 0x10 ;  /* 0x00000010ff147424 */ /* 0x000fe200078e00ff */
[----:B------:R-:W-:-:S05]  /*27a0*/  SEL R7, R7, RZ, P3 ;  /* 0x000000ff07077207 */ /* 0x000fca0001800000 */
[----:B------:R-:W-:Y:S02]  /*27b0*/  IMAD.IADD R9, R8, 0x1, R7 ;  /* 0x0000000108097824 */ /* 0x000fe400078e0207 */
[----:B------:R-:W-:-:S03]  /*27c0*/  HFMA2 R8, -RZ, RZ, 0, 1.847743988037109375e-06 ;  /* 0x0000001fff087431 */ /* 0x000fc600000001ff */
[----:B------:R-:W-:-:S07]  /*27d0*/  MOV R29, R9 ;  /* 0x00000009001d7202 */ /* 0x000fce0000000f00 */
[----:B------:R-:W-:Y:S05]  /*27e0*/  WARPSYNC.COLLECTIVE R6, `(.L_x_198) ;  /* 0x0000000006087348 */ /* 0x000fea0003c00000 */
[----:B------:R0:W1:Y:S02]  /*27f0*/  SHFL.UP P5, R7, R29, R20, R27 ;  /* 0x040000141d077389 */ /* 0x00006400000a001b */
[----:B01----:R-:W-:Y:S05]  /*2800*/  ENDCOLLECTIVE ;  /* 0x000000000000791b */ /* 0x003fea0003800000 */
.L_x_198:
[----:B------:R-:W-:Y:S01]  /*2810*/  IMAD.MOV.U32 R20, RZ, RZ, 0x1 ;  /* 0x00000001ff147424 */ /* 0x000fe200078e00ff */
[----:B------:R-:W-:-:S05]  /*2820*/  SEL R4, R7, RZ, P4 ;  /* 0x000000ff07047207 */ /* 0x000fca0002000000 */
[----:B------:R-:W-:Y:S02]  /*2830*/  IMAD.IADD R7, R9, 0x1, R4 ;  /* 0x0000000109077824 */ /* 0x000fe400078e0204 */
[----:B------:R-:W-:-:S07]  /*2840*/  IMAD R4, R11, 0x4, R14 ;  /* 0x000000040b047824 */ /* 0x000fce00078e020e */
[----:B------:R-:W-:Y:S05]  /*2850*/  WARPSYNC.COLLECTIVE R6, `(.L_x_199) ;  /* 0x0000000006087348 */ /* 0x000fea0003c00000 */
[----:B------:R0:W1:Y:S02]  /*2860*/  SHFL.IDX P5, R9, R7, R18, R8 ;  /* 0x0000001207097389 */ /* 0x00006400000a0008 */
[----:B01----:R-:W-:Y:S05]  /*2870*/  ENDCOLLECTIVE ;  /* 0x000000000000791b */ /* 0x003fea0003800000 */
.L_x_199:
[----:B------:R-:W-:Y:S01]  /*2880*/  LEA R22, R11, R4, 0x2 ;  /* 0x000000040b167211 */ /* 0x000fe200078e10ff */
[----:B------:R-:W-:Y:S04]  /*2890*/  STS [R14+-0x400], R9 ;  /* 0xfffc00090e007388 */ /* 0x000fe80000000800 */
[----:B------:R-:W-:Y:S04]  /*28a0*/  LDS R23, [R4] ;  /* 0x0000000004177984 */ /* 0x000fe80000000800 */
[----:B------:R-:W0:Y:S02]  /*28b0*/  LDS R16, [R4+-0x400] ;  /* 0xfffc000004107984 */ /* 0x000e240000000800 */
[----:B0-----:R-:W-:-:S05]  /*28c0*/  IMAD.IADD R23, R23, 0x1, R16 ;  /* 0x0000000117177824 */ /* 0x001fca00078e0210 */
[----:B------:R-:W-:-:S07]  /*28d0*/  MOV R29, R23 ;  /* 0x00000017001d7202 */ /* 0x000fce0000000f00 */
[----:B------:R-:W-:Y:S05]  /*28e0*/  WARPSYNC.COLLECTIVE R6, `(.L_x_200) ;  /* 0x0000000006087348 */ /* 0x000fea0003c00000 */
[----:B------:R0:W1:Y:S02]  /*28f0*/  SHFL.UP P5, R7, R29, R20, R27 ;  /* 0x040000141d077389 */ /* 0x00006400000a001b */
[----:B01----:R-:W-:Y:S05]  /*2900*/  ENDCOLLECTIVE ;  /* 0x000000000000791b */ /* 0x003fea0003800000 */
.L_x_200:
[----:B------:R-:W-:Y:S02]  /*2910*/  IMAD.MOV.U32 R20, RZ, RZ, 0x2 ;  /* 0x00000002ff147424 */ /* 0x000fe400078e00ff */
[----:B------:R-:W-:-:S05]  /*2920*/  IMAD.MOV.U32 R5, RZ, RZ, R7 ;  /* 0x000000ffff057224 */ /* 0x000fca00078e0007 */
[----:B------:R-:W-:-:S04]  /*2930*/  SEL R8, R5, RZ, P0 ;  /* 0x000000ff05087207 */ /* 0x000fc80000000000 */
[----:B------:R-:W-:-:S05]  /*2940*/  IADD3 R5, PT, PT, R23, R8, RZ ;  /* 0x0000000817057210 */ /* 0x000fca0007ffe0ff */
[----:B------:R-:W-:-:S07]  /*2950*/  IMAD.MOV.U32 R29, RZ, RZ, R5 ;  /* 0x000000ffff1d7224 */ /* 0x000fce00078e0005 */
[----:B------:R-:W-:Y:S05]  /*2960*/  WARPSYNC.COLLECTIVE R6, `(.L_x_201) ;  /* 0x0000000006087348 */ /* 0x000fea0003c00000 */
[----:B------:R0:W1:Y:S02]  /*2970*/  SHFL.UP P5, R7, R29, R20, R27 ;  /* 0x040000141d077389 */ /* 0x00006400000a001b */
[----:B01----:R-:W-:Y:S05]  /*2980*/  ENDCOLLECTIVE ;  /* 0x000000000000791b */ /* 0x003fea0003800000 */
.L_x_201:
[----:B------:R-:W-:Y:S01]  /*2990*/  HFMA2 R20, -RZ, RZ, 0, 2.384185791015625e-07 ;  /* 0x00000004ff147431 */ /* 0x000fe200000001ff */
[----:B------:R-:W-:-:S04]  /*29a0*/  MOV R8, R7 ;  /* 0x0000000700087202 */ /* 0x000fc80000000f00 */
[----:B------:R-:W-:-:S05]  /*29b0*/  SEL R8, R8, RZ, P1 ;  /* 0x000000ff08087207 */ /* 0x000fca0000800000 */
[----:B------:R-:W-:-:S04]  /*29c0*/  IMAD.IADD R8, R5, 0x1, R8 ;  /* 0x0000000105087824 */ /* 0x000fc800078e0208 */
[----:B------:R-:W-:-:S07]  /*29d0*/  IMAD.MOV.U32 R29, RZ, RZ, R8 ;  /* 0x000000ffff1d7224 */ /* 0x000fce00078e0008 */
[----:B------:R-:W-:Y:S05]  /*29e0*/  WARPSYNC.COLLECTIVE R6, `(.L_x_202) ;  /* 0x0000000006087348 */ /* 0x000fea0003c00000 */
[----:B------:R0:W1:Y:S02]  /*29f0*/  SHFL.UP P5, R7, R29, R20, R27 ;  /* 0x040000141d077389 */ /* 0x00006400000a001b */
[----:B01----:R-:W-:Y:S05]  /*2a00*/  ENDCOLLECTIVE ;  /* 0x000000000000791b */ /* 0x003fea0003800000 */
.L_x_202:
[----:B------:R-:W-:Y:S02]  /*2a10*/  MOV R20, 0x8 ;  /* 0x0000000800147802 */ /* 0x000fe40000000f00 */
[----:B------:R-:W-:-:S05]  /*2a20*/  SEL R7, R7, RZ, P2 ;  /* 0x000000ff07077207 */ /* 0x000fca0001000000 */
[----:B------:R-:W-:Y:S02]  /*2a30*/  IMAD.IADD R9, R8, 0x1, R7 ;  /* 0x0000000108097824 */ /* 0x000fe400078e0207 */
[----:B------:R-:W-:Y:S02]  /*2a40*/  IMAD.MOV.U32 R8, RZ, RZ, 0x1f ;  /* 0x0000001fff087424 */ /* 0x000fe400078e00ff */
[----:B------:R-:W-:-:S07]  /*2a50*/  IMAD.MOV.U32 R29, RZ, RZ, R9 ;  /* 0x000000ffff1d7224 */ /* 0x000fce00078e0009 */
[----:B------:R-:W-:Y:S05]  /*2a60*/  WARPSYNC.COLLECTIVE R6, `(.L_x_203) ;  /* 0x0000000006087348 */ /* 0x000fea0003c00000 */
[----:B------:R0:W1:Y:S02]  /*2a70*/  SHFL.UP P5, R7, R29, R20, R27 ;  /* 0x040000141d077389 */ /* 0x00006400000a001b */
[----:B01----:R-:W-:Y:S05]  /*2a80*/  ENDCOLLECTIVE ;  /* 0x000000000000791b */ /* 0x003fea0003800000 */
.L_x_203:
[----:B------:R-:W-:Y:S01]  /*2a90*/  HFMA2 R20, -RZ, RZ, 0, 9.5367431640625e-07 ;  /* 0x00000010ff147431 */ /* 0x000fe200000001ff */
[----:B------:R-:W-:-:S05]  /*2aa0*/  SEL R16, R7, RZ, P3 ;  /* 0x000000ff07107207 */ /* 0x000fca0001800000 */
[----:B------:R-:W-:-:S04]  /*2ab0*/  IMAD.IADD R16, R9, 0x1, R16 ;  /* 0x0000000109107824 */ /* 0x000fc800078e0210 */
[----:B------:R-:W-:-:S07]  /*2ac0*/  IMAD.MOV.U32 R29, RZ, RZ, R16 ;  /* 0x000000ffff1d7224 */ /* 0x000fce00078e0010 */
[----:B------:R-:W-:Y:S05]  /*2ad0*/  WARPSYNC.COLLECTIVE R6, `(.L_x_204) ;  /* 0x0000000006087348 */ /* 0x000fea0003c00000 */
[----:B------:R0:W1:Y:S02]  /*2ae0*/  SHFL.UP P5, R7, R29, R20, R27 ;  /* 0x040000141d077389 */ /* 0x00006400000a001b */
[----:B01----:R-:W-:Y:S05]  /*2af0*/  ENDCOLLECTIVE ;  /* 0x000000000000791b */ /* 0x003fea0003800000 */
.L_x_204:
[----:B------:R-:W-:Y:S02]  /*2b00*/  MOV R20, 0x1 ;  /* 0x0000000100147802 */ /* 0x000fe40000000f00 */
[----:B------:R-:W-:-:S05]  /*2b10*/  SEL R7, R7, RZ, P4 ;  /* 0x000000ff07077207 */ /* 0x000fca0002000000 */
[----:B------:R-:W-:-:S07]  /*2b20*/  IMAD.IADD R7, R16, 0x1, R7 ;  /* 0x0000000110077824 */ /* 0x000fce00078e0207 */
[----:B------:R-:W-:Y:S05]  /*2b30*/  WARPSYNC.COLLECTIVE R6, `(.L_x_205) ;  /* 0x0000000006087348 */ /* 0x000fea0003c00000 */
[----:B------:R0:W1:Y:S02]  /*2b40*/  SHFL.IDX P5, R9, R7, R18, R8 ;  /* 0x0000001207097389 */ /* 0x00006400000a0008 */
[----:B01----:R-:W-:Y:S05]  /*2b50*/  ENDCOLLECTIVE ;  /* 0x000000000000791b */ /* 0x003fea0003800000 */
.L_x_205:
[----:B------:R-:W-:Y:S04]  /*2b60*/  STS [R4+-0x400], R9 ;  /* 0xfffc000904007388 */ /* 0x000fe80000000800 */
[----:B------:R-:W-:Y:S04]  /*2b70*/  LDS R21, [R22] ;  /* 0x0000000016157984 */ /* 0x000fe80000000800 */
[----:B------:R-:W0:Y:S02]  /*2b80*/  LDS R16, [R22+-0x400] ;  /* 0xfffc000016107984 */ /* 0x000e240000000800 */
[----:B0-----:R-:W-:-:S02]  /*2b90*/  IMAD.IADD R21, R21, 0x1, R16 ;  /* 0x0000000115157824 */ /* 0x001fc400078e0210 */
[----:B------:R-:W-:Y:S02]  /*2ba0*/  IMAD R16, R11, 0x4, R22 ;  /* 0x000000040b107824 */ /* 0x000fe400078e0216 */
[----:B------:R-:W-:-:S07]  /*2bb0*/  IMAD.MOV.U32 R29, RZ, RZ, R21 ;  /* 0x000000ffff1d7224 */ /* 0x000fce00078e0015 */
[----:B------:R-:W-:Y:S05]  /*2bc0*/  WARPSYNC.COLLECTIVE R6, `(.L_x_206) ;  /* 0x0000000006087348 */ /* 0x000fea0003c00000 */
[----:B------:R0:W1:Y:S02]  /*2bd0*/  SHFL.UP P5, R7, R29, R20, R27 ;  /* 0x040000141d077389 */ /* 0x00006400000a001b */
[----:B01----:R-:W-:Y:S05]  /*2be0*/  ENDCOLLECTIVE ;  /* 0x000000000000791b */ /* 0x003fea0003800000 */
.L_x_206:
[----:B------:R-:W-:Y:S02]  /*2bf0*/  IMAD.MOV.U32 R20, RZ, RZ, 0x2 ;  /* 0x00000002ff147424 */ /* 0x000fe400078e00ff */
[----:B------:R-:W-:-:S05]  /*2c00*/  IMAD.MOV.U32 R5, RZ, RZ, R7 ;  /* 0x000000ffff057224 */ /* 0x000fca00078e0007 */
[----:B------:R-:W-:-:S05]  /*2c10*/  SEL R8, R5, RZ, P0 ;  /* 0x000000ff05087207 */ /* 0x000fca0000000000 */
[----:B------:R-:W-:-:S05]  /*2c20*/  IMAD.IADD R5, R21, 0x1, R8 ;  /* 0x0000000115057824 */ /* 0x000fca00078e0208 */
[----:B------:R-:W-:-:S07]  /*2c30*/  MOV R29, R5 ;  /* 0x00000005001d7202 */ /* 0x000fce0000000f00 */
[----:B------:R-:W-:Y:S05]  /*2c40*/  WARPSYNC.COLLECTIVE R6, `(.L_x_207) ;  /* 0x0000000006087348 */ /* 0x000fea0003c00000 */
[----:B------:R0:W1:Y:S02]  /*2c50*/  SHFL.UP P5, R7, R29, R20, R27 ;  /* 0x040000141d077389 */ /* 0x00006400000a001b */
[----:B01----:R-:W-:Y:S05]  /*2c60*/  ENDCOLLECTIVE ;  /* 0x000000000000791b */ /* 0x003fea0003800000 */
.L_x_207:
        /* <DEDUP_REMOVED lines=8> */
.L_x_208:
[----:B------:R-:W-:Y:S01]  /*2cf0*/  IMAD.MOV.U32 R20, RZ, RZ, 0x8 ;  /* 0x00000008ff147424 */ /* 0x000fe200078e00ff */
[----:B------:R-:W-:-:S04]  /*2d00*/  SEL R7, R7, RZ, P2 ;  /* 0x000000ff07077207 */ /* 0x000fc80001000000 */
[----:B------:R-:W-:Y:S01]  /*2d10*/  IADD3 R4, PT, PT, R8, R7, RZ ;  /* 0x0000000708047210 */ /* 0x000fe20007ffe0ff */
[----:B------:R-:W-:-:S04]  /*2d20*/  IMAD.MOV.U32 R8, RZ, RZ, 0x1f ;  /* 0x0000001fff087424 */ /* 0x000fc800078e00ff */
[----:B------:R-:W-:-:S07]  /*2d30*/  IMAD.MOV.U32 R29, RZ, RZ, R4 ;  /* 0x000000ffff1d7224 */ /* 0x000fce00078e0004 */
[----:B------:R-:W-:Y:S05]  /*2d40*/  WARPSYNC.COLLECTIVE R6, `(.L_x_209) ;  /* 0x0000000006087348 */ /* 0x000fea0003c00000 */
[----:B------:R0:W1:Y:S02]  /*2d50*/  SHFL.UP P5, R7, R29, R20, R27 ;  /* 0x040000141d077389 */ /* 0x00006400000a001b */
[----:B01----:R-:W-:Y:S05]  /*2d60*/  ENDCOLLECTIVE ;  /* 0x000000000000791b */ /* 0x003fea0003800000 */
.L_x_209:
[----:B------:R-:W-:Y:S01]  /*2d70*/  IMAD.MOV.U32 R20, RZ, RZ, 0x10 ;  /* 0x00000010ff147424 */ /* 0x000fe200078e00ff */
[----:B------:R-:W-:-:S04]  /*2d80*/  SEL R7, R7, RZ, P3 ;  /* 0x000000ff07077207 */ /* 0x000fc80001800000 */
[----:B------:R-:W-:-:S05]  /*2d90*/  IADD3 R9, PT, PT, R4, R7, RZ ;  /* 0x0000000704097210 */ /* 0x000fca0007ffe0ff */
[----:B------:R-:W-:-:S07]  /*2da0*/  IMAD.MOV.U32 R29, RZ, RZ, R9 ;  /* 0x000000ffff1d7224 */ /* 0x000fce00078e0009 */
[----:B------:R-:W-:Y:S05]  /*2db0*/  WARPSYNC.COLLECTIVE R6, `(.L_x_210) ;  /* 0x0000000006087348 */ /* 0x000fea0003c00000 */
[----:B------:R0:W1:Y:S02]  /*2dc0*/  SHFL.UP P5, R7, R29, R20, R27 ;  /* 0x040000141d077389 */ /* 0x00006400000a001b */
[----:B01----:R-:W-:Y:S05]  /*2dd0*/  ENDCOLLECTIVE ;  /* 0x000000000000791b */ /* 0x003fea0003800000 */
.L_x_210:
[----:B------:R-:W-:Y:S01]  /*2de0*/  IMAD.MOV.U32 R20, RZ, RZ, 0x1 ;  /* 0x00000001ff147424 */ /* 0x000fe200078e00ff */
[----:B------:R-:W-:-:S04]  /*2df0*/  SEL R4, R7, RZ, P4 ;  /* 0x000000ff07047207 */ /* 0x000fc80002000000 */
[----:B------:R-:W-:-:S07]  /*2e00*/  IADD3 R7, PT, PT, R9, R4, RZ ;  /* 0x0000000409077210 */ /* 0x000fce0007ffe0ff */
[----:B------:R-:W-:Y:S05]  /*2e10*/  WARPSYNC.COLLECTIVE R6, `(.L_x_211) ;  /* 0x0000000006087348 */ /* 0x000fea0003c00000 */
[----:B------:R0:W1:Y:S02]  /*2e20*/  SHFL.IDX P5, R9, R7, R18, R8 ;  /* 0x0000001207097389 */ /* 0x00006400000a0008 */
[----:B01----:R-:W-:Y:S05]  /*2e30*/  ENDCOLLECTIVE ;  /* 0x000000000000791b */ /* 0x003fea0003800000 */
.L_x_211:
[----:B------:R-:W-:Y:S04]  /*2e40*/  STS [R22+-0x400], R9 ;  /* 0xfffc000916007388 */ /* 0x000fe80000000800 */
[----:B------:R-:W-:Y:S04]  /*2e50*/  LDS R25, [R16] ;  /* 0x0000000010197984 */ /* 0x000fe80000000800 */
[----:B------:R-:W0:Y:S02]  /*2e60*/  LDS R4, [R16+-0x400] ;  /* 0xfffc000010047984 */ /* 0x000e240000000800 */
[----:B0-----:R-:W-:-:S05]  /*2e70*/  IADD3 R25, PT, PT, R25, R4, RZ ;  /* 0x0000000419197210 */ /* 0x001fca0007ffe0ff */
[----:B------:R-:W-:-:S07]  /*2e80*/  IMAD.MOV.U32 R29, RZ, RZ, R25 ;  /* 0x000000ffff1d7224 */ /* 0x000fce00078e0019 */
[----:B------:R-:W-:Y:S05]  /*2e90*/  WARPSYNC.COLLECTIVE R6, `(.L_x_212) ;  /* 0x0000000006087348 */ /* 0x000fea0003c00000 */
[----:B------:R0:W1:Y:S02]  /*2ea0*/  SHFL.UP P5, R7, R29, R20, R27 ;  /* 0x040000141d077389 */ /* 0x00006400000a001b */
[----:B01----:R-:W-:Y:S05]  /*2eb0*/  ENDCOLLECTIVE ;  /* 0x000000000000791b */ /* 0x003fea0003800000 */
.L_x_212:
[----:B------:R-:W-:Y:S01]  /*2ec0*/  HFMA2 R20, -RZ, RZ, 0, 1.1920928955078125e-07 ;  /* 0x00000002ff147431 */ /* 0x000fe200000001ff */
[----:B------:R-:W-:-:S04]  /*2ed0*/  MOV R4, R7 ;  /* 0x0000000700047202 */ /* 0x000fc80000000f00 */
[----:B------:R-:W-:-:S05]  /*2ee0*/  SEL R4, R4, RZ, P0 ;  /* 0x000000ff04047207 */ /* 0x000fca0000000000 */
[----:B------:R-:W-:Y:S02]  /*2ef0*/  IMAD.IADD R8, R25, 0x1, R4 ;  /* 0x0000000119087824 */ /* 0x000fe400078e0204 */
[----:B------:R-:W-:-:S04]  /*2f00*/  IMAD.WIDE.U32 R4, R17, 0x4, R2 ;  /* 0x0000000411047825 */ /* 0x000fc800078e0002 */
[----:B------:R-:W-:Y:S01]  /*2f10*/  IMAD.MOV.U32 R29, RZ, RZ, R8 ;  /* 0x000000ffff1d7224 */ /* 0x000fe200078e0008 */
[----:B------:R0:W-:Y:S06]  /*2f20*/  STG.E desc[UR8][R4.64], R23 ;  /* 0x0000001704007986 */ /* 0x0001ec000c101908 */
[----:B0-----:R-:W-:Y:S05]  /*2f30*/  WARPSYNC.COLLECTIVE R6, `(.L_x_213) ;  /* 0x0000000006087348 */ /* 0x001fea0003c00000 */
[----:B------:R1:W2:Y:S02]  /*2f40*/  SHFL.UP P5, R7, R29, R20, R27 ;  /* 0x040000141d077389 */ /* 0x0002a400000a001b */
[----:B012---:R-:W-:Y:S05]  /*2f50*/  ENDCOLLECTIVE ;  /* 0x000000000000791b */ /* 0x007fea0003800000 */
.L_x_213:
[----:B------:R-:W-:-:S05]  /*2f60*/  IMAD.WIDE.U32 R4, R13, 0x4, R2 ;  /* 0x000000040d047825 */ /* 0x000fca00078e0002 */
[----:B------:R0:W-:Y:S01]  /*2f70*/  STG.E desc[UR8][R4.64], R21 ;  /* 0x0000001504007986 */ /* 0x0001e2000c101908 */
[----:B------:R-:W-:Y:S02]  /*2f80*/  IMAD.MOV.U32 R20, RZ, RZ, 0x4 ;  /* 0x00000004ff147424 */ /* 0x000fe400078e00ff */
[----:B------:R-:W-:-:S05]  /*2f90*/  IMAD.MOV.U32 R24, RZ, RZ, R7 ;  /* 0x000000ffff187224 */ /* 0x000fca00078e0007 */
[----:B------:R-:W-:-:S05]  /*2fa0*/  SEL R7, R24, RZ, P1 ;  /* 0x000000ff18077207 */ /* 0x000fca0000800000 */
[----:B------:R-:W-:Y:S02]  /*2fb0*/  IMAD.IADD R24, R8, 0x1, R7 ;  /* 0x0000000108187824 */ /* 0x000fe400078e0207 */
[----:B------:R-:W-:-:S03]  /*2fc0*/  IMAD.MOV.U32 R8, RZ, RZ, 0x1f ;  /* 0x0000001fff087424 */ /* 0x000fc600078e00ff */
[----:B0-----:R-:W-:-:S07]  /*2fd0*/  MOV R29, R24 ;  /* 0x00000018001d7202 */ /* 0x001fce0000000f00 */
[----:B------:R-:W-:Y:S05]  /*2fe0*/  WARPSYNC.COLLECTIVE R6, `(.L_x_214) ;  /* 0x0000000006087348 */ /* 0x000fea0003c00000 */
[----:B------:R0:W1:Y:S02]  /*2ff0*/  SHFL.UP P5, R7, R29, R20, R27 ;  /* 0x040000141d077389 */ /* 0x00006400000a001b */
[----:B01----:R-:W-:Y:S05]  /*3000*/  ENDCOLLECTIVE ;  /* 0x000000000000791b */ /* 0x003fea0003800000 */
.L_x_214:
[----:B------:R-:W-:Y:S01]  /*3010*/  IMAD.MOV.U32 R20, RZ, RZ, 0x8 ;  /* 0x00000008ff147424 */ /* 0x000fe200078e00ff */
[----:B------:R-:W-:-:S05]  /*3020*/  SEL R7, R7, RZ, P2 ;  /* 0x000000ff07077207 */ /* 0x000fca0001000000 */
[----:B------:R-:W-:-:S05]  /*3030*/  IMAD.IADD R26, R24, 0x1, R7 ;  /* 0x00000001181a7824 */ /* 0x000fca00078e0207 */
[----:B------:R-:W-:-:S07]  /*3040*/  MOV R29, R26 ;  /* 0x0000001a001d7202 */ /* 0x000fce0000000f00 */
[----:B------:R-:W-:Y:S05]  /*3050*/  WARPSYNC.COLLECTIVE R6, `(.L_x_215) ;  /* 0x0000000006087348 */ /* 0x000fea0003c00000 */
[----:B------:R0:W1:Y:S02]  /*3060*/  SHFL.UP P5, R7, R29, R20, R27 ;  /* 0x040000141d077389 */ /* 0x00006400000a001b */
[----:B01----:R-:W-:Y:S05]  /*3070*/  ENDCOLLECTIVE ;  /* 0x000000000000791b */ /* 0x003fea0003800000 */
.L_x_215:
[----:B------:R-:W-:Y:S01]  /*3080*/  IMAD.MOV.U32 R20, RZ, RZ, 0x10 ;  /* 0x00000010ff147424 */ /* 0x000fe200078e00ff */
[----:B------:R-:W-:-:S05]  /*3090*/  SEL R7, R7, RZ, P3 ;  /* 0x000000ff07077207 */ /* 0x000fca0001800000 */
[----:B------:R-:W-:-:S05]  /*30a0*/  IMAD.IADD R22, R26, 0x1, R7 ;  /* 0x000000011a167824 */ /* 0x000fca00078e0207 */
[----:B------:R-:W-:-:S07]  /*30b0*/  MOV R29, R22 ;  /* 0x00000016001d7202 */ /* 0x000fce0000000f00 */
[----:B------:R-:W-:Y:S05]  /*30c0*/  WARPSYNC.COLLECTIVE R6, `(.L_x_216) ;  /* 0x0000000006087348 */ /* 0x000fea0003c00000 */
[----:B------:R0:W1:Y:S02]  /*30d0*/  SHFL.UP P5, R7, R29, R20, R27 ;  /* 0x040000141d077389 */ /* 0x00006400000a001b */
[----:B01----:R-:W-:Y:S05]  /*30e0*/  ENDCOLLECTIVE ;  /* 0x000000000000791b */ /* 0x003fea0003800000 */
.L_x_216:
[----:B------:R-:W-:-:S05]  /*30f0*/  SEL R7, R7, RZ, P4 ;  /* 0x000000ff07077207 */ /* 0x000fca0002000000 */
[----:B------:R-:W-:Y:S02]  /*3100*/  IMAD.IADD R24, R22, 0x1, R7 ;  /* 0x0000000116187824 */ /* 0x000fe400078e0207 */
[----:B------:R-:W-:-:S03]  /*3110*/  IMAD.WIDE.U32 R22, R15, 0x4, R2 ;  /* 0x000000040f167825 */ /* 0x000fc600078e0002 */
[----:B------:R-:W-:Y:S02]  /*3120*/  MOV R7, R24 ;  /* 0x0000001800077202 */ /* 0x000fe40000000f00 */
[----:B------:R0:W-:Y:S05]  /*3130*/  STG.E desc[UR8][R22.64], R25 ;  /* 0x0000001916007986 */ /* 0x0001ea000c101908 */
[----:B0-----:R-:W-:Y:S05]  /*3140*/  WARPSYNC.COLLECTIVE R6, `(.L_x_217) ;  /* 0x0000000006087348 */ /* 0x001fea0003c00000 */
[----:B------:R1:W2:Y:S02]  /*3150*/  SHFL.IDX P5, R9, R7, R18, R8 ;  /* 0x0000001207097389 */ /* 0x0002a400000a0008 */
[----:B012---:R-:W-:Y:S05]  /*3160*/  ENDCOLLECTIVE ;  /* 0x000000000000791b */ /* 0x007fea0003800000 */
.L_x_217:
[----:B------:R-:W-:Y:S01]  /*3170*/  IMAD.MOV.U32 R27, RZ, RZ, R9 ;  /* 0x000000ffff1b7224 */ /* 0x000fe200078e0009 */
[----:B------:R-:W-:Y:S06]  /*3180*/  BRA `(.L_x_218) ;  /* 0xffffffe000c87947 */ /* 0x000fec000383ffff */
.L_x_174:
[----:B------:R-:W0:Y:S01]  /*3190*/  S2R R8, SR_LANEID ;  /* 0x0000000000087919 */ /* 0x000e220000000000 */
[----:B------:R-:W-:Y:S02]  /*31a0*/  HFMA2 R20, -RZ, RZ, 0, 5.9604644775390625e-08 ;  /* 0x00000001ff147431 */ /* 0x000fe400000001ff */
[----:B------:R-:W-:-:S07]  /*31b0*/  IMAD.MOV.U32 R27, RZ, RZ, RZ ;  /* 0x000000ffff1b7224 */ /* 0x000fce00078e00ff */
[----:B0123--:R-:W-:Y:S05]  /*31c0*/  WARPSYNC.COLLECTIVE R6, `(.L_x_219) ;  /* 0x0000000006087348 */ /* 0x00ffea0003c00000 */
[----:B-1-3--:R1:W3:Y:S02]  /*31d0*/  SHFL.UP P5, R7, R29, R20, R27 ;  /* 0x040000141d077389 */ /* 0x00a2e400000a001b */
[----:B0123--:R-:W-:Y:S05]  /*31e0*/  ENDCOLLECTIVE ;  /* 0x000000000000791b */ /* 0x00ffea0003800000 */
.L_x_219:
[----:B------:R-:W-:Y:S01]  /*31f0*/  IMAD.MOV.U32 R20, RZ, RZ, 0x2 ;  /* 0x00000002ff147424 */ /* 0x000fe200078e00ff */
[C---:B------:R-:W-:Y:S02]  /*3200*/  ISETP.NE.AND P0, PT, R8.reuse, RZ, PT ;  /* 0x000000ff0800720c */ /* 0x040fe40003f05270 */
[----:B------:R-:W-:Y:S02]  /*3210*/  ISETP.GE.U32.AND P1, PT, R8, 0x2, PT ;  /* 0x000000020800780c */ /* 0x000fe40003f26070 */
[----:B------:R-:W-:-:S05]  /*3220*/  SEL R4, R7, RZ, P0 ;  /* 0x000000ff07047207 */ /* 0x000fca0000000000 */
[----:B------:R-:W-:-:S05]  /*3230*/  IMAD.IADD R3, R29, 0x1, R4 ;  /* 0x000000011d037824 */ /* 0x000fca00078e0204 */
[----:B------:R-:W-:-:S07]  /*3240*/  MOV R29, R3 ;  /* 0x00000003001d7202 */ /* 0x000fce0000000f00 */
[----:B------:R-:W-:Y:S05]  /*3250*/  WARPSYNC.COLLECTIVE R6, `(.L_x_220) ;  /* 0x0000000006087348 */ /* 0x000fea0003c00000 */
[----:B------:R0:W1:Y:S02]  /*3260*/  SHFL.UP P5, R7, R29, R20, R27 ;  /* 0x040000141d077389 */ /* 0x00006400000a001b */
[----:B01----:R-:W-:Y:S05]  /*3270*/  ENDCOLLECTIVE ;  /* 0x000000000000791b */ /* 0x003fea0003800000 */
.L_x_220:
[----:B------:R-:W-:Y:S01]  /*3280*/  IMAD.MOV.U32 R20, RZ, RZ, 0x4 ;  /* 0x00000004ff147424 */ /* 0x000fe200078e00ff */
[----:B------:R-:W-:Y:S02]  /*3290*/  SEL R4, R7, RZ, P1 ;  /* 0x000000ff07047207 */ /* 0x000fe40000800000 */
[----:B------:R-:W-:-:S03]  /*32a0*/  ISETP.GE.U32.AND P1, PT, R8, 0x4, PT ;  /* 0x000000040800780c */ /* 0x000fc60003f26070 */
[----:B------:R-:W-:-:S05]  /*32b0*/  IMAD.IADD R5, R3, 0x1, R4 ;  /* 0x0000000103057824 */ /* 0x000fca00078e0204 */
[----:B------:R-:W-:-:S07]  /*32c0*/  MOV R29, R5 ;  /* 0x00000005001d7202 */ /* 0x000fce0000000f00 */
[----:B------:R-:W-:Y:S05]  /*32d0*/  WARPSYNC.COLLECTIVE R6, `(.L_x_221) ;  /* 0x0000000006087348 */ /* 0x000fea0003c00000 */
[----:B------:R0:W1:Y:S02]  /*32e0*/  SHFL.UP P5, R7, R29, R20, R27 ;  /* 0x040000141d077389 */ /* 0x00006400000a001b */
[----:B01----:R-:W-:Y:S05]  /*32f0*/  ENDCOLLECTIVE ;  /* 0x000000000000791b */ /* 0x003fea0003800000 */
.L_x_221:
        /* <DEDUP_REMOVED lines=8> */
.L_x_222:
        /* <DEDUP_REMOVED lines=8> */
.L_x_223:
[----:B------:R-:W-:Y:S01]  /*3400*/  IMAD.MOV.U32 R20, RZ, RZ, 0x1 ;  /* 0x00000001ff147424 */ /* 0x000fe200078e00ff */
[----:B------:R-:W-:-:S05]  /*3410*/  SEL R4, R7, RZ, P1 ;  /* 0x000000ff07047207 */ /* 0x000fca0000800000 */
[----:B------:R-:W-:-:S05]  /*3420*/  IMAD.IADD R5, R3, 0x1, R4 ;  /* 0x0000000103057824 */ /* 0x000fca00078e0204 */
[----:B------:R-:W-:-:S07]  /*3430*/  MOV R29, R5 ;  /* 0x00000005001d7202 */ /* 0x000fce0000000f00 */
[----:B------:R-:W-:Y:S05]  /*3440*/  WARPSYNC.COLLECTIVE R6, `(.L_x_224) ;  /* 0x0000000006087348 */ /* 0x000fea0003c00000 */
[----:B------:R0:W1:Y:S02]  /*3450*/  SHFL.UP P5, R7, R29, R20, R27 ;  /* 0x040000141d077389 */ /* 0x00006400000a001b */
[----:B01----:R-:W-:Y:S05]  /*3460*/  ENDCOLLECTIVE ;  /* 0x000000000000791b */ /* 0x003fea0003800000 */
.L_x_224:
[----:B------:R-:W-:Y:S05]  /*3470*/  BRA `(.L_x_225) ;  /* 0xffffffe000ac7947 */ /* 0x000fea000383ffff */
.L_x_181:
[----:B------:R-:W-:Y:S01]  /*3480*/  HFMA2 R8, -RZ, RZ, 0, 1.847743988037109375e-06 ;  /* 0x0000001fff087431 */ /* 0x000fe200000001ff */
[----:B------:R-:W-:Y:S01]  /*3490*/  BSSY B1, `(.L_x_226) ;  /* 0x0000006000017945 */ /* 0x000fe20003800000 */
[----:B------:R-:W-:Y:S02]  /*34a0*/  IMAD.MOV.U32 R18, RZ, RZ, 0x1 ;  /* 0x00000001ff127424 */ /* 0x000fe400078e00ff */
[----:B------:R-:W-:-:S07]  /*34b0*/  IMAD.MOV.U32 R6, RZ, RZ, -0x2 ;  /* 0xfffffffeff067424 */ /* 0x000fce00078e00ff */
[----:B012---:R-:W-:Y:S05]  /*34c0*/  WARPSYNC.COLLECTIVE R6, `(.L_x_227) ;  /* 0x0000000006087348 */ /* 0x007fea0003c00000 */
[----:B-1----:R1:W3:Y:S02]  /*34d0*/  SHFL.IDX P5, R9, R7, R18, R8 ;  /* 0x0000001207097389 */ /* 0x0022e400000a0008 */
[----:B0123--:R-:W-:Y:S05]  /*34e0*/  ENDCOLLECTIVE ;  /* 0x000000000000791b */ /* 0x00ffea0003800000 */
.L_x_227:
[----:B------:R-:W-:Y:S05]  /*34f0*/  BSYNC B1 ;  /* 0x0000000000017941 */ /* 0x000fea0003800000 */
.L_x_226:
[----:B------:R-:W-:Y:S05]  /*3500*/  BRA `(.L_x_228) ;  /* 0xffffffe8008c7947 */ /* 0x000fea000383ffff */
.L_x_183:
[----:B------:R-:W-:Y:S01]  /*3510*/  IMAD R22, R3, 0x4, R14 ;  /* 0x0000000403167824 */ /* 0x000fe200078e020e */
[----:B------:R-:W-:Y:S01]  /*3520*/  BSSY B0, `(.L_x_229) ;  /* 0x0000008000007945 */ /* 0x000fe20003800000 */
[----:B------:R-:W-:Y:S01]  /*3530*/  MOV R18, 0x1 ;  /* 0x0000000100127802 */ /* 0x000fe20000000f00 */
[----:B------:R-:W-:Y:S02]  /*3540*/  IMAD.MOV.U32 R8, RZ, RZ, 0x1f ;  /* 0x0000001fff087424 */ /* 0x000fe400078e00ff */
[----:B------:R3:W4:Y:S01]  /*3550*/  LDS R24, [R22+-0x4] ;  /* 0xfffffc0016187984 */ /* 0x0007220000000800 */
[----:B------:R-:W-:-:S07]  /*3560*/  IMAD.MOV.U32 R6, RZ, RZ, -0x2 ;  /* 0xfffffffeff067424 */ /* 0x000fce00078e00ff */
[----:B01234-:R-:W-:Y:S05]  /*3570*/  WARPSYNC.COLLECTIVE R6, `(.L_x_230) ;  /* 0x0000000006087348 */ /* 0x01ffea0003c00000 */
[----:B--2---:R2:W0:Y:S02]  /*3580*/  SHFL.IDX P5, R9, R7, R18, R8 ;  /* 0x0000001207097389 */ /* 0x00442400000a0008 */
[----:B01234-:R-:W-:Y:S05]  /*3590*/  ENDCOLLECTIVE ;  /* 0x000000000000791b */ /* 0x01ffea0003800000 */
.L_x_230:
[----:B------:R-:W-:Y:S05]  /*35a0*/  BSYNC B0 ;  /* 0x0000000000007941 */ /* 0x000fea0003800000 */
.L_x_229:
[----:B------:R-:W-:Y:S01]  /*35b0*/  LEA R16, R3, R22, 0x2 ;  /* 0x0000001603107211 */ /* 0x000fe200078e10ff */
[----:B------:R0:W1:Y:S01]  /*35c0*/  LDS R12, [R22] ;  /* 0x00000000160c7984 */ /* 0x0000620000000800 */
[----:B------:R-:W-:Y:S02]  /*35d0*/  HFMA2 R18, -RZ, RZ, 0, 5.9604644775390625e-08 ;  /* 0x00000001ff127431 */ /* 0x000fe400000001ff */
[----:B------:R-:W-:Y:S01]  /*35e0*/  IMAD.IADD R25, R13, 0x1, R9 ;  /* 0x000000010d197824 */ /* 0x000fe200078e0209 */
[----:B------:R0:W2:Y:S01]  /*35f0*/  LDS R21, [R16+-0x4] ;  /* 0xfffffc0010157984 */ /* 0x0000a20000000800 */
[----:B------:R-:W-:Y:S02]  /*3600*/  IMAD.MOV.U32 R7, RZ, RZ, R24 ;  /* 0x000000ffff077224 */ /* 0x000fe400078e0018 */
[----:B------:R-:W-:Y:S01]  /*3610*/  IMAD.MOV.U32 R8, RZ, RZ, 0x1f ;  /* 0x0000001fff087424 */ /* 0x000fe200078e00ff */
[----:B------:R0:W-:Y:S01]  /*3620*/  REDG.E.ADD.STRONG.GPU desc[UR8][R10.64], R25 ;  /* 0x000000190a00798e */ /* 0x0001e2000c12e108 */
[----:B------:R-:W-:-:S03]  /*3630*/  IMAD.MOV.U32 R6, RZ, RZ, -0x2 ;  /* 0xfffffffeff067424 */ /* 0x000fc600078e00ff */
[----:B------:R0:W3:Y:S04]  /*3640*/  LDS R20, [R16] ;  /* 0x0000000010147984 */ /* 0x0000e80000000800 */
[----:B0123--:R-:W-:Y:S05]  /*3650*/  WARPSYNC.COLLECTIVE R6, `(.L_x_231) ;  /* 0x0000000006087348 */ /* 0x00ffea0003c00000 */
[----:B------:R4:W0:Y:S02]  /*3660*/  SHFL.IDX P5, R9, R7, R18, R8 ;  /* 0x0000001207097389 */ /* 0x00082400000a0008 */
[----:B01234-:R-:W-:Y:S05]  /*3670*/  ENDCOLLECTIVE ;  /* 0x000000000000791b */ /* 0x01ffea0003800000 */
.L_x_231:
[----:B------:R-:W-:-:S05]  /*3680*/  IMAD R16, R3, 0x4, R16 ;  /* 0x0000000403107824 */ /* 0x000fca00078e0210 */
[----:B------:R0:W1:Y:S04]  /*3690*/  LDS R26, [R16+-0x4] ;  /* 0xfffffc00101a7984 */ /* 0x0000680000000800 */
[----:B------:R0:W2:Y:S01]  /*36a0*/  LDS R24, [R16] ;  /* 0x0000000010187984 */ /* 0x0000a20000000800 */
[----:B------:R-:W-:-:S05]  /*36b0*/  MOV R23, R9 ;  /* 0x0000000900177202 */ /* 0x000fca0000000f00 */
[----:B------:R-:W-:Y:S02]  /*36c0*/  IMAD.IADD R27, R12, 0x1, R23 ;  /* 0x000000010c1b7824 */ /* 0x000fe400078e0217 */
[----:B------:R-:W-:-:S04]  /*36d0*/  IMAD.WIDE.U32 R12, R15, 0x4, R4 ;  /* 0x000000040f0c7825 */ /* 0x000fc800078e0004 */
[----:B------:R-:W-:Y:S01]  /*36e0*/  IMAD.MOV.U32 R7, RZ, RZ, R21 ;  /* 0x000000ffff077224 */ /* 0x000fe200078e0015 */
[----:B------:R0:W-:Y:S01]  /*36f0*/  REDG.E.ADD.STRONG.GPU desc[UR8][R12.64], R27 ;  /* 0x0000001b0c00798e */ /* 0x0001e2000c12e108 */
[----:B------:R-:W-:-:S07]  /*3700*/  IMAD.WIDE.U32 R22, R17, 0x4, R4 ;  /* 0x0000000411167825 */ /* 0x000fce00078e0004 */
[----:B012---:R-:W-:Y:S05]  /*3710*/  WARPSYNC.COLLECTIVE R6, `(.L_x_232) ;  /* 0x0000000006087348 */ /* 0x007fea0003c00000 */
[----:B------:R3:W4:Y:S02]  /*3720*/  SHFL.IDX P5, R9, R7, R18, R8 ;  /* 0x0000001207097389 */ /* 0x00072400000a0008 */
[----:B01234-:R-:W-:Y:S05]  /*3730*/  ENDCOLLECTIVE ;  /* 0x000000000000791b */ /* 0x01ffea0003800000 */
.L_x_232:
[----:B------:R-:W-:Y:S02]  /*3740*/  MOV R7, R26 ;  /* 0x0000001a00077202 */ /* 0x000fe40000000f00 */
[----:B------:R-:W-:-:S05]  /*3750*/  MOV R21, R9 ;  /* 0x0000000900157202 */ /* 0x000fca0000000f00 */
[----:B------:R-:W-:-:S05]  /*3760*/  IMAD.IADD R11, R20, 0x1, R21 ;  /* 0x00000001140b7824 */ /* 0x000fca00078e0215 */
[----:B------:R0:W-:Y:S01]  /*3770*/  REDG.E.ADD.STRONG.GPU desc[UR8][R22.64], R11 ;  /* 0x0000000b1600798e */ /* 0x0001e2000c12e108 */
[----:B------:R-:W-:-:S07]  /*3780*/  IMAD.WIDE.U32 R20, R19, 0x4, R4 ;  /* 0x0000000413147825 */ /* 0x000fce00078e0004 */
[----:B0-----:R-:W-:Y:S05]  /*3790*/  WARPSYNC.COLLECTIVE R6, `(.L_x_233) ;  /* 0x0000000006087348 */ /* 0x001fea0003c00000 */
[----:B------:R1:W2:Y:S02]  /*37a0*/  SHFL.IDX P5, R9, R7, R18, R8 ;  /* 0x0000001207097389 */ /* 0x0002a400000a0008 */
[----:B012---:R-:W-:Y:S05]  /*37b0*/  ENDCOLLECTIVE ;  /* 0x000000000000791b */ /* 0x007fea0003800000 */
.L_x_233:
[----:B------:R-:W-:Y:S01]  /*37c0*/  IMAD.MOV.U32 R29, RZ, RZ, R9 ;  /* 0x000000ffff1d7224 */ /* 0x000fe200078e0009 */
[----:B------:R-:W-:Y:S06]  /*37d0*/  BRA `(.L_x_234) ;  /* 0xffffffe800947947 */ /* 0x000fec000383ffff */
.L_x_235:
        /* <DEDUP_REMOVED lines=10> */
.L_x_239:


//--------------------- .nv.shared._Z19RadixDownsweepPairsPfPjS_S0_S0_S0_jj --------------------------
	.section	.nv.shared._Z19RadixDownsweepPairsPfPjS_S0_S0_S0_jj,"aw",@nobits
	.sectionflags	@""
	.align	4
.nv.shared._Z19RadixDownsweepPairsPfPjS_S0_S0_S0_jj:
	.zero		32768


//--------------------- .nv.shared.reserved.0     --------------------------
	.section	.nv.shared.reserved.0,"aw",@nobits
	.weak		__nv_reservedSMEM_offset_0_alias
	.size		__nv_reservedSMEM_offset_0_alias, 0, 64
	.other		__nv_reservedSMEM_offset_0_alias,@"STO_CUDA_RESERVED_SHARED STV_DEFAULT"
__nv_reservedSMEM_offset_0_alias:
	.zero		0
	.zero		64


//--------------------- .nv.shared._Z9RadixScanPjj --------------------------
	.section	.nv.shared._Z9RadixScanPjj,"aw",@nobits
	.sectionflags	@""
	.align	4
.nv.shared._Z9RadixScanPjj:
	.zero		1536


//--------------------- .nv.shared._Z12RadixUpsweepPfPjS0_jj --------------------------
	.section	.nv.shared._Z12RadixUpsweepPfPjS0_jj,"aw",@nobits
	.sectionflags	@""
	.align	4
.nv.shared._Z12RadixUpsweepPfPjS0_jj:
	.zero		3072


//--------------------- .nv.constant0._Z19RadixDownsweepPairsPfPjS_S0_S0_S0_jj --------------------------
	.section	.nv.constant0._Z19RadixDownsweepPairsPfPjS_S0_S0_S0_jj,"a",@progbits
	.sectionflags	@""
	.align	4
.nv.constant0._Z19RadixDownsweepPairsPfPjS_S0_S0_S0_jj:
	.zero		952


//--------------------- .nv.constant0._Z9RadixScanPjj --------------------------
	.section	.nv.constant0._Z9RadixScanPjj,"a",@progbits
	.sectionflags	@""
	.align	4
.nv.constant0._Z9RadixScanPjj:
	.zero		908


//--------------------- .nv.constant0._Z12RadixUpsweepPfPjS0_jj --------------------------
	.section	.nv.constant0._Z12RadixUpsweepPfPjS0_jj,"a",@progbits
	.sectionflags	@""
	.align	4
.nv.constant0._Z12RadixUpsweepPfPjS0_jj:
	.zero		928


//--------------------- SYMBOLS --------------------------

	.type		.nv.reservedSmem.offset0,@object
	.size		.nv.reservedSmem.offset0,0x4
	.type		.nv.reservedSmem.cap,@object
	.size		.nv.reservedSmem.cap,0x4
